	.target	sm_90a

	.elftype	@"ET_EXEC"


//--------------------- .note.nv.tkinfo           --------------------------
	.section	.note.nv.tkinfo,"",@"SHT_NOTE"
	.sectionflags	@"SHF_NOTE_NV_TKINFO"
	.tkinfo
        /*0018*/ 	.word	0x00000002
        /*0030*/ 	.string	""
        /*0030*/ 	.string	"ptxas"
        /*0030*/ 	.string	"Cuda compilation tools, release 13.0, V13.0.88"
        /*0030*/ 	.string	"Build cuda_13.0.r13.0/compiler.36424714_0"
        /*0030*/ 	.string	"-v  -suppress-debug-info  -lineinfo  -arch sm_90a "



//--------------------- .note.nv.cuinfo           --------------------------
	.section	.note.nv.cuinfo,"",@"SHT_NOTE"
	.sectionflags	@"SHF_NOTE_NV_CUINFO"
        /*0018*/ 	.short	0x0002
        /*001a*/ 	.short	0x005a
        /*001c*/ 	.short	0x0082
	.zero		2


//--------------------- .nv.info                  --------------------------
	.section	.nv.info,"",@"SHT_CUDA_INFO"
	.align	4


	//----- nvinfo : EIATTR_REGCOUNT
	.align		4
        /*0000*/ 	.byte	0x04, 0x2f
        /*0002*/ 	.short	(.L_1 - .L_0)
	.align		4
.L_0:
        /*0004*/ 	.word	index@(matmul_kernel)
        /*0008*/ 	.word	0x000000ff


	//----- nvinfo : EIATTR_FRAME_SIZE
	.align		4
.L_1:
        /*000c*/ 	.byte	0x04, 0x11
        /*000e*/ 	.short	(.L_3 - .L_2)
	.align		4
.L_2:
        /*0010*/ 	.word	index@(matmul_kernel)
        /*0014*/ 	.word	0x000012b0


	//----- nvinfo : EIATTR_MIN_STACK_SIZE
	.align		4
.L_3:
        /*0018*/ 	.byte	0x04, 0x12
        /*001a*/ 	.short	(.L_5 - .L_4)
	.align		4
.L_4:
        /*001c*/ 	.word	index@(matmul_kernel)
        /*0020*/ 	.word	0x000012b0
.L_5:


//--------------------- .nv.compat                --------------------------
	.section	.nv.compat,"",@"SHT_CUDA_COMPAT_INFO"
	.align	4
        /*0000*/ 	.byte	0x02, 0x09, 0x01, 0x00, 0x02, 0x02, 0x04, 0x00, 0x02, 0x05, 0x05, 0x00, 0x03, 0x07, 0x01, 0x01
        /*0010*/ 	.byte	0x02, 0x03, 0x00, 0x00, 0x02, 0x06, 0x01, 0x00, 0x04, 0x0b, 0x08, 0x00, 0x00, 0x00, 0x00, 0x00
        /*0020*/ 	.byte	0x00, 0x00, 0x00, 0x00


//--------------------- .nv.info.matmul_kernel    --------------------------
	.section	.nv.info.matmul_kernel,"",@"SHT_CUDA_INFO"
	.sectionflags	@""
	.align	4


	//----- nvinfo : EIATTR_CUDA_API_VERSION
	.align		4
        /*0000*/ 	.byte	0x04, 0x37
        /*0002*/ 	.short	(.L_7 - .L_6)
.L_6:
        /*0004*/ 	.word	0x00000082


	//----- nvinfo : EIATTR_KPARAM_INFO
	.align		4
.L_7:
        /*0008*/ 	.byte	0x04, 0x17
        /*000a*/ 	.short	(.L_9 - .L_8)
.L_8:
        /*000c*/ 	.word	0x00000000
        /*0010*/ 	.short	0x000d
        /*0012*/ 	.short	0x0048
        /*0014*/ 	.byte	0x00, 0xf4, 0x21, 0x00


	//----- nvinfo : EIATTR_KPARAM_INFO
	.align		4
.L_9:
        /*0018*/ 	.byte	0x04, 0x17
        /*001a*/ 	.short	(.L_11 - .L_10)
.L_10:
        /*001c*/ 	.word	0x00000000
        /*0020*/ 	.short	0x000c
        /*0022*/ 	.short	0x0040
        /*0024*/ 	.byte	0x00, 0xf4, 0x21, 0x00


	//----- nvinfo : EIATTR_KPARAM_INFO
	.align		4
.L_11:
        /*0028*/ 	.byte	0x04, 0x17
        /*002a*/ 	.short	(.L_13 - .L_12)
.L_12:
        /*002c*/ 	.word	0x00000000
        /*0030*/ 	.short	0x000b
        /*0032*/ 	.short	0x0038
        /*0034*/ 	.byte	0x00, 0xf0, 0x11, 0x00


	//----- nvinfo : EIATTR_KPARAM_INFO
	.align		4
.L_13:
        /*0038*/ 	.byte	0x04, 0x17
        /*003a*/ 	.short	(.L_15 - .L_14)
.L_14:
        /*003c*/ 	.word	0x00000000
        /*0040*/ 	.short	0x000a
        /*0042*/ 	.short	0x0034
        /*0044*/ 	.byte	0x00, 0xf0, 0x11, 0x00


	//----- nvinfo : EIATTR_KPARAM_INFO
	.align		4
.L_15:
        /*0048*/ 	.byte	0x04, 0x17
        /*004a*/ 	.short	(.L_17 - .L_16)
.L_16:
        /*004c*/ 	.word	0x00000000
        /*0050*/ 	.short	0x0009
        /*0052*/ 	.short	0x0030
        /*0054*/ 	.byte	0x00, 0xf0, 0x11, 0x00


	//----- nvinfo : EIATTR_KPARAM_INFO
	.align		4
.L_17:
        /*0058*/ 	.byte	0x04, 0x17
        /*005a*/ 	.short	(.L_19 - .L_18)
.L_18:
        /*005c*/ 	.word	0x00000000
        /*0060*/ 	.short	0x0008
        /*0062*/ 	.short	0x002c
        /*0064*/ 	.byte	0x00, 0xf0, 0x11, 0x00


	//----- nvinfo : EIATTR_KPARAM_INFO
	.align		4
.L_19:
        /*0068*/ 	.byte	0x04, 0x17
        /*006a*/ 	.short	(.L_21 - .L_20)
.L_20:
        /*006c*/ 	.word	0x00000000
        /*0070*/ 	.short	0x0007
        /*0072*/ 	.short	0x0028
        /*0074*/ 	.byte	0x00, 0xf0, 0x11, 0x00


	//----- nvinfo : EIATTR_KPARAM_INFO
	.align		4
.L_21:
        /*0078*/ 	.byte	0x04, 0x17
        /*007a*/ 	.short	(.L_23 - .L_22)
.L_22:
        /*007c*/ 	.word	0x00000000
        /*0080*/ 	.short	0x0006
        /*0082*/ 	.short	0x0024
        /*0084*/ 	.byte	0x00, 0xf0, 0x11, 0x00


	//----- nvinfo : EIATTR_KPARAM_INFO
	.align		4
.L_23:
        /*0088*/ 	.byte	0x04, 0x17
        /*008a*/ 	.short	(.L_25 - .L_24)
.L_24:
        /*008c*/ 	.word	0x00000000
        /*0090*/ 	.short	0x0005
        /*0092*/ 	.short	0x0020
        /*0094*/ 	.byte	0x00, 0xf0, 0x11, 0x00


	//----- nvinfo : EIATTR_KPARAM_INFO
	.align		4
.L_25:
        /*0098*/ 	.byte	0x04, 0x17
        /*009a*/ 	.short	(.L_27 - .L_26)
.L_26:
        /*009c*/ 	.word	0x00000000
        /*00a0*/ 	.short	0x0004
        /*00a2*/ 	.short	0x001c
        /*00a4*/ 	.byte	0x00, 0xf0, 0x11, 0x00


	//----- nvinfo : EIATTR_KPARAM_INFO
	.align		4
.L_27:
        /*00a8*/ 	.byte	0x04, 0x17
        /*00aa*/ 	.short	(.L_29 - .L_28)
.L_28:
        /*00ac*/ 	.word	0x00000000
        /*00b0*/ 	.short	0x0003
        /*00b2*/ 	.short	0x0018
        /*00b4*/ 	.byte	0x00, 0xf0, 0x11, 0x00


	//----- nvinfo : EIATTR_KPARAM_INFO
	.align		4
.L_29:
        /*00b8*/ 	.byte	0x04, 0x17
        /*00ba*/ 	.short	(.L_31 - .L_30)
.L_30:
        /*00bc*/ 	.word	0x00000000
        /*00c0*/ 	.short	0x0002
        /*00c2*/ 	.short	0x0010
        /*00c4*/ 	.byte	0x00, 0xf4, 0x21, 0x00


	//----- nvinfo : EIATTR_KPARAM_INFO
	.align		4
.L_31:
        /*00c8*/ 	.byte	0x04, 0x17
        /*00ca*/ 	.short	(.L_33 - .L_32)
.L_32:
        /*00cc*/ 	.word	0x00000000
        /*00d0*/ 	.short	0x0001
        /*00d2*/ 	.short	0x0008
        /*00d4*/ 	.byte	0x00, 0xf4, 0x21, 0x00


	//----- nvinfo : EIATTR_KPARAM_INFO
	.align		4
.L_33:
        /*00d8*/ 	.byte	0x04, 0x17
        /*00da*/ 	.short	(.L_35 - .L_34)
.L_34:
        /*00dc*/ 	.word	0x00000000
        /*00e0*/ 	.short	0x0000
        /*00e2*/ 	.short	0x0000
        /*00e4*/ 	.byte	0x00, 0xf4, 0x21, 0x00


	//----- nvinfo : EIATTR_SPARSE_MMA_MASK
	.align		4
.L_35:
        /*00e8*/ 	.byte	0x03, 0x50
        /*00ea*/ 	.short	0x0000


	//----- nvinfo : EIATTR_MAXREG_COUNT
	.align		4
        /*00ec*/ 	.byte	0x03, 0x1b
        /*00ee*/ 	.short	0x00ff


	//----- nvinfo : EIATTR_NUM_BARRIERS
	.align		4
        /*00f0*/ 	.byte	0x02, 0x4c
        /*00f2*/ 	.byte	0x01
	.zero		1


	//----- nvinfo : EIATTR_ANNOTATIONS
	.align		4
        /*00f4*/ 	.byte	0x04, 0x55
        /*00f6*/ 	.short	(.L_37 - .L_36)


	//   ....[0]....
.L_36:
        /*00f8*/ 	.word	0x00000001
        /*00fc*/ 	.byte	0xa0, 0x06, 0x00, 0x00, 0x01, 0x00, 0x00, 0x00, 0xe0, 0x06, 0x00, 0x00, 0x01, 0x00, 0x00, 0x00
        /* <DEDUP_REMOVED lines=2102> */
        /*846c*/ 	.byte	0x60, 0x6c, 0x03, 0x00, 0x01, 0x00, 0x00, 0x00, 0x70, 0x6c, 0x03, 0x00


	//----- nvinfo : EIATTR_MERCURY_ISA_VERSION
	.align		4
.L_37:
        /*8478*/ 	.byte	0x03, 0x5f
        /*847a*/ 	.short	0x0101


	//----- nvinfo : EIATTR_EXIT_INSTR_OFFSETS
	.align		4
        /*847c*/ 	.byte	0x04, 0x1c
        /*847e*/ 	.short	(.L_39 - .L_38)


	//   ....[0]....
.L_38:
        /*8480*/ 	.word	0x000370f0


	//   ....[1]....
        /*8484*/ 	.word	0x00037110


	//----- nvinfo : EIATTR_REQNTID
	.align		4
.L_39:
        /*8488*/ 	.byte	0x04, 0x10
        /*848a*/ 	.short	(.L_41 - .L_40)
.L_40:
        /*848c*/ 	.word	0x00000080
        /*8490*/ 	.word	0x00000001
        /*8494*/ 	.word	0x00000001


	//----- nvinfo : EIATTR_CBANK_PARAM_SIZE
	.align		4
.L_41:
        /*8498*/ 	.byte	0x03, 0x19
        /*849a*/ 	.short	0x0050


	//----- nvinfo : EIATTR_PARAM_CBANK
	.align		4
        /*849c*/ 	.byte	0x04, 0x0a
        /*849e*/ 	.short	(.L_43 - .L_42)
	.align		4
.L_42:
        /*84a0*/ 	.word	index@(.nv.constant0.matmul_kernel)
        /*84a4*/ 	.short	0x0210
        /*84a6*/ 	.short	0x0050


	//----- nvinfo : EIATTR_SW_WAR
	.align		4
.L_43:
        /*84a8*/ 	.byte	0x04, 0x36
        /*84aa*/ 	.short	(.L_45 - .L_44)
.L_44:
        /*84ac*/ 	.word	0x00000008
.L_45:


//--------------------- .nv.callgraph             --------------------------
	.section	.nv.callgraph,"",@"SHT_CUDA_CALLGRAPH"
	.align	4
	.sectionentsize	8
	.align		4
        /*0000*/ 	.word	0x00000000
	.align		4
        /*0004*/ 	.word	0xffffffff
	.align		4
        /*0008*/ 	.word	0x00000000
	.align		4
        /*000c*/ 	.word	0xfffffffe
	.align		4
        /*0010*/ 	.word	0x00000000
	.align		4
        /*0014*/ 	.word	0xfffffffd
	.align		4
        /*0018*/ 	.word	0x00000000
	.align		4
        /*001c*/ 	.word	0xfffffffc


//--------------------- .text.matmul_kernel       --------------------------
	.section	.text.matmul_kernel,"ax",@progbits
	.align	128
        .global         matmul_kernel
        .type           matmul_kernel,@function
        .size           matmul_kernel,(.L_x_4 - matmul_kernel)
        .other          matmul_kernel,@"STO_CUDA_ENTRY STV_DEFAULT"
matmul_kernel:
.text.matmul_kernel:
[----:B------:R-:W0:Y:S08]  /*0000*/  LDC R1, c[0x0][0x28] ;  /* 0x00000a00ff017b82 */ /* 0x000e300000000800 */
[----:B------:R-:W1:Y:S01]  /*0010*/  LDC.64 R124, c[0x0][0x228] ;  /* 0x00008a00ff7c7b82 */ /* 0x000e620000000a00 */
[----:B------:R-:W2:Y:S01]  /*0020*/  S2R R5, SR_CTAID.X ;  /* 0x0000000000057919 */ /* 0x000ea20000002500 */
[----:B0-----:R-:W-:Y:S01]  /*0030*/  VIADD R1, R1, 0xffffed50 ;  /* 0xffffed5001017836 */ /* 0x001fe20000000000 */
[----:B------:R-:W-:Y:S01]  /*0040*/  UMOV UR4, 0x400 ;  /* 0x0000040000047882 */ /* 0x000fe20000000000 */
[----:B------:R-:W-:Y:S01]  /*0050*/  ULDC.64 UR28, c[0x0][0x208] ;  /* 0x00008200001c7ab9 */ /* 0x000fe20000000a00 */
[----:B------:R-:W0:Y:S03]  /*0060*/  S2R R24, SR_TID.X ;  /* 0x0000000000187919 */ /* 0x000e260000002100 */
[----:B------:R-:W3:Y:S01]  /*0070*/  S2UR UR24, SR_CgaCtaId ;  /* 0x00000000001879c3 */ /* 0x000ee20000008800 */
[----:B-1----:R-:W-:-:S05]  /*0080*/  VIADD R0, R125, 0x1ff ;  /* 0x000001ff7d007836 */ /* 0x002fca0000000000 */
[----:B------:R-:W-:Y:S01]  /*0090*/  SHF.R.S32.HI R3, RZ, 0x1f, R0 ;  /* 0x0000001fff037819 */ /* 0x000fe20000011400 */
[----:B---3--:R-:W-:-:S03]  /*00a0*/  ULEA UR24, UR24, UR4, 0x18 ;  /* 0x0000000418187291 */ /* 0x008fc6000f8ec03f */
[----:B------:R-:W-:Y:S02]  /*00b0*/  LEA.HI R3, R3, R0, RZ, 0x9 ;  /* 0x0000000003037211 */ /* 0x000fe400078f48ff */
[----:B--2---:R-:W-:Y:S02]  /*00c0*/  IABS R8, R5 ;  /* 0x0000000500087213 */ /* 0x004fe40000000000 */
[----:B------:R-:W-:Y:S02]  /*00d0*/  SHF.R.S32.HI R4, RZ, 0x9, R3 ;  /* 0x00000009ff047819 */ /* 0x000fe40000011403 */
[----:B0-----:R-:W-:Y:S02]  /*00e0*/  LEA.HI R17, R24, 0xe, RZ, 0x1a ;  /* 0x0000000e18117811 */ /* 0x001fe400078fd0ff */
[-C--:B------:R-:W-:Y:S02]  /*00f0*/  IABS R7, R4.reuse ;  /* 0x0000000400077213 */ /* 0x080fe40000000000 */
[----:B------:R-:W-:-:S02]  /*0100*/  IABS R10, R4 ;  /* 0x00000004000a7213 */ /* 0x000fc40000000000 */
[----:B------:R-:W0:Y:S01]  /*0110*/  I2F.RP R0, R7 ;  /* 0x0000000700007306 */ /* 0x000e220000209400 */
[C---:B------:R-:W-:Y:S02]  /*0120*/  LEA.HI R16, R24.reuse, 0x1e, RZ, 0x1a ;  /* 0x0000001e18107811 */ /* 0x040fe400078fd0ff */
[C---:B------:R-:W-:Y:S02]  /*0130*/  LEA.HI R15, R24.reuse, 0x2e, RZ, 0x1a ;  /* 0x0000002e180f7811 */ /* 0x040fe400078fd0ff */
[C---:B------:R-:W-:Y:S02]  /*0140*/  LEA.HI R12, R24.reuse, 0x3e, RZ, 0x1a ;  /* 0x0000003e180c7811 */ /* 0x040fe400078fd0ff */
[----:B------:R-:W-:Y:S01]  /*0150*/  LOP3.LUT R14, R24, 0x3f, RZ, 0xc0, !PT ;  /* 0x0000003f180e7812 */ /* 0x000fe200078ec0ff */
[----:B0-----:R-:W0:Y:S02]  /*0160*/  MUFU.RCP R0, R0 ;  /* 0x0000000000007308 */ /* 0x001e240000001000 */
[----:B0-----:R-:W-:-:S02]  /*0170*/  VIADD R2, R0, 0xffffffe ;  /* 0x0ffffffe00027836 */ /* 0x001fc40000000000 */
[----:B------:R-:W-:-:S04]  /*0180*/  IMAD.MOV R0, RZ, RZ, -R10 ;  /* 0x000000ffff007224 */ /* 0x000fc800078e0a0a */
[----:B------:R0:W1:Y:S02]  /*0190*/  F2I.FTZ.U32.TRUNC.NTZ R3, R2 ;  /* 0x0000000200037305 */ /* 0x000064000021f000 */
[----:B0-----:R-:W-:Y:S02]  /*01a0*/  IMAD.MOV.U32 R2, RZ, RZ, RZ ;  /* 0x000000ffff027224 */ /* 0x001fe400078e00ff */
[----:B-1----:R-:W-:-:S04]  /*01b0*/  IMAD.MOV R6, RZ, RZ, -R3 ;  /* 0x000000ffff067224 */ /* 0x002fc800078e0a03 */
[----:B------:R-:W-:Y:S02]  /*01c0*/  IMAD R9, R6, R7, RZ ;  /* 0x0000000706097224 */ /* 0x000fe400078e02ff */
[----:B------:R-:W-:Y:S02]  /*01d0*/  IMAD.MOV.U32 R6, RZ, RZ, R8 ;  /* 0x000000ffff067224 */ /* 0x000fe400078e0008 */
[----:B------:R-:W-:-:S06]  /*01e0*/  IMAD.HI.U32 R3, R3, R9, R2 ;  /* 0x0000000903037227 */ /* 0x000fcc00078e0002 */
[----:B------:R-:W-:-:S04]  /*01f0*/  IMAD.HI.U32 R3, R3, R6, RZ ;  /* 0x0000000603037227 */ /* 0x000fc800078e00ff */
[----:B------:R-:W-:-:S05]  /*0200*/  IMAD R0, R3, R0, R6 ;  /* 0x0000000003007224 */ /* 0x000fca00078e0206 */
[----:B------:R-:W-:-:S13]  /*0210*/  ISETP.GT.U32.AND P1, PT, R7, R0, PT ;  /* 0x000000000700720c */ /* 0x000fda0003f24070 */
[----:B------:R-:W-:Y:S02]  /*0220*/  @!P1 IMAD.IADD R0, R0, 0x1, -R7 ;  /* 0x0000000100009824 */ /* 0x000fe400078e0a07 */
[----:B------:R-:W-:Y:S01]  /*0230*/  @!P1 VIADD R3, R3, 0x1 ;  /* 0x0000000103039836 */ /* 0x000fe20000000000 */
[----:B------:R-:W-:Y:S02]  /*0240*/  ISETP.NE.AND P1, PT, R4, RZ, PT ;  /* 0x000000ff0400720c */ /* 0x000fe40003f25270 */
[----:B------:R-:W-:Y:S02]  /*0250*/  ISETP.GE.U32.AND P0, PT, R0, R7, PT ;  /* 0x000000070000720c */ /* 0x000fe40003f06070 */
[----:B------:R-:W-:-:S04]  /*0260*/  LOP3.LUT R0, R5, R4, RZ, 0x3c, !PT ;  /* 0x0000000405007212 */ /* 0x000fc800078e3cff */
[----:B------:R-:W-:Y:S01]  /*0270*/  ISETP.GE.AND P2, PT, R0, RZ, PT ;  /* 0x000000ff0000720c */ /* 0x000fe20003f46270 */
[----:B------:R-:W-:-:S06]  /*0280*/  VIADD R0, R124, 0x3f ;  /* 0x0000003f7c007836 */ /* 0x000fcc0000000000 */
[----:B------:R-:W-:-:S04]  /*0290*/  @P0 VIADD R3, R3, 0x1 ;  /* 0x0000000103030836 */ /* 0x000fc80000000000 */
[----:B------:R-:W-:Y:S01]  /*02a0*/  IMAD.MOV.U32 R8, RZ, RZ, R3 ;  /* 0x000000ffff087224 */ /* 0x000fe200078e0003 */
[----:B------:R-:W-:-:S03]  /*02b0*/  SHF.R.S32.HI R3, RZ, 0x1f, R0 ;  /* 0x0000001fff037819 */ /* 0x000fc60000011400 */
[----:B------:R-:W-:Y:S01]  /*02c0*/  @!P2 IMAD.MOV R8, RZ, RZ, -R8 ;  /* 0x000000ffff08a224 */ /* 0x000fe200078e0a08 */
[----:B------:R-:W-:Y:S02]  /*02d0*/  LEA.HI R3, R3, R0, RZ, 0x6 ;  /* 0x0000000003037211 */ /* 0x000fe400078f30ff */
[----:B------:R-:W-:-:S04]  /*02e0*/  @!P1 LOP3.LUT R8, RZ, R4, RZ, 0x33, !PT ;  /* 0x00000004ff089212 */ /* 0x000fc800078e33ff */
[----:B------:R-:W-:Y:S01]  /*02f0*/  LEA.HI.SX32 R3, R3, -R8, 0x1a ;  /* 0x8000000803037211 */ /* 0x000fe200078fd2ff */
[----:B------:R-:W-:-:S03]  /*0300*/  IMAD.MOV R6, RZ, RZ, -R8 ;  /* 0x000000ffff067224 */ /* 0x000fc600078e0a08 */
[----:B------:R-:W-:Y:S01]  /*0310*/  VIMNMX R9, R3, 0x1, PT ;  /* 0x0000000103097848 */ /* 0x000fe20003fe0100 */
[----:B------:R-:W-:-:S03]  /*0320*/  IMAD R6, R4, R6, R5 ;  /* 0x0000000604067224 */ /* 0x000fc600078e0205 */
[-C--:B------:R-:W-:Y:S02]  /*0330*/  IABS R7, R9.reuse ;  /* 0x0000000900077213 */ /* 0x080fe40000000000 */
[----:B------:R-:W-:Y:S02]  /*0340*/  IABS R11, R9 ;  /* 0x00000009000b7213 */ /* 0x000fe40000000000 */
[----:B------:R-:W0:Y:S08]  /*0350*/  I2F.RP R0, R7 ;  /* 0x0000000700007306 */ /* 0x000e300000209400 */
[----:B0-----:R-:W0:Y:S02]  /*0360*/  MUFU.RCP R0, R0 ;  /* 0x0000000000007308 */ /* 0x001e240000001000 */
[----:B0-----:R-:W-:-:S02]  /*0370*/  VIADD R2, R0, 0xffffffe ;  /* 0x0ffffffe00027836 */ /* 0x001fc40000000000 */
[----:B------:R-:W-:-:S04]  /*0380*/  IMAD.MOV R0, RZ, RZ, -R11 ;  /* 0x000000ffff007224 */ /* 0x000fc800078e0a0b */
[----:B------:R0:W1:Y:S02]  /*0390*/  F2I.FTZ.U32.TRUNC.NTZ R3, R2 ;  /* 0x0000000200037305 */ /* 0x000064000021f000 */
[----:B0-----:R-:W-:Y:S02]  /*03a0*/  IMAD.MOV.U32 R2, RZ, RZ, RZ ;  /* 0x000000ffff027224 */ /* 0x001fe400078e00ff */
[----:B-1----:R-:W-:-:S04]  /*03b0*/  IMAD.MOV R10, RZ, RZ, -R3 ;  /* 0x000000ffff0a7224 */ /* 0x002fc800078e0a03 */
[----:B------:R-:W-:Y:S01]  /*03c0*/  IMAD.MOV.U32 R4, RZ, RZ, R10 ;  /* 0x000000ffff047224 */ /* 0x000fe200078e000a */
[----:B------:R-:W-:-:S03]  /*03d0*/  IABS R10, R6 ;  /* 0x00000006000a7213 */ /* 0x000fc60000000000 */
[----:B------:R-:W-:Y:S02]  /*03e0*/  IMAD R5, R4, R7, RZ ;  /* 0x0000000704057224 */ /* 0x000fe400078e02ff */
[----:B------:R-:W-:Y:S02]  /*03f0*/  IMAD.MOV.U32 R4, RZ, RZ, R10 ;  /* 0x000000ffff047224 */ /* 0x000fe400078e000a */
[----:B------:R-:W-:-:S06]  /*0400*/  IMAD.HI.U32 R3, R3, R5, R2 ;  /* 0x0000000503037227 */ /* 0x000fcc00078e0002 */
[----:B------:R-:W-:-:S04]  /*0410*/  IMAD.HI.U32 R3, R3, R4, RZ ;  /* 0x0000000403037227 */ /* 0x000fc800078e00ff */
[----:B------:R-:W-:Y:S01]  /*0420*/  IMAD R0, R3, R0, R4 ;  /* 0x0000000003007224 */ /* 0x000fe200078e0204 */
[----:B------:R-:W-:-:S04]  /*0430*/  SHF.R.U32.HI R4, RZ, 0x6, R24 ;  /* 0x00000006ff047819 */ /* 0x000fc80000011618 */
[----:B------:R-:W-:Y:S02]  /*0440*/  ISETP.GT.U32.AND P1, PT, R7, R0, PT ;  /* 0x000000000700720c */ /* 0x000fe40003f24070 */
[----:B------:R-:W-:-:S04]  /*0450*/  SGXT.U32 R13, R4, 0x1 ;  /* 0x00000001040d781a */ /* 0x000fc80000000000 */
[C---:B------:R-:W-:Y:S02]  /*0460*/  LOP3.LUT R5, R13.reuse, 0x2, RZ, 0xfc, !PT ;  /* 0x000000020d057812 */ /* 0x040fe400078efcff */
[C---:B------:R-:W-:Y:S02]  /*0470*/  LOP3.LUT R5, R13.reuse, 0x8, RZ, 0xfc, !PT ;  /* 0x000000080d057812 */ /* 0x040fe400078efcff */
[C---:B------:R-:W-:Y:S02]  /*0480*/  LOP3.LUT R4, R13.reuse, 0x6, RZ, 0xfc, !PT ;  /* 0x000000060d047812 */ /* 0x040fe400078efcff */
[C---:B------:R-:W-:Y:S01]  /*0490*/  LOP3.LUT R5, R13.reuse, 0x10, RZ, 0xfc, !PT ;  /* 0x000000100d057812 */ /* 0x040fe200078efcff */
[----:B------:R-:W-:Y:S01]  /*04a0*/  @!P1 IMAD.IADD R0, R0, 0x1, -R7 ;  /* 0x0000000100009824 */ /* 0x000fe200078e0a07 */
[----:B------:R-:W-:Y:S01]  /*04b0*/  LOP3.LUT R4, R13, 0xc, RZ, 0xfc, !PT ;  /* 0x0000000c0d047812 */ /* 0x000fe200078efcff */
[----:B------:R-:W-:Y:S01]  /*04c0*/  @!P1 VIADD R3, R3, 0x1 ;  /* 0x0000000103039836 */ /* 0x000fe20000000000 */
[----:B------:R-:W-:-:S02]  /*04d0*/  ISETP.NE.AND P1, PT, R9, RZ, PT ;  /* 0x000000ff0900720c */ /* 0x000fc40003f25270 */
[----:B------:R-:W-:Y:S02]  /*04e0*/  ISETP.GE.U32.AND P0, PT, R0, R7, PT ;  /* 0x000000070000720c */ /* 0x000fe40003f06070 */
[----:B------:R-:W-:Y:S02]  /*04f0*/  LOP3.LUT R0, R6, R9, RZ, 0x3c, !PT ;  /* 0x0000000906007212 */ /* 0x000fe400078e3cff */
[C---:B------:R-:W-:Y:S02]  /*0500*/  LOP3.LUT R5, R13.reuse, 0x16, RZ, 0xfc, !PT ;  /* 0x000000160d057812 */ /* 0x040fe400078efcff */
[----:B------:R-:W-:Y:S02]  /*0510*/  ISETP.GE.AND P2, PT, R0, RZ, PT ;  /* 0x000000ff0000720c */ /* 0x000fe40003f46270 */
[C---:B------:R-:W-:Y:S01]  /*0520*/  LOP3.LUT R4, R13.reuse, 0x14, RZ, 0xfc, !PT ;  /* 0x000000140d047812 */ /* 0x040fe200078efcff */
[----:B------:R-:W0:Y:S01]  /*0530*/  LDC R0, c[0x0][0x230] ;  /* 0x00008c00ff007b82 */ /* 0x000e220000000800 */
[----:B------:R-:W-:-:S02]  /*0540*/  LOP3.LUT R5, R13, 0x1c, RZ, 0xfc, !PT ;  /* 0x0000001c0d057812 */ /* 0x000fc400078efcff */
[----:B------:R-:W-:Y:S01]  /*0550*/  LOP3.LUT R4, R13, 0x1a, RZ, 0xfc, !PT ;  /* 0x0000001a0d047812 */ /* 0x000fe200078efcff */
[----:B------:R-:W-:Y:S01]  /*0560*/  @P0 VIADD R3, R3, 0x1 ;  /* 0x0000000103030836 */ /* 0x000fe20000000000 */
[C---:B------:R-:W-:Y:S02]  /*0570*/  LOP3.LUT R5, R13.reuse, 0x24, RZ, 0xfc, !PT ;  /* 0x000000240d057812 */ /* 0x040fe400078efcff */
[C---:B------:R-:W-:Y:S02]  /*0580*/  LOP3.LUT R4, R13.reuse, 0x22, RZ, 0xfc, !PT ;  /* 0x000000220d047812 */ /* 0x040fe400078efcff */
[C---:B------:R-:W-:Y:S01]  /*0590*/  LOP3.LUT R5, R13.reuse, 0x2a, RZ, 0xfc, !PT ;  /* 0x0000002a0d057812 */ /* 0x040fe200078efcff */
[----:B------:R-:W-:Y:S01]  /*05a0*/  @!P2 IMAD.MOV R3, RZ, RZ, -R3 ;  /* 0x000000ffff03a224 */ /* 0x000fe200078e0a03 */
[----:B------:R-:W-:Y:S02]  /*05b0*/  @!P1 LOP3.LUT R3, RZ, R9, RZ, 0x33, !PT ;  /* 0x00000009ff039212 */ /* 0x000fe400078e33ff */
[----:B------:R-:W-:-:S02]  /*05c0*/  LOP3.LUT R4, R13, 0x28, RZ, 0xfc, !PT ;  /* 0x000000280d047812 */ /* 0x000fc400078efcff */
[C---:B------:R-:W-:Y:S01]  /*05d0*/  LOP3.LUT R5, R13.reuse, 0x32, RZ, 0xfc, !PT ;  /* 0x000000320d057812 */ /* 0x040fe200078efcff */
[----:B------:R-:W-:Y:S01]  /*05e0*/  IMAD.MOV R2, RZ, RZ, -R3 ;  /* 0x000000ffff027224 */ /* 0x000fe200078e0a03 */
[----:B------:R-:W-:Y:S01]  /*05f0*/  LOP3.LUT R4, R13, 0x30, RZ, 0xfc, !PT ;  /* 0x000000300d047812 */ /* 0x000fe200078efcff */
[----:B------:R-:W-:Y:S01]  /*0600*/  IMAD.SHL.U32 R3, R3, 0x200, RZ ;  /* 0x0000020003037824 */ /* 0x000fe200078e00ff */
[----:B------:R-:W-:Y:S01]  /*0610*/  LOP3.LUT R5, R13, 0x3a, RZ, 0xfc, !PT ;  /* 0x0000003a0d057812 */ /* 0x000fe200078efcff */
[----:B------:R-:W-:Y:S01]  /*0620*/  IMAD R2, R9, R2, R6 ;  /* 0x0000000209027224 */ /* 0x000fe200078e0206 */
[----:B------:R-:W-:Y:S01]  /*0630*/  LOP3.LUT R4, R13, 0x36, RZ, 0xfc, !PT ;  /* 0x000000360d047812 */ /* 0x000fe200078efcff */
[C---:B------:R-:W-:Y:S01]  /*0640*/  IMAD.IADD R244, R3.reuse, 0x1, R17 ;  /* 0x0000000103f47824 */ /* 0x040fe200078e0211 */
[C---:B------:R-:W-:Y:S01]  /*0650*/  LOP3.LUT R5, R3.reuse, 0x2, R13, 0xfe, !PT ;  /* 0x0000000203057812 */ /* 0x040fe200078efe0d */
[----:B------:R-:W-:Y:S01]  /*0660*/  IMAD.IADD R240, R3, 0x1, R16 ;  /* 0x0000000103f07824 */ /* 0x000fe200078e0210 */
[----:B------:R-:W-:Y:S01]  /*0670*/  LOP3.LUT R4, R13, 0x3c, RZ, 0xfc, !PT ;  /* 0x0000003c0d047812 */ /* 0x000fe200078efcff */
[C---:B------:R-:W-:Y:S01]  /*0680*/  IMAD.IADD R227, R3.reuse, 0x1, R15 ;  /* 0x0000000103e37824 */ /* 0x040fe200078e020f */
[C-C-:B------:R-:W-:Y:S01]  /*0690*/  LOP3.LUT R4, R3.reuse, 0x6, R13.reuse, 0xfe, !PT ;  /* 0x0000000603047812 */ /* 0x140fe200078efe0d */
[----:B------:R1:W-:Y:S01]  /*06a0*/  STL [R1+0xc68], R5 ;  /* 0x000c680501007387 */ /* 0x0003e20000100800 */
[C-C-:B------:R-:W-:Y:S01]  /*06b0*/  LOP3.LUT R247, R3.reuse, 0x4, R13.reuse, 0xfe, !PT ;  /* 0x0000000403f77812 */ /* 0x140fe200078efe0d */
[----:B0-----:R-:W-:Y:S01]  /*06c0*/  VIADD R18, R0, 0x3f ;  /* 0x0000003f00127836 */ /* 0x001fe20000000000 */
[C-C-:B------:R-:W-:Y:S01]  /*06d0*/  LOP3.LUT R246, R3.reuse, 0x8, R13.reuse, 0xfe, !PT ;  /* 0x0000000803f67812 */ /* 0x140fe200078efe0d */
[----:B------:R0:W-:Y:S01]  /*06e0*/  STL [R1+0xc60], R4 ;  /* 0x000c600401007387 */ /* 0x0001e20000100800 */
[C-C-:B------:R-:W-:Y:S01]  /*06f0*/  LOP3.LUT R242, R3.reuse, 0x10, R13.reuse, 0xfe, !PT ;  /* 0x0000001003f27812 */ /* 0x140fe200078efe0d */
[C---:B------:R-:W-:Y:S01]  /*0700*/  IMAD.IADD R225, R3.reuse, 0x1, R12 ;  /* 0x0000000103e17824 */ /* 0x040fe200078e020c */
[C-C-:B------:R-:W-:Y:S01]  /*0710*/  LOP3.LUT R243, R3.reuse, 0x12, R13.reuse, 0xfe, !PT ;  /* 0x0000001203f37812 */ /* 0x140fe200078efe0d */
[----:B------:R-:W-:Y:S01]  /*0720*/  STL [R1+0xc64], R247 ;  /* 0x000c64f701007387 */ /* 0x000fe20000100800 */
[C-C-:B------:R-:W-:Y:S01]  /*0730*/  LOP3.LUT R245, R3.reuse, 0x14, R13.reuse, 0xfe, !PT ;  /* 0x0000001403f57812 */ /* 0x140fe200078efe0d */
[----:B------:R-:W-:Y:S01]  /*0740*/  IMAD.IADD R2, R8, 0x1, R2 ;  /* 0x0000000108027824 */ /* 0x000fe200078e0202 */
[----:B-1----:R-:W-:-:S02]  /*0750*/  LOP3.LUT R5, R3, 0xa, R13, 0xfe, !PT ;  /* 0x0000000a03057812 */ /* 0x002fc400078efe0d */
[C-C-:B------:R-:W-:Y:S02]  /*0760*/  LOP3.LUT R239, R3.reuse, 0x18, R13.reuse, 0xfe, !PT ;  /* 0x0000001803ef7812 */ /* 0x140fe400078efe0d */
[C-C-:B0-----:R-:W-:Y:S01]  /*0770*/  LOP3.LUT R4, R3.reuse, 0xc, R13.reuse, 0xfe, !PT ;  /* 0x0000000c03047812 */ /* 0x141fe200078efe0d */
[----:B------:R-:W-:Y:S01]  /*0780*/  STL [R1+0xc58], R5 ;  /* 0x000c580501007387 */ /* 0x000fe20000100800 */
[C-C-:B------:R-:W-:Y:S02]  /*0790*/  LOP3.LUT R237, R3.reuse, 0x1a, R13.reuse, 0xfe, !PT ;  /* 0x0000001a03ed7812 */ /* 0x140fe400078efe0d */
[C-C-:B------:R-:W-:Y:S01]  /*07a0*/  LOP3.LUT R238, R3.reuse, 0x1c, R13.reuse, 0xfe, !PT ;  /* 0x0000001c03ee7812 */ /* 0x140fe200078efe0d */
[----:B------:R-:W-:Y:S01]  /*07b0*/  STL [R1+0xc5c], R246 ;  /* 0x000c5cf601007387 */ /* 0x000fe20000100800 */
[C-C-:B------:R-:W-:Y:S02]  /*07c0*/  LOP3.LUT R241, R3.reuse, 0x20, R13.reuse, 0xfe, !PT ;  /* 0x0000002003f17812 */ /* 0x140fe400078efe0d */
[C-C-:B------:R-:W-:Y:S01]  /*07d0*/  LOP3.LUT R231, R3.reuse, 0x22, R13.reuse, 0xfe, !PT ;  /* 0x0000002203e77812 */ /* 0x140fe200078efe0d */
[----:B------:R0:W-:Y:S01]  /*07e0*/  STL [R1+0xc54], R4 ;  /* 0x000c540401007387 */ /* 0x0001e20000100800 */
[----:B------:R-:W-:-:S02]  /*07f0*/  LOP3.LUT R232, R3, 0x24, R13, 0xfe, !PT ;  /* 0x0000002403e87812 */ /* 0x000fc400078efe0d */
[C-C-:B------:R-:W-:Y:S01]  /*0800*/  LOP3.LUT R233, R3.reuse, 0x26, R13.reuse, 0xfe, !PT ;  /* 0x0000002603e97812 */ /* 0x140fe200078efe0d */
[----:B------:R-:W-:Y:S01]  /*0810*/  STL [R1+0xc50], R244 ;  /* 0x000c50f401007387 */ /* 0x000fe20000100800 */
[C-C-:B------:R-:W-:Y:S02]  /*0820*/  LOP3.LUT R234, R3.reuse, 0x28, R13.reuse, 0xfe, !PT ;  /* 0x0000002803ea7812 */ /* 0x140fe400078efe0d */
[C-C-:B------:R-:W-:Y:S01]  /*0830*/  LOP3.LUT R235, R3.reuse, 0x2a, R13.reuse, 0xfe, !PT ;  /* 0x0000002a03eb7812 */ /* 0x140fe200078efe0d */
[----:B------:R-:W-:Y:S01]  /*0840*/  STL [R1+0xc4c], R242 ;  /* 0x000c4cf201007387 */ /* 0x000fe20000100800 */
[C-C-:B------:R-:W-:Y:S02]  /*0850*/  LOP3.LUT R226, R3.reuse, 0x2c, R13.reuse, 0xfe, !PT ;  /* 0x0000002c03e27812 */ /* 0x140fe400078efe0d */
[C-C-:B0-----:R-:W-:Y:S01]  /*0860*/  LOP3.LUT R4, R3.reuse, 0x16, R13.reuse, 0xfe, !PT ;  /* 0x0000001603047812 */ /* 0x141fe200078efe0d */
[----:B------:R-:W-:Y:S01]  /*0870*/  STL [R1+0xc48], R243 ;  /* 0x000c48f301007387 */ /* 0x000fe20000100800 */
[----:B------:R-:W-:-:S02]  /*0880*/  LOP3.LUT R228, R3, 0x30, R13, 0xfe, !PT ;  /* 0x0000003003e47812 */ /* 0x000fc400078efe0d */
[C-C-:B------:R-:W-:Y:S01]  /*0890*/  LOP3.LUT R229, R3.reuse, 0x32, R13.reuse, 0xfe, !PT ;  /* 0x0000003203e57812 */ /* 0x140fe200078efe0d */
[----:B------:R-:W-:Y:S01]  /*08a0*/  STL [R1+0xc44], R245 ;  /* 0x000c44f501007387 */ /* 0x000fe20000100800 */
[C-C-:B------:R-:W-:Y:S02]  /*08b0*/  LOP3.LUT R230, R3.reuse, 0x34, R13.reuse, 0xfe, !PT ;  /* 0x0000003403e67812 */ /* 0x140fe400078efe0d */
[C-C-:B------:R-:W-:Y:S01]  /*08c0*/  LOP3.LUT R221, R3.reuse, 0x36, R13.reuse, 0xfe, !PT ;  /* 0x0000003603dd7812 */ /* 0x140fe200078efe0d */
[----:B------:R0:W-:Y:S01]  /*08d0*/  STL [R1+0xc40], R4 ;  /* 0x000c400401007387 */ /* 0x0001e20000100800 */
[C-C-:B------:R-:W-:Y:S02]  /*08e0*/  LOP3.LUT R222, R3.reuse, 0x38, R13.reuse, 0xfe, !PT ;  /* 0x0000003803de7812 */ /* 0x140fe400078efe0d */
[----:B------:R-:W-:Y:S01]  /*08f0*/  LOP3.LUT R223, R3, 0x3a, R13, 0xfe, !PT ;  /* 0x0000003a03df7812 */ /* 0x000fe200078efe0d */
[----:B------:R-:W-:Y:S01]  /*0900*/  STL [R1+0xc3c], R239 ;  /* 0x000c3cef01007387 */ /* 0x000fe20000100800 */
[----:B------:R-:W-:-:S02]  /*0910*/  LOP3.LUT R0, R13, 0x4, RZ, 0xfc, !PT ;  /* 0x000000040d007812 */ /* 0x000fc400078efcff */
[----:B------:R-:W-:Y:S01]  /*0920*/  LOP3.LUT R224, R3, 0x3c, R13, 0xfe, !PT ;  /* 0x0000003c03e07812 */ /* 0x000fe200078efe0d */
[----:B------:R-:W-:Y:S01]  /*0930*/  STL [R1+0xc38], R237 ;  /* 0x000c38ed01007387 */ /* 0x000fe20000100800 */
[C---:B------:R-:W-:Y:S02]  /*0940*/  LOP3.LUT R0, R13.reuse, 0xa, RZ, 0xfc, !PT ;  /* 0x0000000a0d007812 */ /* 0x040fe400078efcff */
[----:B0-----:R-:W-:Y:S01]  /*0950*/  LEA.HI R4, R24, R3, RZ, 0x1a ;  /* 0x0000000318047211 */ /* 0x001fe200078fd0ff */
[----:B------:R-:W-:Y:S01]  /*0960*/  STL [R1+0xc34], R238 ;  /* 0x000c34ee01007387 */ /* 0x000fe20000100800 */
[C---:B------:R-:W-:Y:S02]  /*0970*/  LOP3.LUT R0, R13.reuse, 0x12, RZ, 0xfc, !PT ;  /* 0x000000120d007812 */ /* 0x040fe400078efcff */
[C---:B------:R-:W-:Y:S01]  /*0980*/  LOP3.LUT R0, R13.reuse, 0x18, RZ, 0xfc, !PT ;  /* 0x000000180d007812 */ /* 0x040fe200078efcff */
[----:B------:R-:W-:Y:S01]  /*0990*/  STL [R1+0xc30], R240 ;  /* 0x000c30f001007387 */ /* 0x000fe20000100800 */
[C---:B------:R-:W-:Y:S01]  /*09a0*/  VIADD R213, R4.reuse, 0x4e ;  /* 0x0000004e04d57836 */ /* 0x040fe20000000000 */
[C---:B------:R-:W-:Y:S01]  /*09b0*/  LOP3.LUT R0, R13.reuse, 0x20, RZ, 0xfc, !PT ;  /* 0x000000200d007812 */ /* 0x040fe200078efcff */
[C---:B------:R-:W-:Y:S01]  /*09c0*/  VIADD R201, R4.reuse, 0x5e ;  /* 0x0000005e04c97836 */ /* 0x040fe20000000000 */
[----:B------:R-:W-:Y:S01]  /*09d0*/  STL [R1+0xc28], R241 ;  /* 0x000c28f101007387 */ /* 0x000fe20000100800 */
[C---:B------:R-:W-:Y:S01]  /*09e0*/  VIADD R199, R4.reuse, 0x6e ;  /* 0x0000006e04c77836 */ /* 0x040fe20000000000 */
[C---:B------:R-:W-:Y:S01]  /*09f0*/  LOP3.LUT R0, R13.reuse, 0x26, RZ, 0xfc, !PT ;  /* 0x000000260d007812 */ /* 0x040fe200078efcff */
[C---:B------:R-:W-:Y:S01]  /*0a00*/  VIADD R187, R4.reuse, 0x7e ;  /* 0x0000007e04bb7836 */ /* 0x040fe20000000000 */
[----:B------:R-:W-:Y:S01]  /*0a10*/  STL [R1+0xc24], R231 ;  /* 0x000c24e701007387 */ /* 0x000fe20000100800 */
[C---:B------:R-:W-:Y:S01]  /*0a20*/  LOP3.LUT R0, R13.reuse, 0x2c, RZ, 0xfc, !PT ;  /* 0x0000002c0d007812 */ /* 0x040fe200078efcff */
[C---:B------:R-:W-:Y:S01]  /*0a30*/  VIADD R185, R4.reuse, 0x8e ;  /* 0x0000008e04b97836 */ /* 0x040fe20000000000 */
[C---:B------:R-:W-:Y:S01]  /*0a40*/  LOP3.LUT R0, R13.reuse, 0x34, RZ, 0xfc, !PT ;  /* 0x000000340d007812 */ /* 0x040fe200078efcff */
[----:B------:R-:W-:Y:S01]  /*0a50*/  STL [R1+0xc20], R232 ;  /* 0x000c20e801007387 */ /* 0x000fe20000100800 */
[C---:B------:R-:W-:Y:S01]  /*0a60*/  VIADD R173, R4.reuse, 0x9e ;  /* 0x0000009e04ad7836 */ /* 0x040fe20000000000 */
[----:B------:R-:W-:Y:S01]  /*0a70*/  LOP3.LUT R0, R13, 0x38, RZ, 0xfc, !PT ;  /* 0x000000380d007812 */ /* 0x000fe200078efcff */
[C---:B------:R-:W-:Y:S01]  /*0a80*/  VIADD R161, R4.reuse, 0xae ;  /* 0x000000ae04a17836 */ /* 0x040fe20000000000 */
[----:B------:R-:W-:Y:S01]  /*0a90*/  STL [R1+0xc1c], R233 ;  /* 0x000c1ce901007387 */ /* 0x000fe20000100800 */
[----:B------:R-:W-:Y:S01]  /*0aa0*/  LOP3.LUT R0, R3, R13, RZ, 0xfc, !PT ;  /* 0x0000000d03007212 */ /* 0x000fe200078efcff */
[----:B------:R-:W-:Y:S01]  /*0ab0*/  VIADD R159, R4, 0xbe ;  /* 0x000000be049f7836 */ /* 0x000fe20000000000 */
[----:B------:R-:W-:Y:S01]  /*0ac0*/  ISETP.GT.AND P0, PT, R18, 0x3f, PT ;  /* 0x0000003f1200780c */ /* 0x000fe20003f04270 */
[----:B------:R-:W-:Y:S01]  /*0ad0*/  STL [R1+0xc18], R234 ;  /* 0x000c18ea01007387 */ /* 0x000fe20000100800 */
[----:B------:R-:W-:Y:S01]  /*0ae0*/  VIADD R3, R4, 0xce ;  /* 0x000000ce04037836 */ /* 0x000fe20000000000 */
[----:B------:R-:W-:Y:S01]  /*0af0*/  LOP3.LUT R216, R0, 0x40, RZ, 0xfc, !PT ;  /* 0x0000004000d87812 */ /* 0x000fe200078efcff */
[C---:B------:R-:W-:Y:S01]  /*0b00*/  VIADD R6, R4.reuse, 0xee ;  /* 0x000000ee04067836 */ /* 0x040fe20000000000 */
        /* <DEDUP_REMOVED lines=11> */
[----:B------:R-:W-:Y:S01]  /*0bc0*/  VIADD R9, R4, 0x1fe ;  /* 0x000001fe04097836 */ /* 0x000fe20000000000 */
[----:B------:R-:W-:Y:S01]  /*0bd0*/  STL [R1+0xc08], R228 ;  /* 0x000c08e401007387 */ /* 0x000fe20000100800 */
[----:B------:R-:W-:-:S02]  /*0be0*/  LOP3.LUT R220, R0, 0x48, RZ, 0xfc, !PT ;  /* 0x0000004800dc7812 */ /* 0x000fc400078efcff */
[C---:B------:R-:W-:Y:S01]  /*0bf0*/  LOP3.LUT R211, R0.reuse, 0x4a, RZ, 0xfc, !PT ;  /* 0x0000004a00d37812 */ /* 0x040fe200078efcff */
[----:B------:R-:W-:Y:S01]  /*0c00*/  STL [R1+0xc04], R229 ;  /* 0x000c04e501007387 */ /* 0x000fe20000100800 */
[C---:B------:R-:W-:Y:S02]  /*0c10*/  LOP3.LUT R212, R0.reuse, 0x4c, RZ, 0xfc, !PT ;  /* 0x0000004c00d47812 */ /* 0x040fe400078efcff */
[C---:B------:R-:W-:Y:S01]  /*0c20*/  LOP3.LUT R214, R0.reuse, 0x50, RZ, 0xfc, !PT ;  /* 0x0000005000d67812 */ /* 0x040fe200078efcff */
[----:B------:R-:W-:Y:S01]  /*0c30*/  STL [R1+0xc00], R230 ;  /* 0x000c00e601007387 */ /* 0x000fe20000100800 */
[C---:B------:R-:W-:Y:S02]  /*0c40*/  LOP3.LUT R215, R0.reuse, 0x52, RZ, 0xfc, !PT ;  /* 0x0000005200d77812 */ /* 0x040fe400078efcff */
[C---:B------:R-:W-:Y:S01]  /*0c50*/  LOP3.LUT R206, R0.reuse, 0x54, RZ, 0xfc, !PT ;  /* 0x0000005400ce7812 */ /* 0x040fe200078efcff */
        /* <DEDUP_REMOVED lines=39> */
[----:B------:R0:W-:Y:S01]  /*0ed0*/  STL [R1+0xbc4], R3 ;  /* 0x000bc40301007387 */ /* 0x0001e20000100800 */
[C---:B------:R-:W-:Y:S02]  /*0ee0*/  LOP3.LUT R177, R0.reuse, 0x92, RZ, 0xfc, !PT ;  /* 0x0000009200b17812 */ /* 0x040fe400078efcff */
[C---:B------:R-:W-:Y:S01]  /*0ef0*/  LOP3.LUT R178, R0.reuse, 0x94, RZ, 0xfc, !PT ;  /* 0x0000009400b27812 */ /* 0x040fe200078efcff */
[----:B------:R1:W-:Y:S01]  /*0f00*/  STL [R1+0xbbc], R6 ;  /* 0x000bbc0601007387 */ /* 0x0003e20000100800 */
[C---:B------:R-:W-:Y:S02]  /*0f10*/  LOP3.LUT R179, R0.reuse, 0x96, RZ, 0xfc, !PT ;  /* 0x0000009600b37812 */ /* 0x040fe400078efcff */
[C---:B------:R-:W-:Y:S01]  /*0f20*/  LOP3.LUT R180, R0.reuse, 0x98, RZ, 0xfc, !PT ;  /* 0x0000009800b47812 */ /* 0x040fe200078efcff */
[----:B------:R-:W-:Y:S01]  /*0f30*/  STL [R1+0xbc0], R22 ;  /* 0x000bc01601007387 */ /* 0x000fe20000100800 */
[----:B------:R-:W-:Y:S01]  /*0f40*/  LOP3.LUT R171, R0, 0x9a, RZ, 0xfc, !PT ;  /* 0x0000009a00ab7812 */ /* 0x000fe200078efcff */
[----:B0-----:R-:W-:Y:S01]  /*0f50*/  VIADD R3, R4, 0x10e ;  /* 0x0000010e04037836 */ /* 0x001fe20000000000 */
[C---:B------:R-:W-:Y:S01]  /*0f60*/  LOP3.LUT R172, R0.reuse, 0x9c, RZ, 0xfc, !PT ;  /* 0x0000009c00ac7812 */ /* 0x040fe200078efcff */
[----:B------:R0:W-:Y:S01]  /*0f70*/  STL [R1+0xbb8], R5 ;  /* 0x000bb80501007387 */ /* 0x0001e20000100800 */
[----:B------:R-:W-:Y:S01]  /*0f80*/  LOP3.LUT R174, R0, 0xa0, RZ, 0xfc, !PT ;  /* 0x000000a000ae7812 */ /* 0x000fe200078efcff */
[----:B-1----:R-:W-:Y:S01]  /*0f90*/  VIADD R6, R4, 0x13e ;  /* 0x0000013e04067836 */ /* 0x002fe20000000000 */
[C---:B------:R-:W-:Y:S01]  /*0fa0*/  LOP3.LUT R175, R0.reuse, 0xa2, RZ, 0xfc, !PT ;  /* 0x000000a200af7812 */ /* 0x040fe200078efcff */
[----:B------:R1:W-:Y:S01]  /*0fb0*/  STL [R1+0xbb4], R3 ;  /* 0x000bb40301007387 */ /* 0x0003e20000100800 */
[----:B------:R-:W-:-:S02]  /*0fc0*/  LOP3.LUT R166, R0, 0xa4, RZ, 0xfc, !PT ;  /* 0x000000a400a67812 */ /* 0x000fc400078efcff */
[C---:B------:R-:W-:Y:S02]  /*0fd0*/  LOP3.LUT R167, R0.reuse, 0xa6, RZ, 0xfc, !PT ;  /* 0x000000a600a77812 */ /* 0x040fe400078efcff */
[----:B------:R-:W-:Y:S01]  /*0fe0*/  LOP3.LUT R168, R0, 0xa8, RZ, 0xfc, !PT ;  /* 0x000000a800a87812 */ /* 0x000fe200078efcff */
[----:B0-----:R-:W-:Y:S01]  /*0ff0*/  VIADD R5, R4, 0x11e ;  /* 0x0000011e04057836 */ /* 0x001fe20000000000 */
[C---:B------:R-:W-:Y:S02]  /*1000*/  LOP3.LUT R169, R0.reuse, 0xaa, RZ, 0xfc, !PT ;  /* 0x000000aa00a97812 */ /* 0x040fe400078efcff */
[----:B------:R-:W-:Y:S01]  /*1010*/  LOP3.LUT R170, R0, 0xac, RZ, 0xfc, !PT ;  /* 0x000000ac00aa7812 */ /* 0x000fe200078efcff */
[----:B-1----:R-:W-:Y:S01]  /*1020*/  VIADD R3, R4, 0x12e ;  /* 0x0000012e04037836 */ /* 0x002fe20000000000 */
[----:B------:R0:W-:Y:S01]  /*1030*/  STL [R1+0xbb0], R5 ;  /* 0x000bb00501007387 */ /* 0x0001e20000100800 */
[C---:B------:R-:W-:Y:S02]  /*1040*/  LOP3.LUT R162, R0.reuse, 0xb0, RZ, 0xfc, !PT ;  /* 0x000000b000a27812 */ /* 0x040fe400078efcff */
[C---:B------:R-:W-:Y:S01]  /*1050*/  LOP3.LUT R163, R0.reuse, 0xb2, RZ, 0xfc, !PT ;  /* 0x000000b200a37812 */ /* 0x040fe200078efcff */
[----:B------:R1:W-:Y:S01]  /*1060*/  STL [R1+0xbac], R3 ;  /* 0x000bac0301007387 */ /* 0x0003e20000100800 */
[----:B------:R-:W-:-:S02]  /*1070*/  LOP3.LUT R164, R0, 0xb4, RZ, 0xfc, !PT ;  /* 0x000000b400a47812 */ /* 0x000fc400078efcff */
[C---:B------:R-:W-:Y:S01]  /*1080*/  LOP3.LUT R165, R0.reuse, 0xb6, RZ, 0xfc, !PT ;  /* 0x000000b600a57812 */ /* 0x040fe200078efcff */
[----:B------:R2:W-:Y:S01]  /*1090*/  STL [R1+0xba8], R6 ;  /* 0x000ba80601007387 */ /* 0x0005e20000100800 */
[----:B------:R-:W-:Y:S01]  /*10a0*/  LOP3.LUT R156, R0, 0xb8, RZ, 0xfc, !PT ;  /* 0x000000b8009c7812 */ /* 0x000fe200078efcff */
[----:B0-----:R-:W-:Y:S01]  /*10b0*/  VIADD R5, R4, 0x14e ;  /* 0x0000014e04057836 */ /* 0x001fe20000000000 */
[C---:B------:R-:W-:Y:S02]  /*10c0*/  LOP3.LUT R157, R0.reuse, 0xba, RZ, 0xfc, !PT ;  /* 0x000000ba009d7812 */ /* 0x040fe400078efcff */
[----:B------:R-:W-:Y:S01]  /*10d0*/  LOP3.LUT R158, R0, 0xbc, RZ, 0xfc, !PT ;  /* 0x000000bc009e7812 */ /* 0x000fe200078efcff */
[----:B-1----:R-:W-:Y:S01]  /*10e0*/  VIADD R3, R4, 0x15e ;  /* 0x0000015e04037836 */ /* 0x002fe20000000000 */
[----:B------:R0:W-:Y:S01]  /*10f0*/  STL [R1+0xba4], R5 ;  /* 0x000ba40501007387 */ /* 0x0001e20000100800 */
[----:B------:R-:W-:Y:S01]  /*1100*/  LOP3.LUT R160, R0, 0xc0, RZ, 0xfc, !PT ;  /* 0x000000c000a07812 */ /* 0x000fe200078efcff */
[----:B--2---:R-:W-:-:S02]  /*1110*/  VIADD R6, R4, 0x16e ;  /* 0x0000016e04067836 */ /* 0x004fc40000000000 */
[----:B------:R1:W-:Y:S01]  /*1120*/  STL [R1+0xba0], R3 ;  /* 0x000ba00301007387 */ /* 0x0003e20000100800 */
[C---:B------:R-:W-:Y:S02]  /*1130*/  LOP3.LUT R152, R0.reuse, 0xc2, RZ, 0xfc, !PT ;  /* 0x000000c200987812 */ /* 0x040fe400078efcff */
        /* <DEDUP_REMOVED lines=8> */
[----:B------:R-:W-:-:S02]  /*11c0*/  LOP3.LUT R251, R0, 0xd8, RZ, 0xfc, !PT ;  /* 0x000000d800fb7812 */ /* 0x000fc400078efcff */
[C---:B------:R-:W-:Y:S01]  /*11d0*/  LOP3.LUT R18, R0.reuse, 0xea, RZ, 0xfc, !PT ;  /* 0x000000ea00127812 */ /* 0x040fe200078efcff */
[----:B------:R1:W-:Y:S01]  /*11e0*/  STL [R1+0xb94], R3 ;  /* 0x000b940301007387 */ /* 0x0003e20000100800 */
[C---:B------:R-:W-:Y:S02]  /*11f0*/  LOP3.LUT R16, R0.reuse, 0xec, RZ, 0xfc, !PT ;  /* 0x000000ec00107812 */ /* 0x040fe400078efcff */
[C---:B--2---:R-:W-:Y:S02]  /*1200*/  LOP3.LUT R6, R0.reuse, 0xfa, RZ, 0xfc, !PT ;  /* 0x000000fa00067812 */ /* 0x044fe400078efcff */
        /* <DEDUP_REMOVED lines=8> */
[----:B------:R-:W-:Y:S01]  /*1290*/  STL [R1+0xb90], R8 ;  /* 0x000b900801007387 */ /* 0x000fe20000100800 */
[C---:B------:R-:W-:Y:S02]  /*12a0*/  LOP3.LUT R20, R0.reuse, 0x1b0, RZ, 0xfc, !PT ;  /* 0x000001b000147812 */ /* 0x040fe400078efcff */
[C---:B------:R-:W-:Y:S01]  /*12b0*/  LOP3.LUT R7, R0.reuse, 0x1bc, RZ, 0xfc, !PT ;  /* 0x000001bc00077812 */ /* 0x040fe200078efcff */
[----:B------:R1:W-:Y:S01]  /*12c0*/  STL [R1+0xb88], R3 ;  /* 0x000b880301007387 */ /* 0x0003e20000100800 */
[C---:B------:R-:W-:Y:S02]  /*12d0*/  LOP3.LUT R250, R0.reuse, 0x1c0, RZ, 0xfc, !PT ;  /* 0x000001c000fa7812 */ /* 0x040fe400078efcff */
[C---:B0-----:R-:W-:Y:S01]  /*12e0*/  LOP3.LUT R5, R0.reuse, 0xd2, RZ, 0xfc, !PT ;  /* 0x000000d200057812 */ /* 0x041fe200078efcff */
[----:B------:R-:W-:Y:S01]  /*12f0*/  STL [R1+0xb84], R12 ;  /* 0x000b840c01007387 */ /* 0x000fe20000100800 */
[----:B------:R-:W-:-:S02]  /*1300*/  LOP3.LUT R15, R0, 0x1c4, RZ, 0xfc, !PT ;  /* 0x000001c4000f7812 */ /* 0x000fc400078efcff */
[C---:B------:R-:W-:Y:S02]  /*1310*/  LOP3.LUT R19, R0.reuse, 0x1c6, RZ, 0xfc, !PT ;  /* 0x000001c600137812 */ /* 0x040fe400078efcff */
[----:B------:R-:W-:Y:S01]  /*1320*/  LOP3.LUT R249, R0, 0x1da, RZ, 0xfc, !PT ;  /* 0x000001da00f97812 */ /* 0x000fe200078efcff */
[----:B-1----:R-:W-:Y:S01]  /*1330*/  VIADD R3, R4, 0x1ee ;  /* 0x000001ee04037836 */ /* 0x002fe20000000000 */
[C---:B------:R-:W-:Y:S02]  /*1340*/  LOP3.LUT R4, R0.reuse, 0xcc, RZ, 0xfc, !PT ;  /* 0x000000cc00047812 */ /* 0x040fe400078efcff */
[C---:B------:R-:W-:Y:S02]  /*1350*/  LOP3.LUT R252, R0.reuse, 0x1ea, RZ, 0xfc, !PT ;  /* 0x000001ea00fc7812 */ /* 0x040fe400078efcff */
[----:B------:R0:W-:Y:S04]  /*1360*/  STL [R1+0xb7c], R3 ;  /* 0x000b7c0301007387 */ /* 0x0001e80000100800 */
[----:B------:R-:W-:Y:S04]  /*1370*/  STL [R1+0xb80], R10 ;  /* 0x000b800a01007387 */ /* 0x000fe80000100800 */
[----:B------:R-:W-:Y:S01]  /*1380*/  STL [R1+0xb78], R9 ;  /* 0x000b780901007387 */ /* 0x000fe20000100800 */
[----:B0-----:R-:W-:-:S03]  /*1390*/  LOP3.LUT R3, R0, 0xd0, RZ, 0xfc, !PT ;  /* 0x000000d000037812 */ /* 0x001fc600078efcff */
[----:B------:R-:W-:Y:S04]  /*13a0*/  STL [R1+0xbe8], R216 ;  /* 0x000be8d801007387 */ /* 0x000fe80000100800 */
        /* <DEDUP_REMOVED lines=60> */
[----:B------:R0:W-:Y:S04]  /*1770*/  STL [R1+0xea8], R4 ;  /* 0x000ea80401007387 */ /* 0x0001e80000100800 */
[----:B------:R-:W-:Y:S04]  /*1780*/  STL [R1+0xe9c], R236 ;  /* 0x000e9cec01007387 */ /* 0x000fe80000100800 */
[----:B------:R1:W-:Y:S01]  /*1790*/  STL [R1+0xeac], R3 ;  /* 0x000eac0301007387 */ /* 0x0003e20000100800 */
[----:B0-----:R-:W-:-:S03]  /*17a0*/  LOP3.LUT R4, R0, 0xd4, RZ, 0xfc, !PT ;  /* 0x000000d400047812 */ /* 0x001fc600078efcff */
[----:B------:R0:W-:Y:S04]  /*17b0*/  STL [R1+0xeb4], R5 ;  /* 0x000eb40501007387 */ /* 0x0001e80000100800 */
[----:B------:R2:W-:Y:S01]  /*17c0*/  STL [R1+0xebc], R4 ;  /* 0x000ebc0401007387 */ /* 0x0005e20000100800 */
[C---:B-1----:R-:W-:Y:S02]  /*17d0*/  LOP3.LUT R3, R0.reuse, 0xd6, RZ, 0xfc, !PT ;  /* 0x000000d600037812 */ /* 0x042fe400078efcff */
[----:B0-----:R-:W-:-:S03]  /*17e0*/  LOP3.LUT R5, R0, 0xda, RZ, 0xfc, !PT ;  /* 0x000000da00057812 */ /* 0x001fc600078efcff */
[----:B------:R0:W-:Y:S01]  /*17f0*/  STL [R1+0xec0], R3 ;  /* 0x000ec00301007387 */ /* 0x0001e20000100800 */
[----:B--2---:R-:W-:-:S03]  /*1800*/  LOP3.LUT R4, R0, 0xe0, RZ, 0xfc, !PT ;  /* 0x000000e000047812 */ /* 0x004fc600078efcff */
[----:B------:R1:W-:Y:S04]  /*1810*/  STL [R1+0xec4], R5 ;  /* 0x000ec40501007387 */ /* 0x0003e80000100800 */
[----:B------:R-:W-:Y:S01]  /*1820*/  STL [R1+0xeb8], R251 ;  /* 0x000eb8fb01007387 */ /* 0x000fe20000100800 */
[C---:B0-----:R-:W-:Y:S02]  /*1830*/  LOP3.LUT R3, R0.reuse, 0xdc, RZ, 0xfc, !PT ;  /* 0x000000dc00037812 */ /* 0x041fe400078efcff */
[----:B-1----:R-:W-:-:S03]  /*1840*/  LOP3.LUT R5, R0, 0xe4, RZ, 0xfc, !PT ;  /* 0x000000e400057812 */ /* 0x002fc600078efcff */
[----:B------:R0:W-:Y:S04]  /*1850*/  STL [R1+0xec8], R3 ;  /* 0x000ec80301007387 */ /* 0x0001e80000100800 */
[----:B------:R1:W-:Y:S01]  /*1860*/  STL [R1+0xecc], R4 ;  /* 0x000ecc0401007387 */ /* 0x0003e20000100800 */
[C---:B0-----:R-:W-:Y:S02]  /*1870*/  LOP3.LUT R3, R0.reuse, 0xe2, RZ, 0xfc, !PT ;  /* 0x000000e200037812 */ /* 0x041fe400078efcff */
[----:B-1----:R-:W-:-:S03]  /*1880*/  LOP3.LUT R4, R0, 0xe6, RZ, 0xfc, !PT ;  /* 0x000000e600047812 */ /* 0x002fc600078efcff */
[----:B------:R0:W-:Y:S04]  /*1890*/  STL [R1+0xedc], R3 ;  /* 0x000edc0301007387 */ /* 0x0001e80000100800 */
[----:B------:R1:W-:Y:S04]  /*18a0*/  STL [R1+0xed8], R5 ;  /* 0x000ed80501007387 */ /* 0x0003e80000100800 */
[----:B------:R2:W-:Y:S01]  /*18b0*/  STL [R1+0xee8], R4 ;  /* 0x000ee80401007387 */ /* 0x0005e20000100800 */
[C---:B0-----:R-:W-:Y:S02]  /*18c0*/  LOP3.LUT R3, R0.reuse, 0xe8, RZ, 0xfc, !PT ;  /* 0x000000e800037812 */ /* 0x041fe400078efcff */
[----:B-1----:R-:W-:-:S03]  /*18d0*/  LOP3.LUT R5, R0, 0xf6, RZ, 0xfc, !PT ;  /* 0x000000f600057812 */ /* 0x002fc600078efcff */
[----:B------:R0:W-:Y:S01]  /*18e0*/  STL [R1+0xeec], R3 ;  /* 0x000eec0301007387 */ /* 0x0001e20000100800 */
[----:B--2---:R-:W-:-:S03]  /*18f0*/  LOP3.LUT R4, R0, 0xf0, RZ, 0xfc, !PT ;  /* 0x000000f000047812 */ /* 0x004fc600078efcff */
[----:B------:R-:W-:Y:S04]  /*1900*/  STL [R1+0xee4], R18 ;  /* 0x000ee41201007387 */ /* 0x000fe80000100800 */
[----:B------:R1:W-:Y:S01]  /*1910*/  STL [R1+0xef4], R4 ;  /* 0x000ef40401007387 */ /* 0x0003e20000100800 */
[----:B0-----:R-:W-:-:S03]  /*1920*/  LOP3.LUT R3, R0, 0xf2, RZ, 0xfc, !PT ;  /* 0x000000f200037812 */ /* 0x001fc600078efcff */
[----:B------:R-:W-:Y:S04]  /*1930*/  STL [R1+0xef0], R16 ;  /* 0x000ef01001007387 */ /* 0x000fe80000100800 */
[----:B------:R-:W-:Y:S01]  /*1940*/  STL [R1+0xefc], R3 ;  /* 0x000efc0301007387 */ /* 0x000fe20000100800 */
[----:B-1----:R-:W-:-:S05]  /*1950*/  LOP3.LUT R4, R0, 0xf4, RZ, 0xfc, !PT ;  /* 0x000000f400047812 */ /* 0x002fca00078efcff */
        /* <DEDUP_REMOVED lines=24> */
[----:B------:R-:W-:Y:S01]  /*1ae0*/  STL [R1+0xf3c], R17 ;  /* 0x000f3c1101007387 */ /* 0x000fe20000100800 */
[----:B0-----:R-:W-:-:S03]  /*1af0*/  LOP3.LUT R4, R0, 0x116, RZ, 0xfc, !PT ;  /* 0x0000011600047812 */ /* 0x001fc600078efcff */
[----:B------:R0:W-:Y:S01]  /*1b00*/  STL [R1+0xf4c], R5 ;  /* 0x000f4c0501007387 */ /* 0x0001e20000100800 */
[----:B-1----:R-:W-:-:S03]  /*1b10*/  LOP3.LUT R6, R0, 0x11c, RZ, 0xfc, !PT ;  /* 0x0000011c00067812 */ /* 0x002fc600078efcff */
        /* <DEDUP_REMOVED lines=66> */
[----:B0-----:R-:W-:-:S03]  /*1f40*/  LOP3.LUT R5, R0, 0x166, RZ, 0xfc, !PT ;  /* 0x0000016600057812 */ /* 0x001fc600078efcff */
[----:B------:R-:W-:Y:S01]  /*1f50*/  STL [R1+0xdb4], R21 ;  /* 0x000db41501007387 */ /* 0x000fe20000100800 */
[----:B-1----:R-:W-:-:S03]  /*1f60*/  LOP3.LUT R4, R0, 0x168, RZ, 0xfc, !PT ;  /* 0x0000016800047812 */ /* 0x002fc600078efcff */
[----:B------:R0:W-:Y:S01]  /*1f70*/  STL [R1+0xd90], R5 ;  /* 0x000d900501007387 */ /* 0x0001e20000100800 */
[----:B--2---:R-:W-:-:S03]  /*1f80*/  LOP3.LUT R6, R0, 0x170, RZ, 0xfc, !PT ;  /* 0x0000017000067812 */ /* 0x004fc600078efcff */
        /* <DEDUP_REMOVED lines=69> */
[----:B------:R-:W-:Y:S01]  /*23e0*/  STL [R1+0xcdc], R7 ;  /* 0x000cdc0701007387 */ /* 0x000fe20000100800 */
[C---:B0-----:R-:W-:Y:S02]  /*23f0*/  LOP3.LUT R5, R0.reuse, 0x1ca, RZ, 0xfc, !PT ;  /* 0x000001ca00057812 */ /* 0x041fe400078efcff */
[----:B-1----:R-:W-:-:S05]  /*2400*/  LOP3.LUT R4, R0, 0x1c2, RZ, 0xfc, !PT ;  /* 0x000001c200047812 */ /* 0x002fca00078efcff */
[----:B------:R0:W-:Y:S04]  /*2410*/  STL [R1+0xcd4], R4 ;  /* 0x000cd40401007387 */ /* 0x0001e80000100800 */
[----:B------:R-:W-:Y:S04]  /*2420*/  STL [R1+0xcd8], R250 ;  /* 0x000cd8fa01007387 */ /* 0x000fe80000100800 */
[----:B------:R-:W-:Y:S01]  /*2430*/  STL [R1+0xcd0], R15 ;  /* 0x000cd00f01007387 */ /* 0x000fe20000100800 */
[----:B0-----:R-:W-:-:S05]  /*2440*/  LOP3.LUT R4, R0, 0x1c8, RZ, 0xfc, !PT ;  /* 0x000001c800047812 */ /* 0x001fca00078efcff */
[----:B------:R0:W-:Y:S04]  /*2450*/  STL [R1+0xcc8], R4 ;  /* 0x000cc80401007387 */ /* 0x0001e80000100800 */
[----:B------:R1:W-:Y:S04]  /*2460*/  STL [R1+0xcc4], R5 ;  /* 0x000cc40501007387 */ /* 0x0003e80000100800 */
[----:B------:R-:W-:Y:S01]  /*2470*/  STL [R1+0xccc], R19 ;  /* 0x000ccc1301007387 */ /* 0x000fe20000100800 */
[----:B0-----:R-:W-:Y:S01]  /*2480*/  IMAD R4, R2, 0x40, R14 ;  /* 0x0000004002047824 */ /* 0x001fe200078e020e */
[----:B------:R-:W-:-:S02]  /*2490*/  LOP3.LUT R2, R0, 0x1cc, RZ, 0xfc, !PT ;  /* 0x000001cc00027812 */ /* 0x000fc400078efcff */
[C---:B------:R-:W-:Y:S02]  /*24a0*/  LOP3.LUT R14, R0.reuse, 0x1d0, RZ, 0xfc, !PT ;  /* 0x000001d0000e7812 */ /* 0x040fe400078efcff */
[----:B------:R0:W-:Y:S01]  /*24b0*/  STL [R1+0xc2c], R4 ;  /* 0x000c2c0401007387 */ /* 0x0001e20000100800 */
[----:B-1----:R-:W-:-:S03]  /*24c0*/  LOP3.LUT R5, R0, 0x1d2, RZ, 0xfc, !PT ;  /* 0x000001d200057812 */ /* 0x002fc600078efcff */
[----:B------:R1:W-:Y:S04]  /*24d0*/  STL [R1+0xcc0], R2 ;  /* 0x000cc00201007387 */ /* 0x0003e80000100800 */
[----:B------:R2:W-:Y:S01]  /*24e0*/  STL [R1+0xcb8], R5 ;  /* 0x000cb80501007387 */ /* 0x0005e20000100800 */
[----:B0-----:R-:W-:-:S03]  /*24f0*/  LOP3.LUT R4, R0, 0x1d6, RZ, 0xfc, !PT ;  /* 0x000001d600047812 */ /* 0x001fc600078efcff */
[----:B------:R-:W-:Y:S01]  /*2500*/  STL [R1+0xcbc], R14 ;  /* 0x000cbc0e01007387 */ /* 0x000fe20000100800 */
[C---:B-1----:R-:W-:Y:S02]  /*2510*/  LOP3.LUT R2, R0.reuse, 0x1d4, RZ, 0xfc, !PT ;  /* 0x000001d400027812 */ /* 0x042fe400078efcff */
[----:B--2---:R-:W-:-:S03]  /*2520*/  LOP3.LUT R5, R0, 0x1dc, RZ, 0xfc, !PT ;  /* 0x000001dc00057812 */ /* 0x004fc600078efcff */
[----:B------:R0:W-:Y:S04]  /*2530*/  STL [R1+0xcb4], R2 ;  /* 0x000cb40201007387 */ /* 0x0001e80000100800 */
[----:B------:R1:W-:Y:S01]  /*2540*/  STL [R1+0xcb0], R4 ;  /* 0x000cb00401007387 */ /* 0x0003e20000100800 */
[C---:B0-----:R-:W-:Y:S02]  /*2550*/  LOP3.LUT R2, R0.reuse, 0x1d8, RZ, 0xfc, !PT ;  /* 0x000001d800027812 */ /* 0x041fe400078efcff */
[----:B-1----:R-:W-:-:S03]  /*2560*/  LOP3.LUT R4, R0, 0x1e0, RZ, 0xfc, !PT ;  /* 0x000001e000047812 */ /* 0x002fc600078efcff */
[----:B------:R0:W-:Y:S04]  /*2570*/  STL [R1+0xcac], R2 ;  /* 0x000cac0201007387 */ /* 0x0001e80000100800 */
[----:B------:R1:W-:Y:S04]  /*2580*/  STL [R1+0xca4], R5 ;  /* 0x000ca40501007387 */ /* 0x0003e80000100800 */
[----:B------:R-:W-:Y:S01]  /*2590*/  STL [R1+0xca8], R249 ;  /* 0x000ca8f901007387 */ /* 0x000fe20000100800 */
[----:B0-----:R-:W-:-:S03]  /*25a0*/  LOP3.LUT R2, R0, 0x1e2, RZ, 0xfc, !PT ;  /* 0x000001e200027812 */ /* 0x001fc600078efcff */
[----:B------:R0:W-:Y:S01]  /*25b0*/  STL [R1+0xca0], R4 ;  /* 0x000ca00401007387 */ /* 0x0001e20000100800 */
[----:B-1----:R-:W-:-:S03]  /*25c0*/  LOP3.LUT R5, R0, 0x1e4, RZ, 0xfc, !PT ;  /* 0x000001e400057812 */ /* 0x002fc600078efcff */
[----:B------:R1:W-:Y:S04]  /*25d0*/  STL [R1+0xc9c], R2 ;  /* 0x000c9c0201007387 */ /* 0x0003e80000100800 */
[----:B------:R2:W-:Y:S01]  /*25e0*/  STL [R1+0xc98], R5 ;  /* 0x000c980501007387 */ /* 0x0005e20000100800 */
[C---:B0-----:R-:W-:Y:S02]  /*25f0*/  LOP3.LUT R4, R0.reuse, 0x1e6, RZ, 0xfc, !PT ;  /* 0x000001e600047812 */ /* 0x041fe400078efcff */
[----:B-1----:R-:W-:-:S03]  /*2600*/  LOP3.LUT R2, R0, 0x1e8, RZ, 0xfc, !PT ;  /* 0x000001e800027812 */ /* 0x002fc600078efcff */
[----:B------:R0:W-:Y:S01]  /*2610*/  STL [R1+0xc94], R4 ;  /* 0x000c940401007387 */ /* 0x0001e20000100800 */
[----:B--2---:R-:W-:-:S03]  /*2620*/  LOP3.LUT R5, R0, 0x1f0, RZ, 0xfc, !PT ;  /* 0x000001f000057812 */ /* 0x004fc600078efcff */
[----:B------:R-:W-:Y:S01]  /*2630*/  STL [R1+0xc90], R2 ;  /* 0x000c900201007387 */ /* 0x000fe20000100800 */
[----:B0-----:R-:W-:-:S05]  /*2640*/  LOP3.LUT R4, R0, 0x1ec, RZ, 0xfc, !PT ;  /* 0x000001ec00047812 */ /* 0x001fca00078efcff */
[----:B------:R0:W-:Y:S04]  /*2650*/  STL [R1+0xc88], R4 ;  /* 0x000c880401007387 */ /* 0x0001e80000100800 */
        /* <DEDUP_REMOVED lines=11> */
[----:B0-----:R-:W-:-:S05]  /*2710*/  LOP3.LUT R4, R0, 0x1fc, RZ, 0xfc, !PT ;  /* 0x000001fc00047812 */ /* 0x001fca00078efcff */
[----:B------:R1:W-:Y:S01]  /*2720*/  STL [R1+0xc6c], R4 ;  /* 0x000c6c0401007387 */ /* 0x0003e20000100800 */
[----:B------:R-:W-:Y:S05]  /*2730*/  @P0 BRA `(.L_x_0) ;  /* 0x0000000c000c0947 */ /* 0x000fea0003800000 */
[----:B------:R-:W-:Y:S01]  /*2740*/  IMAD.SHL.U32 R2, R24, 0x8, RZ ;  /* 0x0000000818027824 */ /* 0x000fe200078e00ff */
[----:B------:R2:W-:Y:S01]  /*2750*/  STL [R1], RZ ;  /* 0x000000ff01007387 */ /* 0x0005e20000100800 */
[----:B------:R-:W-:Y:S02]  /*2760*/  CS2R R24, SRZ ;  /* 0x0000000000187805 */ /* 0x000fe4000001ff00 */
[----:B------:R-:W-:Y:S02]  /*2770*/  CS2R R26, SRZ ;  /* 0x00000000001a7805 */ /* 0x000fe4000001ff00 */
[----:B------:R-:W-:Y:S01]  /*2780*/  CS2R R28, SRZ ;  /* 0x00000000001c7805 */ /* 0x000fe2000001ff00 */
[----:B------:R2:W-:Y:S01]  /*2790*/  STL [R1+0xb74], R2 ;  /* 0x000b740201007387 */ /* 0x0005e20000100800 */
[----:B------:R-:W-:Y:S02]  /*27a0*/  CS2R R30, SRZ ;  /* 0x00000000001e7805 */ /* 0x000fe4000001ff00 */
[----:B------:R-:W-:-:S02]  /*27b0*/  CS2R R32, SRZ ;  /* 0x0000000000207805 */ /* 0x000fc4000001ff00 */
[----:B------:R-:W-:Y:S01]  /*27c0*/  CS2R R34, SRZ ;  /* 0x0000000000227805 */ /* 0x000fe2000001ff00 */
[----:B------:R2:W-:Y:S01]  /*27d0*/  STL [R1+0x4], RZ ;  /* 0x000004ff01007387 */ /* 0x0005e20000100800 */
[----:B------:R-:W-:Y:S02]  /*27e0*/  CS2R R36, SRZ ;  /* 0x0000000000247805 */ /* 0x000fe4000001ff00 */
[----:B------:R-:W-:Y:S02]  /*27f0*/  CS2R R38, SRZ ;  /* 0x0000000000267805 */ /* 0x000fe4000001ff00 */
[----:B------:R-:W-:Y:S01]  /*2800*/  CS2R R40, SRZ ;  /* 0x0000000000287805 */ /* 0x000fe2000001ff00 */
[----:B------:R2:W-:Y:S01]  /*2810*/  STL [R1+0x8], RZ ;  /* 0x000008ff01007387 */ /* 0x0005e20000100800 */
        /* <DEDUP_REMOVED lines=72> */
[----:B------:R-:W-:-:S03]  /*2ca0*/  CS2R R150, SRZ ;  /* 0x0000000000967805 */ /* 0x000fc6000001ff00 */
[----:B------:R2:W-:Y:S04]  /*2cb0*/  STL [R1+0x54], RZ ;  /* 0x000054ff01007387 */ /* 0x0005e80000100800 */
        /* <DEDUP_REMOVED lines=105> */
[----:B------:R2:W-:Y:S01]  /*3350*/  STL [R1+0x1fc], RZ ;  /* 0x0001fcff01007387 */ /* 0x0005e20000100800 */
[----:B------:R-:W-:Y:S05]  /*3360*/  BRA `(.L_x_1) ;  /* 0x0000027400087947 */ /* 0x000fea0003800000 */
.L_x_0:
[----:B------:R-:W2:Y:S04]  /*3370*/  LDL R127, [R1+0xc88] ;  /* 0x000c8800017f7983 */ /* 0x000ea80000100800 */
[----:B------:R-:W3:Y:S04]  /*3380*/  LDL R130, [R1+0xc84] ;  /* 0x000c840001827983 */ /* 0x000ee80000100800 */
[----:B------:R-:W4:Y:S04]  /*3390*/  LDL R131, [R1+0xcc0] ;  /* 0x000cc00001837983 */ /* 0x000f280000100800 */
[----:B------:R-:W4:Y:S04]  /*33a0*/  LDL R133, [R1+0xcac] ;  /* 0x000cac0001857983 */ /* 0x000f280000100800 */
[----:B------:R-:W4:Y:S04]  /*33b0*/  LDL R136, [R1+0xcb0] ;  /* 0x000cb00001887983 */ /* 0x000f280000100800 */
[----:B------:R-:W4:Y:S04]  /*33c0*/  LDL R139, [R1+0xb7c] ;  /* 0x000b7c00018b7983 */ /* 0x000f280000100800 */
[----:B------:R-:W4:Y:S01]  /*33d0*/  LDL R148, [R1+0xcf0] ;  /* 0x000cf00001947983 */ /* 0x000f220000100800 */
[----:B------:R-:W-:-:S03]  /*33e0*/  IMAD.MOV.U32 R146, RZ, RZ, R251 ;  /* 0x000000ffff927224 */ /* 0x000fc600078e00fb */
[----:B------:R-:W4:Y:S04]  /*33f0*/  LDL R132, [R1+0xc98] ;  /* 0x000c980001847983 */ /* 0x000f280000100800 */
        /* <DEDUP_REMOVED lines=12> */
[----:B------:R-:W4:Y:S01]  /*34c0*/  LDL R147, [R1+0xca4] ;  /* 0x000ca40001937983 */ /* 0x000f220000100800 */
[----:B------:R-:W-:Y:S01]  /*34d0*/  IABS R251, R125 ;  /* 0x0000007d00fb7213 */ /* 0x000fe20000000000 */
[----:B------:R-:W-:-:S02]  /*34e0*/  IMAD.MOV.U32 R126, RZ, RZ, R2 ;  /* 0x000000ffff7e7224 */ /* 0x000fc400078e0002 */
[----:B------:R-:W-:Y:S01]  /*34f0*/  IMAD.MOV.U32 R140, RZ, RZ, R250 ;  /* 0x000000ffff8c7224 */ /* 0x000fe200078e00fa */
[----:B------:R-:W-:Y:S01]  /*3500*/  STL [R1+0x100c], R246 ;  /* 0x00100cf601007387 */ /* 0x000fe20000100800 */
[----:B------:R-:W-:Y:S02]  /*3510*/  IMAD.MOV.U32 R138, RZ, RZ, R3 ;  /* 0x000000ffff8a7224 */ /* 0x000fe400078e0003 */
[----:B------:R-:W-:Y:S01]  /*3520*/  IMAD.MOV.U32 R141, RZ, RZ, R249 ;  /* 0x000000ffff8d7224 */ /* 0x000fe200078e00f9 */
[----:B------:R-:W-:Y:S01]  /*3530*/  STL [R1+0x1008], R247 ;  /* 0x001008f701007387 */ /* 0x000fe20000100800 */
[----:B------:R-:W-:Y:S01]  /*3540*/  IMAD.MOV.U32 R248, RZ, RZ, RZ ;  /* 0x000000fffff87224 */ /* 0x000fe200078e00ff */
[----:B------:R-:W-:Y:S01]  /*3550*/  IABS R9, R9 ;  /* 0x0000000900097213 */ /* 0x000fe20000000000 */
[----:B------:R-:W-:Y:S01]  /*3560*/  ULDC UR25, c[0x0][0x238] ;  /* 0x00008e0000197ab9 */ /* 0x000fe20000000800 */
[----:B------:R-:W-:Y:S01]  /*3570*/  STL [R1+0x1004], R0 ;  /* 0x0010040001007387 */ /* 0x000fe20000100800 */
[----:B-1----:R-:W-:Y:S01]  /*3580*/  IABS R4, R4 ;  /* 0x0000000400047213 */ /* 0x002fe20000000000 */
[----:B------:R-:W-:Y:S01]  /*3590*/  ULDC UR26, c[0x0][0x23c] ;  /* 0x00008f00001a7ab9 */ /* 0x000fe20000000800 */
[----:B------:R-:W-:Y:S01]  /*35a0*/  IABS R6, R6 ;  /* 0x0000000600067213 */ /* 0x000fe20000000000 */
[----:B------:R0:W-:Y:S01]  /*35b0*/  STL [R1+0xfdc], R125 ;  /* 0x000fdc7d01007387 */ /* 0x0001e20000100800 */
[----:B------:R-:W-:Y:S01]  /*35c0*/  IABS R5, R5 ;  /* 0x0000000500057213 */ /* 0x000fe20000000000 */
[----:B------:R-:W-:Y:S01]  /*35d0*/  ULDC UR6, c[0x0][0x234] ;  /* 0x00008d0000067ab9 */ /* 0x000fe20000000800 */
[----:B------:R-:W-:Y:S01]  /*35e0*/  IABS R252, R252 ;  /* 0x000000fc00fc7213 */ /* 0x000fe20000000000 */
[----:B------:R-:W-:Y:S01]  /*35f0*/  ULDC.64 UR4, c[0x0][0x218] ;  /* 0x0000860000047ab9 */ /* 0x000fe20000000a00 */
[----:B0-----:R-:W4:Y:S01]  /*3600*/  LDL R125, [R1+0xc60] ;  /* 0x000c6000017d7983 */ /* 0x001f220000100800 */
[----:B------:R-:W0:Y:S01]  /*3610*/  I2F.RP R2, R251 ;  /* 0x000000fb00027306 */ /* 0x000e220000209400 */
[----:B------:R-:W-:-:S07]  /*3620*/  IABS R250, R124 ;  /* 0x0000007c00fa7213 */ /* 0x000fce0000000000 */
[----:B------:R-:W1:Y:S08]  /*3630*/  I2F.RP R3, R250 ;  /* 0x000000fa00037306 */ /* 0x000e700000209400 */
[----:B0-----:R-:W0:Y:S08]  /*3640*/  MUFU.RCP R2, R2 ;  /* 0x0000000200027308 */ /* 0x001e300000001000 */
[----:B-1----:R-:W1:Y:S01]  /*3650*/  MUFU.RCP R3, R3 ;  /* 0x0000000300037308 */ /* 0x002e620000001000 */
[----:B0-----:R-:W-:-:S07]  /*3660*/  VIADD R2, R2, 0xffffffe ;  /* 0x0ffffffe02027836 */ /* 0x001fce0000000000 */
[----:B------:R-:W0:Y:S01]  /*3670*/  F2I.FTZ.U32.TRUNC.NTZ R249, R2 ;  /* 0x0000000200f97305 */ /* 0x000e22000021f000 */
[----:B-1----:R-:W-:-:S07]  /*3680*/  VIADD R3, R3, 0xffffffe ;  /* 0x0ffffffe03037836 */ /* 0x002fce0000000000 */
[----:B------:R-:W1:Y:S01]  /*3690*/  F2I.FTZ.U32.TRUNC.NTZ R3, R3 ;  /* 0x0000000300037305 */ /* 0x000e62000021f000 */
[----:B------:R-:W-:Y:S02]  /*36a0*/  IMAD.MOV.U32 R123, RZ, RZ, R126 ;  /* 0x000000ffff7b7224 */ /* 0x000fe400078e007e */
[----:B0-----:R-:W-:-:S04]  /*36b0*/  IMAD.MOV R2, RZ, RZ, -R249 ;  /* 0x000000ffff027224 */ /* 0x001fc800078e0af9 */
[----:B------:R-:W-:-:S04]  /*36c0*/  IMAD R2, R2, R251, RZ ;  /* 0x000000fb02027224 */ /* 0x000fc800078e02ff */
[----:B------:R-:W-:-:S04]  /*36d0*/  IMAD.HI.U32 R248, R249, R2, R248 ;  /* 0x00000002f9f87227 */ /* 0x000fc800078e00f8 */
[----:B------:R-:W-:Y:S02]  /*36e0*/  IMAD.MOV.U32 R2, RZ, RZ, RZ ;  /* 0x000000ffff027224 */ /* 0x000fe400078e00ff */
[----:B--2---:R-:W-:Y:S02]  /*36f0*/  IMAD.MOV.U32 R126, RZ, RZ, R127 ;  /* 0x000000ffff7e7224 */ /* 0x004fe400078e007f */
[----:B---3--:R-:W-:Y:S02]  /*3700*/  IMAD.MOV.U32 R127, RZ, RZ, R130 ;  /* 0x000000ffff7f7224 */ /* 0x008fe400078e0082 */
[----:B----4-:R-:W-:Y:S02]  /*3710*/  IMAD.MOV.U32 R130, RZ, RZ, R131 ;  /* 0x000000ffff827224 */ /* 0x010fe400078e0083 */
[----:B------:R-:W-:Y:S02]  /*3720*/  IMAD.MOV.U32 R131, RZ, RZ, R133 ;  /* 0x000000ffff837224 */ /* 0x000fe400078e0085 */
[----:B------:R-:W-:-:S02]  /*3730*/  IMAD.MOV.U32 R122, RZ, RZ, R126 ;  /* 0x000000ffff7a7224 */ /* 0x000fc400078e007e */
[----:B------:R-:W-:Y:S02]  /*3740*/  IMAD.MOV.U32 R133, RZ, RZ, R136 ;  /* 0x000000ffff857224 */ /* 0x000fe400078e0088 */
[----:B------:R-:W-:Y:S02]  /*3750*/  IMAD.MOV.U32 R126, RZ, RZ, R131 ;  /* 0x000000ffff7e7224 */ /* 0x000fe400078e0083 */
[----:B------:R-:W-:Y:S02]  /*3760*/  IMAD.MOV.U32 R136, RZ, RZ, R139 ;  /* 0x000000ffff887224 */ /* 0x000fe400078e008b */
[----:B------:R-:W-:Y:S02]  /*3770*/  IMAD.MOV.U32 R131, RZ, RZ, R10 ;  /* 0x000000ffff837224 */ /* 0x000fe400078e000a */
[----:B------:R-:W-:Y:S02]  /*3780*/  IMAD.MOV.U32 R139, RZ, RZ, R148 ;  /* 0x000000ffff8b7224 */ /* 0x000fe400078e0094 */
[----:B------:R-:W-:-:S02]  /*3790*/  IMAD.MOV.U32 R148, RZ, RZ, R11 ;  /* 0x000000ffff947224 */ /* 0x000fc400078e000b */
[----:B-1----:R-:W-:Y:S02]  /*37a0*/  IMAD.MOV R11, RZ, RZ, -R3 ;  /* 0x000000ffff0b7224 */ /* 0x002fe400078e0a03 */
[----:B------:R-:W-:-:S04]  /*37b0*/  IMAD.HI.U32 R10, R248, R9, RZ ;  /* 0x00000009f80a7227 */ /* 0x000fc800078e00ff */
[----:B------:R-:W-:Y:S02]  /*37c0*/  IMAD.MOV.U32 R120, RZ, RZ, R127 ;  /* 0x000000ffff787224 */ /* 0x000fe400078e007f */
[----:B------:R-:W-:Y:S02]  /*37d0*/  IMAD.MOV.U32 R127, RZ, RZ, R130 ;  /* 0x000000ffff7f7224 */ /* 0x000fe400078e0082 */
[----:B------:R-:W-:Y:S02]  /*37e0*/  IMAD R11, R11, R250, RZ ;  /* 0x000000fa0b0b7224 */ /* 0x000fe400078e02ff */
[----:B------:R-:W-:Y:S02]  /*37f0*/  IMAD.MOV.U32 R130, RZ, RZ, R133 ;  /* 0x000000ffff827224 */ /* 0x000fe400078e0085 */
[----:B------:R-:W-:Y:S02]  /*3800*/  IMAD.MOV R10, RZ, RZ, -R10 ;  /* 0x000000ffff0a7224 */ /* 0x000fe400078e0a0a */
[----:B------:R-:W-:-:S02]  /*3810*/  IMAD.MOV.U32 R133, RZ, RZ, R7 ;  /* 0x000000ffff857224 */ /* 0x000fc400078e0007 */
[----:B------:R-:W-:-:S04]  /*3820*/  IMAD.HI.U32 R7, R248, R4, RZ ;  /* 0x00000004f8077227 */ /* 0x000fc800078e00ff */
[----:B------:R-:W-:Y:S02]  /*3830*/  IMAD R0, R251, R10, R9 ;  /* 0x0000000afb007224 */ /* 0x000fe400078e0209 */
[----:B------:R-:W-:Y:S01]  /*3840*/  IMAD.MOV R7, RZ, RZ, -R7 ;  /* 0x000000ffff077224 */ /* 0x000fe200078e0a07 */
[----:B------:R-:W-:Y:S04]  /*3850*/  STL [R1+0x1010], R125 ;  /* 0x0010107d01007387 */ /* 0x000fe80000100800 */
[----:B------:R0:W-:Y:S04]  /*3860*/  STL [R1+0x1000], R124 ;  /* 0x0010007c01007387 */ /* 0x0001e80000100800 */
[----:B------:R-:W-:Y:S01]  /*3870*/  STL [R1+0x1014], R250 ;  /* 0x001014fa01007387 */ /* 0x000fe20000100800 */
[----:B0-----:R-:W-:-:S05]  /*3880*/  IMAD.HI.U32 R124, R3, R11, R2 ;  /* 0x0000000b037c7227 */ /* 0x001fca00078e0002 */
[----:B------:R-:W-:Y:S04]  /*3890*/  STL [R1+0x1018], R124 ;  /* 0x0010187c01007387 */ /* 0x000fe80000100800 */
[----:B------:R0:W-:Y:S02]  /*38a0*/  STL [R1+0x24], R0 ;  /* 0x0000240001007387 */ /* 0x0001e40000100800 */
[----:B0-----:R-:W-:-:S05]  /*38b0*/  IMAD R0, R251, R7, R4 ;  /* 0x00000007fb007224 */ /* 0x001fca00078e0204 */
[----:B------:R0:W-:Y:S04]  /*38c0*/  STL [R1+0x20], R0 ;  /* 0x0000200001007387 */ /* 0x0001e80000100800 */
[----:B------:R-:W2:Y:S01]  /*38d0*/  LDL R119, [R1+0xc78] ;  /* 0x000c780001777983 */ /* 0x000ea20000100800 */
[----:B------:R-:W-:Y:S02]  /*38e0*/  IMAD.MOV.U32 R121, RZ, RZ, R136 ;  /* 0x000000ffff797224 */ /* 0x000fe400078e0088 */
[----:B------:R-:W-:Y:S02]  /*38f0*/  IMAD.MOV.U32 R136, RZ, RZ, R139 ;  /* 0x000000ffff887224 */ /* 0x000fe400078e008b */
[----:B------:R-:W-:Y:S02]  /*3900*/  IMAD.MOV.U32 R139, RZ, RZ, R148 ;  /* 0x000000ffff8b7224 */ /* 0x000fe400078e0094 */
[----:B------:R-:W-:-:S02]  /*3910*/  IMAD.MOV.U32 R148, RZ, RZ, R8 ;  /* 0x000000ffff947224 */ /* 0x000fc400078e0008 */
[----:B------:R-:W-:Y:S01]  /*3920*/  IMAD.HI.U32 R8, R248, R6, RZ ;  /* 0x00000006f8087227 */ /* 0x000fe200078e00ff */
[----:B--2---:R-:W-:Y:S02]  /*3930*/  IABS R9, R119 ;  /* 0x0000007700097213 */ /* 0x004fe40000000000 */
[----:B------:R-:W2:Y:S01]  /*3940*/  LDL R119, [R1+0xc7c] ;  /* 0x000c7c0001777983 */ /* 0x000ea20000100800 */
[----:B------:R-:W-:-:S04]  /*3950*/  IMAD.MOV R3, RZ, RZ, -R8 ;  /* 0x000000ffff037224 */ /* 0x000fc800078e0a08 */
[----:B0-----:R-:W-:-:S05]  /*3960*/  IMAD R0, R251, R3, R6 ;  /* 0x00000003fb007224 */ /* 0x001fca00078e0206 */
[----:B------:R0:W-:Y:S01]  /*3970*/  STL [R1+0x1c], R0 ;  /* 0x00001c0001007387 */ /* 0x0001e20000100800 */
[----:B--2---:R-:W-:-:S03]  /*3980*/  IABS R4, R119 ;  /* 0x0000007700047213 */ /* 0x004fc60000000000 */
[----:B------:R-:W2:Y:S01]  /*3990*/  LDL R119, [R1+0xc80] ;  /* 0x000c800001777983 */ /* 0x000ea20000100800 */
[----:B------:R-:W-:-:S04]  /*39a0*/  IMAD.HI.U32 R2, R248, R5, RZ ;  /* 0x00000005f8027227 */ /* 0x000fc800078e00ff */
[----:B------:R-:W-:-:S04]  /*39b0*/  IMAD.MOV R2, RZ, RZ, -R2 ;  /* 0x000000ffff027224 */ /* 0x000fc800078e0a02 */
[----:B------:R-:W-:Y:S02]  /*39c0*/  IMAD R124, R251, R2, R5 ;  /* 0x00000002fb7c7224 */ /* 0x000fe400078e0205 */
[----:B------:R-:W-:-:S04]  /*39d0*/  IMAD.HI.U32 R8, R248, R4, RZ ;  /* 0x00000004f8087227 */ /* 0x000fc800078e00ff */
[----:B------:R-:W-:-:S04]  /*39e0*/  IMAD.MOV R8, RZ, RZ, -R8 ;  /* 0x000000ffff087224 */ /* 0x000fc800078e0a08 */
[----:B------:R-:W-:Y:S01]  /*39f0*/  IMAD R125, R251, R8, R4 ;  /* 0x00000008fb7d7224 */ /* 0x000fe200078e0204 */
[----:B--2---:R-:W-:Y:S01]  /*3a00*/  IABS R6, R119 ;  /* 0x0000007700067213 */ /* 0x004fe20000000000 */
[----:B------:R-:W-:Y:S02]  /*3a10*/  IMAD.MOV.U32 R119, RZ, RZ, R120 ;  /* 0x000000ffff777224 */ /* 0x000fe400078e0078 */
[----:B------:R-:W-:Y:S02]  /*3a20*/  IMAD.MOV.U32 R120, RZ, RZ, R121 ;  /* 0x000000ffff787224 */ /* 0x000fe400078e0079 */
[----:B------:R-:W-:Y:S01]  /*3a30*/  IMAD.MOV.U32 R121, RZ, RZ, R122 ;  /* 0x000000ffff797224 */ /* 0x000fe200078e007a */
[----:B------:R-:W-:Y:S01]  /*3a40*/  IABS R2, R119 ;  /* 0x0000007700027213 */ /* 0x000fe20000000000 */
[----:B------:R-:W-:Y:S02]  /*3a50*/  IMAD.MOV.U32 R122, RZ, RZ, R123 ;  /* 0x000000ffff7a7224 */ /* 0x000fe400078e007b */
[----:B------:R-:W-:-:S02]  /*3a60*/  IMAD.MOV.U32 R119, RZ, RZ, R120 ;  /* 0x000000ffff777224 */ /* 0x000fc400078e0078 */
[----:B------:R-:W-:Y:S02]  /*3a70*/  IMAD.MOV.U32 R123, RZ, RZ, R143 ;  /* 0x000000ffff7b7224 */ /* 0x000fe400078e008f */
[----:B------:R-:W-:Y:S01]  /*3a80*/  IMAD.MOV.U32 R120, RZ, RZ, R121 ;  /* 0x000000ffff787224 */ /* 0x000fe200078e0079 */
[----:B------:R-:W-:Y:S01]  /*3a90*/  IABS R3, R119 ;  /* 0x0000007700037213 */ /* 0x000fe20000000000 */
[----:B------:R-:W-:Y:S02]  /*3aa0*/  IMAD.MOV.U32 R121, RZ, RZ, R122 ;  /* 0x000000ffff797224 */ /* 0x000fe400078e007a */
[----:B------:R-:W-:Y:S02]  /*3ab0*/  IMAD.MOV.U32 R122, RZ, RZ, R123 ;  /* 0x000000ffff7a7224 */ /* 0x000fe400078e007b */
[----:B------:R-:W-:Y:S02]  /*3ac0*/  IMAD.MOV.U32 R119, RZ, RZ, R120 ;  /* 0x000000ffff777224 */ /* 0x000fe400078e0078 */
[----:B------:R-:W-:-:S02]  /*3ad0*/  IMAD.MOV.U32 R123, RZ, RZ, R132 ;  /* 0x000000ffff7b7224 */ /* 0x000fc400078e0084 */
[----:B------:R-:W-:Y:S02]  /*3ae0*/  IMAD.MOV.U32 R120, RZ, RZ, R121 ;  /* 0x000000ffff787224 */ /* 0x000fe400078e0079 */
[----:B------:R-:W-:Y:S01]  /*3af0*/  IMAD.HI.U32 R5, R248, R2, RZ ;  /* 0x00000002f8057227 */ /* 0x000fe200078e00ff */
[----:B------:R-:W-:Y:S01]  /*3b00*/  IABS R8, R119 ;  /* 0x0000007700087213 */ /* 0x000fe20000000000 */
[----:B------:R-:W2:Y:S02]  /*3b10*/  LDL R132, [R1+0xcb4] ;  /* 0x000cb40001847983 */ /* 0x000ea40000100800 */
[----:B------:R-:W-:Y:S02]  /*3b20*/  IMAD.MOV.U32 R121, RZ, RZ, R122 ;  /* 0x000000ffff797224 */ /* 0x000fe400078e007a */
[----:B------:R-:W-:Y:S02]  /*3b30*/  IMAD.MOV.U32 R122, RZ, RZ, R123 ;  /* 0x000000ffff7a7224 */ /* 0x000fe400078e007b */
[----:B------:R-:W-:-:S02]  /*3b40*/  IMAD.MOV R5, RZ, RZ, -R5 ;  /* 0x000000ffff057224 */ /* 0x000fc400078e0a05 */
[----:B------:R-:W-:Y:S02]  /*3b50*/  IMAD.MOV.U32 R119, RZ, RZ, R120 ;  /* 0x000000ffff777224 */ /* 0x000fe400078e0078 */
[----:B------:R-:W-:-:S04]  /*3b60*/  IMAD.HI.U32 R4, R248, R3, RZ ;  /* 0x00000003f8047227 */ /* 0x000fc800078e00ff */
[----:B------:R-:W-:Y:S02]  /*3b70*/  IMAD.MOV.U32 R120, RZ, RZ, R121 ;  /* 0x000000ffff787224 */ /* 0x000fe400078e0079 */
[----:B------:R-:W-:Y:S02]  /*3b80*/  IMAD.MOV.U32 R121, RZ, RZ, R122 ;  /* 0x000000ffff797224 */ /* 0x000fe400078e007a */
[----:B------:R-:W-:Y:S01]  /*3b90*/  IMAD R247, R251, R5, R2 ;  /* 0x00000005fbf77224 */ /* 0x000fe200078e0202 */
[----:B------:R-:W-:Y:S01]  /*3ba0*/  IABS R2, R119 ;  /* 0x0000007700027213 */ /* 0x000fe20000000000 */
[----:B------:R-:W-:Y:S02]  /*3bb0*/  IMAD.MOV.U32 R122, RZ, RZ, R129 ;  /* 0x000000ffff7a7224 */ /* 0x000fe400078e0081 */
[----:B------:R-:W-:Y:S02]  /*3bc0*/  IMAD.MOV R4, RZ, RZ, -R4 ;  /* 0x000000ffff047224 */ /* 0x000fe400078e0a04 */
[----:B------:R-:W-:-:S02]  /*3bd0*/  IMAD.MOV.U32 R119, RZ, RZ, R120 ;  /* 0x000000ffff777224 */ /* 0x000fc400078e0078 */
[----:B------:R-:W-:Y:S02]  /*3be0*/  IMAD.MOV.U32 R120, RZ, RZ, R121 ;  /* 0x000000ffff787224 */ /* 0x000fe400078e0079 */
[----:B------:R-:W-:Y:S02]  /*3bf0*/  IMAD.MOV.U32 R121, RZ, RZ, R122 ;  /* 0x000000ffff797224 */ /* 0x000fe400078e007a */
[----:B0-----:R-:W-:Y:S01]  /*3c00*/  IMAD R0, R251, R4, R3 ;  /* 0x00000004fb007224 */ /* 0x001fe200078e0203 */
[----:B------:R-:W-:Y:S01]  /*3c10*/  IABS R3, R119 ;  /* 0x0000007700037213 */ /* 0x000fe20000000000 */
[----:B------:R-:W-:Y:S02]  /*3c20*/  IMAD.MOV.U32 R119, RZ, RZ, R120 ;  /* 0x000000ffff777224 */ /* 0x000fe400078e0078 */
[----:B------:R-:W-:Y:S02]  /*3c30*/  IMAD.MOV.U32 R120, RZ, RZ, R121 ;  /* 0x000000ffff787224 */ /* 0x000fe400078e0079 */
[----:B------:R-:W-:Y:S01]  /*3c40*/  IMAD.HI.U32 R5, R248, R2, RZ ;  /* 0x00000002f8057227 */ /* 0x000fe200078e00ff */
[----:B------:R-:W-:-:S03]  /*3c50*/  IABS R4, R119 ;  /* 0x0000007700047213 */ /* 0x000fc60000000000 */
[----:B------:R-:W-:Y:S02]  /*3c60*/  IMAD.MOV.U32 R119, RZ, RZ, R120 ;  /* 0x000000ffff777224 */ /* 0x000fe400078e0078 */
[----:B------:R-:W-:-:S04]  /*3c70*/  IMAD.MOV R5, RZ, RZ, -R5 ;  /* 0x000000ffff057224 */ /* 0x000fc800078e0a05 */
[----:B------:R-:W-:Y:S01]  /*3c80*/  IMAD R2, R251, R5, R2 ;  /* 0x00000005fb027224 */ /* 0x000fe200078e0202 */
[----:B------:R-:W-:Y:S02]  /*3c90*/  IABS R5, R119 ;  /* 0x0000007700057213 */ /* 0x000fe40000000000 */
[----:B------:R-:W3:Y:S01]  /*3ca0*/  LDL R119, [R1+0xca0] ;  /* 0x000ca00001777983 */ /* 0x000ee20000100800 */
[----:B------:R-:W-:Y:S02]  /*3cb0*/  IMAD.MOV.U32 R129, RZ, RZ, R131 ;  /* 0x000000ffff817224 */ /* 0x000fe400078e0083 */
[----:B------:R-:W-:Y:S01]  /*3cc0*/  IMAD.MOV.U32 R123, RZ, RZ, R126 ;  /* 0x000000ffff7b7224 */ /* 0x000fe200078e007e */
[----:B------:R-:W4:Y:S01]  /*3cd0*/  LDL R131, [R1+0xb88] ;  /* 0x000b880001837983 */ /* 0x000f220000100800 */
[----:B------:R-:W-:Y:S02]  /*3ce0*/  IMAD.MOV.U32 R122, RZ, RZ, R129 ;  /* 0x000000ffff7a7224 */ /* 0x000fe400078e0081 */
[----:B------:R-:W-:-:S02]  /*3cf0*/  IMAD.MOV.U32 R129, RZ, RZ, R147 ;  /* 0x000000ffff817224 */ /* 0x000fc400078e0093 */
[----:B------:R-:W-:Y:S01]  /*3d00*/  IMAD.MOV.U32 R121, RZ, RZ, R122 ;  /* 0x000000ffff797224 */ /* 0x000fe200078e007a */
[----:B------:R-:W4:Y:S01]  /*3d10*/  LDL R147, [R1+0xec0] ;  /* 0x000ec00001937983 */ /* 0x000f220000100800 */
[----:B------:R-:W-:Y:S02]  /*3d20*/  IMAD.MOV.U32 R122, RZ, RZ, R129 ;  /* 0x000000ffff7a7224 */ /* 0x000fe400078e0081 */
[----:B------:R-:W-:Y:S02]  /*3d30*/  IMAD.MOV.U32 R126, RZ, RZ, R127 ;  /* 0x000000ffff7e7224 */ /* 0x000fe400078e007f */
[----:B------:R-:W-:Y:S01]  /*3d40*/  IMAD.MOV.U32 R129, RZ, RZ, R140 ;  /* 0x000000ffff817224 */ /* 0x000fe200078e008c */
[----:B------:R-:W4:Y:S01]  /*3d50*/  LDL R127, [R1+0xcc4] ;  /* 0x000cc400017f7983 */ /* 0x000f220000100800 */
[----:B------:R-:W-:-:S03]  /*3d60*/  IMAD.MOV.U32 R140, RZ, RZ, R141 ;  /* 0x000000ffff8c7224 */ /* 0x000fc600078e008d */
[----:B------:R-:W4:Y:S01]  /*3d70*/  LDL R141, [R1+0xce0] ;  /* 0x000ce000018d7983 */ /* 0x000f220000100800 */
[----:B------:R-:W-:-:S04]  /*3d80*/  IMAD.HI.U32 R7, R248, R6, RZ ;  /* 0x00000006f8077227 */ /* 0x000fc800078e00ff */
[----:B------:R-:W-:-:S04]  /*3d90*/  IMAD.HI.U32 R10, R248, R9, RZ ;  /* 0x00000009f80a7227 */ /* 0x000fc800078e00ff */
[----:B------:R-:W-:Y:S02]  /*3da0*/  IMAD.MOV R7, RZ, RZ, -R7 ;  /* 0x000000ffff077224 */ /* 0x000fe400078e0a07 */
[----:B------:R-:W-:Y:S02]  /*3db0*/  IMAD.MOV R10, RZ, RZ, -R10 ;  /* 0x000000ffff0a7224 */ /* 0x000fe400078e0a0a */
[----:B------:R-:W-:Y:S02]  /*3dc0*/  IMAD R246, R251, R7, R6 ;  /* 0x00000007fbf67224 */ /* 0x000fe400078e0206 */
[----:B------:R-:W-:-:S04]  /*3dd0*/  IMAD.HI.U32 R6, R248, R252, RZ ;  /* 0x000000fcf8067227 */ /* 0x000fc800078e00ff */
[----:B------:R-:W-:Y:S02]  /*3de0*/  IMAD R250, R251, R10, R9 ;  /* 0x0000000afbfa7224 */ /* 0x000fe400078e0209 */
[----:B------:R-:W-:-:S04]  /*3df0*/  IMAD.HI.U32 R9, R248, R8, RZ ;  /* 0x00000008f8097227 */ /* 0x000fc800078e00ff */
[----:B------:R-:W-:Y:S02]  /*3e00*/  IMAD.MOV R6, RZ, RZ, -R6 ;  /* 0x000000ffff067224 */ /* 0x000fe400078e0a06 */
[----:B------:R-:W-:Y:S02]  /*3e10*/  IMAD.MOV.U32 R120, RZ, RZ, R121 ;  /* 0x000000ffff787224 */ /* 0x000fe400078e0079 */
[----:B------:R-:W-:-:S04]  /*3e20*/  IMAD.HI.U32 R7, R248, R3, RZ ;  /* 0x00000003f8077227 */ /* 0x000fc800078e00ff */
[----:B------:R-:W-:Y:S02]  /*3e30*/  IMAD.MOV R9, RZ, RZ, -R9 ;  /* 0x000000ffff097224 */ /* 0x000fe400078e0a09 */
[----:B------:R-:W-:Y:S02]  /*3e40*/  IMAD.MOV.U32 R121, RZ, RZ, R122 ;  /* 0x000000ffff797224 */ /* 0x000fe400078e007a */
[C---:B------:R-:W-:Y:S02]  /*3e50*/  IMAD R252, R251.reuse, R6, R252 ;  /* 0x00000006fbfc7224 */ /* 0x040fe400078e02fc */
[----:B------:R-:W-:Y:S02]  /*3e60*/  IMAD.MOV.U32 R122, RZ, RZ, R140 ;  /* 0x000000ffff7a7224 */ /* 0x000fe400078e008c */
[----:B------:R-:W-:Y:S02]  /*3e70*/  IMAD.MOV R7, RZ, RZ, -R7 ;  /* 0x000000ffff077224 */ /* 0x000fe400078e0a07 */
[----:B------:R-:W-:-:S02]  /*3e80*/  IMAD R249, R251, R9, R8 ;  /* 0x00000009fbf97224 */ /* 0x000fc400078e0208 */
[----:B------:R-:W-:-:S04]  /*3e90*/  IMAD.HI.U32 R8, R248, R4, RZ ;  /* 0x00000004f8087227 */ /* 0x000fc800078e00ff */
[----:B------:R-:W-:Y:S02]  /*3ea0*/  IMAD R3, R251, R7, R3 ;  /* 0x00000007fb037224 */ /* 0x000fe400078e0203 */
[----:B------:R-:W-:-:S04]  /*3eb0*/  IMAD.MOV R8, RZ, RZ, -R8 ;  /* 0x000000ffff087224 */ /* 0x000fc800078e0a08 */
[----:B------:R-:W-:Y:S02]  /*3ec0*/  IMAD R4, R251, R8, R4 ;  /* 0x00000008fb047224 */ /* 0x000fe400078e0204 */
[----:B------:R-:W-:Y:S02]  /*3ed0*/  IMAD.MOV.U32 R143, RZ, RZ, R144 ;  /* 0x000000ffff8f7224 */ /* 0x000fe400078e0090 */
[----:B------:R-:W4:Y:S02]  /*3ee0*/  LDL R144, [R1+0xed8] ;  /* 0x000ed80001907983 */ /* 0x000f240000100800 */
[----:B------:R-:W-:Y:S02]  /*3ef0*/  IMAD.MOV.U32 R140, RZ, RZ, R143 ;  /* 0x000000ffff8c7224 */ /* 0x000fe400078e008f */
[----:B------:R-:W4:Y:S01]  /*3f00*/  LDL R143, [R1+0xd70] ;  /* 0x000d7000018f7983 */ /* 0x000f220000100800 */
[----:B---3--:R-:W-:Y:S01]  /*3f10*/  IABS R6, R119 ;  /* 0x0000007700067213 */ /* 0x008fe20000000000 */
[----:B------:R-:W-:-:S02]  /*3f20*/  IMAD.MOV.U32 R119, RZ, RZ, R120 ;  /* 0x000000ffff777224 */ /* 0x000fc400078e0078 */
[----:B------:R-:W-:Y:S02]  /*3f30*/  IMAD.MOV.U32 R120, RZ, RZ, R121 ;  /* 0x000000ffff787224 */ /* 0x000fe400078e0079 */
[----:B------:R-:W-:Y:S01]  /*3f40*/  IMAD.MOV.U32 R121, RZ, RZ, R122 ;  /* 0x000000ffff797224 */ /* 0x000fe200078e007a */
[----:B------:R-:W-:Y:S01]  /*3f50*/  IABS R7, R119 ;  /* 0x0000007700077213 */ /* 0x000fe20000000000 */
[----:B------:R-:W-:Y:S02]  /*3f60*/  IMAD.MOV.U32 R122, RZ, RZ, R123 ;  /* 0x000000ffff7a7224 */ /* 0x000fe400078e007b */
[----:B------:R-:W-:Y:S02]  /*3f70*/  IMAD.MOV.U32 R123, RZ, RZ, R130 ;  /* 0x000000ffff7b7224 */ /* 0x000fe400078e0082 */
[----:B------:R-:W-:Y:S02]  /*3f80*/  IMAD.MOV.U32 R119, RZ, RZ, R120 ;  /* 0x000000ffff777224 */ /* 0x000fe400078e0078 */
[----:B--2---:R-:W-:-:S02]  /*3f90*/  IMAD.MOV.U32 R130, RZ, RZ, R132 ;  /* 0x000000ffff827224 */ /* 0x004fc400078e0084 */
[----:B------:R-:W-:Y:S02]  /*3fa0*/  IMAD.MOV.U32 R132, RZ, RZ, R134 ;  /* 0x000000ffff847224 */ /* 0x000fe400078e0086 */
[----:B------:R-:W-:Y:S02]  /*3fb0*/  IMAD.MOV.U32 R120, RZ, RZ, R121 ;  /* 0x000000ffff787224 */ /* 0x000fe400078e0079 */
[----:B------:R-:W-:Y:S01]  /*3fc0*/  IMAD.MOV.U32 R121, RZ, RZ, R122 ;  /* 0x000000ffff797224 */ /* 0x000fe200078e007a */
[----:B------:R-:W-:Y:S01]  /*3fd0*/  IABS R8, R119 ;  /* 0x0000007700087213 */ /* 0x000fe20000000000 */
[----:B------:R-:W-:Y:S02]  /*3fe0*/  IMAD.MOV.U32 R122, RZ, RZ, R123 ;  /* 0x000000ffff7a7224 */ /* 0x000fe400078e007b */
[----:B------:R-:W-:Y:S02]  /*3ff0*/  IMAD.MOV.U32 R123, RZ, RZ, R130 ;  /* 0x000000ffff7b7224 */ /* 0x000fe400078e0082 */
[----:B------:R-:W-:-:S02]  /*4000*/  IMAD.MOV.U32 R130, RZ, RZ, R132 ;  /* 0x000000ffff827224 */ /* 0x000fc400078e0084 */
[----:B------:R-:W-:Y:S02]  /*4010*/  IMAD.MOV.U32 R119, RZ, RZ, R120 ;  /* 0x000000ffff777224 */ /* 0x000fe400078e0078 */
[----:B------:R-:W-:Y:S02]  /*4020*/  IMAD.MOV.U32 R120, RZ, RZ, R121 ;  /* 0x000000ffff787224 */ /* 0x000fe400078e0079 */
[----:B------:R-:W-:Y:S02]  /*4030*/  IMAD.MOV.U32 R121, RZ, RZ, R122 ;  /* 0x000000ffff797224 */ /* 0x000fe400078e007a */
[----:B------:R-:W-:Y:S02]  /*4040*/  IMAD.MOV.U32 R122, RZ, RZ, R123 ;  /* 0x000000ffff7a7224 */ /* 0x000fe400078e007b */
[----:B------:R-:W-:Y:S02]  /*4050*/  IMAD.MOV.U32 R123, RZ, RZ, R130 ;  /* 0x000000ffff7b7224 */ /* 0x000fe400078e0082 */
[----:B------:R-:W-:Y:S01]  /*4060*/  IMAD.MOV.U32 R130, RZ, RZ, R136 ;  /* 0x000000ffff827224 */ /* 0x000fe200078e0088 */
[----:B------:R-:W-:Y:S01]  /*4070*/  IABS R9, R119 ;  /* 0x0000007700097213 */ /* 0x000fe20000000000 */
[----:B------:R-:W-:-:S02]  /*4080*/  IMAD.MOV.U32 R136, RZ, RZ, R139 ;  /* 0x000000ffff887224 */ /* 0x000fc400078e008b */
[----:B------:R-:W-:Y:S02]  /*4090*/  IMAD.MOV.U32 R139, RZ, RZ, R13 ;  /* 0x000000ffff8b7224 */ /* 0x000fe400078e000d */
[----:B------:R-:W-:-:S04]  /*40a0*/  IMAD.HI.U32 R13, R248, R5, RZ ;  /* 0x00000005f80d7227 */ /* 0x000fc800078e00ff */
[----:B------:R-:W-:Y:S02]  /*40b0*/  IMAD.MOV.U32 R119, RZ, RZ, R120 ;  /* 0x000000ffff777224 */ /* 0x000fe400078e0078 */
[----:B------:R-:W-:Y:S02]  /*40c0*/  IMAD.MOV.U32 R120, RZ, RZ, R121 ;  /* 0x000000ffff787224 */ /* 0x000fe400078e0079 */
[----:B------:R-:W-:Y:S02]  /*40d0*/  IMAD.MOV.U32 R121, RZ, RZ, R122 ;  /* 0x000000ffff797224 */ /* 0x000fe400078e007a */
[----:B------:R-:W-:Y:S02]  /*40e0*/  IMAD.MOV.U32 R122, RZ, RZ, R123 ;  /* 0x000000ffff7a7224 */ /* 0x000fe400078e007b */
[----:B------:R-:W-:Y:S02]  /*40f0*/  IMAD.MOV.U32 R123, RZ, RZ, R12 ;  /* 0x000000ffff7b7224 */ /* 0x000fe400078e000c */
[----:B------:R-:W-:-:S02]  /*4100*/  IMAD.MOV R13, RZ, RZ, -R13 ;  /* 0x000000ffff0d7224 */ /* 0x000fc400078e0a0d */
[----:B------:R-:W-:-:S04]  /*4110*/  IMAD.HI.U32 R12, R248, R8, RZ ;  /* 0x00000008f80c7227 */ /* 0x000fc800078e00ff */
[----:B------:R-:W-:Y:S02]  /*4120*/  IMAD R5, R251, R13, R5 ;  /* 0x0000000dfb057224 */ /* 0x000fe400078e0205 */
[----:B------:R-:W-:-:S04]  /*4130*/  IMAD.HI.U32 R10, R248, R7, RZ ;  /* 0x00000007f80a7227 */ /* 0x000fc800078e00ff */
[----:B------:R-:W-:-:S04]  /*4140*/  IMAD.HI.U32 R13, R248, R9, RZ ;  /* 0x00000009f80d7227 */ /* 0x000fc800078e00ff */
[----:B------:R-:W-:Y:S02]  /*4150*/  IMAD.MOV R12, RZ, RZ, -R12 ;  /* 0x000000ffff0c7224 */ /* 0x000fe400078e0a0c */
[----:B------:R-:W-:Y:S02]  /*4160*/  IMAD.MOV R10, RZ, RZ, -R10 ;  /* 0x000000ffff0a7224 */ /* 0x000fe400078e0a0a */
[----:B------:R-:W-:Y:S02]  /*4170*/  IMAD.MOV R13, RZ, RZ, -R13 ;  /* 0x000000ffff0d7224 */ /* 0x000fe400078e0a0d */
[----:B------:R-:W-:Y:S01]  /*4180*/  IMAD R8, R251, R12, R8 ;  /* 0x0000000cfb087224 */ /* 0x000fe200078e0208 */
[----:B------:R-:W-:Y:S01]  /*4190*/  IABS R12, R121 ;  /* 0x00000079000c7213 */ /* 0x000fe20000000000 */
[----:B------:R-:W-:-:S04]  /*41a0*/  IMAD.HI.U32 R11, R248, R6, RZ ;  /* 0x00000006f80b7227 */ /* 0x000fc800078e00ff */
[----:B------:R-:W-:Y:S02]  /*41b0*/  IMAD.MOV.U32 R121, RZ, RZ, R123 ;  /* 0x000000ffff797224 */ /* 0x000fe400078e007b */
[----:B----4-:R-:W-:Y:S02]  /*41c0*/  IMAD.MOV.U32 R123, RZ, RZ, R127 ;  /* 0x000000ffff7b7224 */ /* 0x010fe400078e007f */
[C---:B------:R-:W-:Y:S01]  /*41d0*/  IMAD R7, R251.reuse, R10, R7 ;  /* 0x0000000afb077224 */ /* 0x040fe200078e0207 */
[----:B------:R-:W-:Y:S01]  /*41e0*/  IABS R10, R119 ;  /* 0x00000077000a7213 */ /* 0x000fe20000000000 */
[----:B------:R-:W-:Y:S01]  /*41f0*/  IMAD R9, R251, R13, R9 ;  /* 0x0000000dfb097224 */ /* 0x000fe200078e0209 */
[----:B------:R-:W-:Y:S01]  /*4200*/  IABS R13, R122 ;  /* 0x0000007a000d7213 */ /* 0x000fe20000000000 */
[----:B------:R-:W-:Y:S02]  /*4210*/  IMAD.MOV.U32 R127, RZ, RZ, R141 ;  /* 0x000000ffff7f7224 */ /* 0x000fe400078e008d */
[----:B------:R-:W-:-:S02]  /*4220*/  IMAD.MOV R11, RZ, RZ, -R11 ;  /* 0x000000ffff0b7224 */ /* 0x000fc400078e0a0b */
[----:B------:R-:W-:Y:S02]  /*4230*/  IMAD.MOV.U32 R119, RZ, RZ, R121 ;  /* 0x000000ffff777224 */ /* 0x000fe400078e0079 */
[----:B------:R-:W-:Y:S02]  /*4240*/  IMAD.MOV.U32 R122, RZ, RZ, R126 ;  /* 0x000000ffff7a7224 */ /* 0x000fe400078e007e */
[----:B------:R-:W-:Y:S02]  /*4250*/  IMAD.MOV.U32 R121, RZ, RZ, R123 ;  /* 0x000000ffff797224 */ /* 0x000fe400078e007b */
[----:B------:R-:W-:Y:S02]  /*4260*/  IMAD.MOV.U32 R126, RZ, RZ, R128 ;  /* 0x000000ffff7e7224 */ /* 0x000fe400078e0080 */
[----:B------:R-:W-:Y:S02]  /*4270*/  IMAD.MOV.U32 R123, RZ, RZ, R127 ;  /* 0x000000ffff7b7224 */ /* 0x000fe400078e007f */
[----:B------:R-:W-:Y:S01]  /*4280*/  IMAD R6, R251, R11, R6 ;  /* 0x0000000bfb067224 */ /* 0x000fe200078e0206 */
[----:B------:R-:W-:Y:S01]  /*4290*/  IABS R11, R120 ;  /* 0x00000078000b7213 */ /* 0x000fe20000000000 */
[----:B------:R-:W-:-:S02]  /*42a0*/  IMAD.MOV.U32 R127, RZ, RZ, R17 ;  /* 0x000000ffff7f7224 */ /* 0x000fc400078e0011 */
[----:B------:R-:W-:-:S04]  /*42b0*/  IMAD.HI.U32 R17, R248, R13, RZ ;  /* 0x0000000df8117227 */ /* 0x000fc800078e00ff */
[----:B------:R-:W-:Y:S02]  /*42c0*/  IMAD.MOV.U32 R120, RZ, RZ, R122 ;  /* 0x000000ffff787224 */ /* 0x000fe400078e007a */
[----:B------:R-:W-:Y:S02]  /*42d0*/  IMAD.MOV.U32 R122, RZ, RZ, R126 ;  /* 0x000000ffff7a7224 */ /* 0x000fe400078e007e */
[----:B------:R-:W-:Y:S02]  /*42e0*/  IMAD.MOV.U32 R126, RZ, RZ, R15 ;  /* 0x000000ffff7e7224 */ /* 0x000fe400078e000f */
[----:B------:R-:W-:-:S04]  /*42f0*/  IMAD.HI.U32 R15, R248, R12, RZ ;  /* 0x0000000cf80f7227 */ /* 0x000fc800078e00ff */
[----:B------:R-:W-:Y:S02]  /*4300*/  IMAD.MOV R17, RZ, RZ, -R17 ;  /* 0x000000ffff117224 */ /* 0x000fe400078e0a11 */
[----:B------:R-:W-:Y:S02]  /*4310*/  IMAD.MOV R15, RZ, RZ, -R15 ;  /* 0x000000ffff0f7224 */ /* 0x000fe400078e0a0f */
[C---:B------:R-:W-:Y:S01]  /*4320*/  IMAD R13, R251.reuse, R17, R13 ;  /* 0x00000011fb0d7224 */ /* 0x040fe200078e020d */
[----:B------:R-:W-:Y:S01]  /*4330*/  IABS R17, R121 ;  /* 0x0000007900117213 */ /* 0x000fe20000000000 */
[----:B------:R-:W-:Y:S02]  /*4340*/  IMAD.MOV.U32 R121, RZ, RZ, R126 ;  /* 0x000000ffff797224 */ /* 0x000fe400078e007e */
[----:B------:R-:W-:Y:S02]  /*4350*/  IMAD.MOV.U32 R126, RZ, RZ, R131 ;  /* 0x000000ffff7e7224 */ /* 0x000fe400078e0083 */
[----:B------:R-:W-:Y:S01]  /*4360*/  IMAD R12, R251, R15, R12 ;  /* 0x0000000ffb0c7224 */ /* 0x000fe200078e020c */
[----:B------:R-:W-:Y:S01]  /*4370*/  IABS R15, R119 ;  /* 0x00000077000f7213 */ /* 0x000fe20000000000 */
[----:B------:R-:W-:-:S02]  /*4380*/  IMAD.MOV.U32 R119, RZ, RZ, R121 ;  /* 0x000000ffff777224 */ /* 0x000fc400078e0079 */
[----:B------:R-:W-:Y:S02]  /*4390*/  IMAD.MOV.U32 R121, RZ, RZ, R126 ;  /* 0x000000ffff797224 */ /* 0x000fe400078e007e */
[----:B------:R-:W-:Y:S02]  /*43a0*/  IMAD.MOV.U32 R126, RZ, RZ, R20 ;  /* 0x000000ffff7e7224 */ /* 0x000fe400078e0014 */
[----:B------:R-:W-:-:S04]  /*43b0*/  IMAD.HI.U32 R20, R248, R17, RZ ;  /* 0x00000011f8147227 */ /* 0x000fc800078e00ff */
[----:B------:R-:W-:Y:S02]  /*43c0*/  IMAD.MOV R20, RZ, RZ, -R20 ;  /* 0x000000ffff147224 */ /* 0x000fe400078e0a14 */
[----:B------:R-:W-:Y:S02]  /*43d0*/  IMAD.MOV.U32 R134, RZ, RZ, R145 ;  /* 0x000000ffff867224 */ /* 0x000fe400078e0091 */
[----:B------:R-:W2:Y:S01]  /*43e0*/  LDL R145, [R1+0xedc] ;  /* 0x000edc0001917983 */ /* 0x000ea20000100800 */
[----:B------:R-:W-:Y:S02]  /*43f0*/  IMAD.MOV.U32 R132, RZ, RZ, R150 ;  /* 0x000000ffff847224 */ /* 0x000fe400078e0096 */
[----:B------:R-:W-:Y:S01]  /*4400*/  IMAD R17, R251, R20, R17 ;  /* 0x00000014fb117224 */ /* 0x000fe200078e0211 */
[----:B------:R-:W-:Y:S01]  /*4410*/  STL [R1+0x101c], R3 ;  /* 0x00101c0301007387 */ /* 0x000fe20000100800 */
[----:B------:R-:W-:-:S03]  /*4420*/  IABS R20, R119 ;  /* 0x0000007700147213 */ /* 0x000fc60000000000 */
[----:B------:R-:W3:Y:S04]  /*4430*/  LDL R150, [R1+0xef4] ;  /* 0x000ef40001967983 */ /* 0x000ee80000100800 */
[----:B------:R0:W-:Y:S04]  /*4440*/  STL [R1+0x1020], R4 ;  /* 0x0010200401007387 */ /* 0x0001e80000100800 */
[----:B------:R-:W4:Y:S01]  /*4450*/  LDL R119, [R1+0xcd4] ;  /* 0x000cd40001777983 */ /* 0x000f220000100800 */
[----:B------:R-:W-:Y:S02]  /*4460*/  IMAD.MOV.U32 R141, RZ, RZ, R18 ;  /* 0x000000ffff8d7224 */ /* 0x000fe400078e0012 */
[----:B------:R-:W-:Y:S01]  /*4470*/  IMAD.HI.U32 R18, R248, R10, RZ ;  /* 0x0000000af8127227 */ /* 0x000fe200078e00ff */
[----:B------:R-:W-:-:S03]  /*4480*/  IABS R14, R14 ;  /* 0x0000000e000e7213 */ /* 0x000fc60000000000 */
[----:B------:R-:W-:Y:S02]  /*4490*/  IMAD.MOV R18, RZ, RZ, -R18 ;  /* 0x000000ffff127224 */ /* 0x000fe400078e0a12 */
[----:B------:R-:W-:Y:S02]  /*44a0*/  IMAD.MOV.U32 R128, RZ, RZ, R140 ;  /* 0x000000ffff807224 */ /* 0x000fe400078e008c */
[----:B------:R-:W-:Y:S02]  /*44b0*/  IMAD.MOV.U32 R140, RZ, RZ, R16 ;  /* 0x000000ffff8c7224 */ /* 0x000fe400078e0010 */
[----:B------:R-:W-:Y:S02]  /*44c0*/  IMAD R10, R251, R18, R10 ;  /* 0x00000012fb0a7224 */ /* 0x000fe400078e020a */
[----:B------:R-:W-:-:S04]  /*44d0*/  IMAD.HI.U32 R16, R248, R11, RZ ;  /* 0x0000000bf8107227 */ /* 0x000fc800078e00ff */
[----:B------:R-:W-:-:S04]  /*44e0*/  IMAD.HI.U32 R18, R248, R14, RZ ;  /* 0x0000000ef8127227 */ /* 0x000fc800078e00ff */
[----:B------:R-:W-:Y:S02]  /*44f0*/  IMAD.MOV R16, RZ, RZ, -R16 ;  /* 0x000000ffff107224 */ /* 0x000fe400078e0a10 */
[----:B------:R-:W-:Y:S02]  /*4500*/  IMAD.MOV R18, RZ, RZ, -R18 ;  /* 0x000000ffff127224 */ /* 0x000fe400078e0a12 */
[C---:B------:R-:W-:Y:S01]  /*4510*/  IMAD R11, R251.reuse, R16, R11 ;  /* 0x00000010fb0b7224 */ /* 0x040fe200078e020b */
[----:B------:R-:W-:Y:S01]  /*4520*/  IABS R16, R120 ;  /* 0x0000007800107213 */ /* 0x000fe20000000000 */
[----:B------:R-:W-:Y:S01]  /*4530*/  IMAD R14, R251, R18, R14 ;  /* 0x00000012fb0e7224 */ /* 0x000fe200078e020e */
[----:B------:R-:W-:Y:S01]  /*4540*/  IABS R18, R122 ;  /* 0x0000007a00127213 */ /* 0x000fe20000000000 */
[----:B------:R-:W-:Y:S02]  /*4550*/  IMAD.MOV.U32 R122, RZ, RZ, R129 ;  /* 0x000000ffff7a7224 */ /* 0x000fe400078e0081 */
[----:B------:R-:W-:-:S02]  /*4560*/  IMAD.MOV.U32 R129, RZ, RZ, R132 ;  /* 0x000000ffff817224 */ /* 0x000fc400078e0084 */
[----:B------:R-:W-:Y:S02]  /*4570*/  IMAD.MOV.U32 R131, RZ, RZ, R133 ;  /* 0x000000ffff837224 */ /* 0x000fe400078e0085 */
[----:B------:R-:W-:Y:S02]  /*4580*/  IMAD.MOV.U32 R132, RZ, RZ, R148 ;  /* 0x000000ffff847224 */ /* 0x000fe400078e0094 */
[----:B------:R-:W-:Y:S02]  /*4590*/  IMAD.MOV.U32 R148, RZ, RZ, R21 ;  /* 0x000000ffff947224 */ /* 0x000fe400078e0015 */
[----:B------:R-:W-:-:S04]  /*45a0*/  IMAD.HI.U32 R21, R248, R16, RZ ;  /* 0x00000010f8157227 */ /* 0x000fc800078e00ff */
[----:B------:R-:W-:Y:S02]  /*45b0*/  IMAD.MOV.U32 R120, RZ, RZ, R122 ;  /* 0x000000ffff787224 */ /* 0x000fe400078e007a */
[----:B------:R-:W-:Y:S02]  /*45c0*/  IMAD.MOV.U32 R133, RZ, RZ, R23 ;  /* 0x000000ffff857224 */ /* 0x000fe400078e0017 */
[----:B------:R-:W-:Y:S02]  /*45d0*/  IMAD.MOV.U32 R122, RZ, RZ, R131 ;  /* 0x000000ffff7a7224 */ /* 0x000fe400078e0083 */
[----:B------:R-:W-:-:S04]  /*45e0*/  IMAD.HI.U32 R23, R248, R15, RZ ;  /* 0x0000000ff8177227 */ /* 0x000fc800078e00ff */
[----:B------:R-:W-:Y:S02]  /*45f0*/  IMAD.MOV.U32 R131, RZ, RZ, R142 ;  /* 0x000000ffff837224 */ /* 0x000fe400078e008e */
[----:B------:R-:W-:Y:S02]  /*4600*/  IMAD.MOV.U32 R142, RZ, RZ, R149 ;  /* 0x000000ffff8e7224 */ /* 0x000fe400078e0095 */
[----:B------:R-:W-:Y:S02]  /*4610*/  IMAD.MOV R21, RZ, RZ, -R21 ;  /* 0x000000ffff157224 */ /* 0x000fe400078e0a15 */
[----:B------:R-:W-:Y:S01]  /*4620*/  IMAD.MOV.U32 R149, RZ, RZ, R22 ;  /* 0x000000ffff957224 */ /* 0x000fe200078e0016 */
[----:B------:R-:W-:Y:S01]  /*4630*/  IABS R19, R19 ;  /* 0x0000001300137213 */ /* 0x000fe20000000000 */
[----:B------:R-:W-:-:S04]  /*4640*/  IMAD.HI.U32 R22, R248, R18, RZ ;  /* 0x00000012f8167227 */ /* 0x000fc800078e00ff */
[----:B------:R-:W-:Y:S02]  /*4650*/  IMAD.MOV R23, RZ, RZ, -R23 ;  /* 0x000000ffff177224 */ /* 0x000fe400078e0a17 */
[C---:B------:R-:W-:Y:S02]  /*4660*/  IMAD R16, R251.reuse, R21, R16 ;  /* 0x00000015fb107224 */ /* 0x040fe400078e0210 */
[----:B------:R-:W-:Y:S02]  /*4670*/  IMAD.MOV R22, RZ, RZ, -R22 ;  /* 0x000000ffff167224 */ /* 0x000fe400078e0a16 */
[----:B------:R-:W-:Y:S02]  /*4680*/  IMAD R15, R251, R23, R15 ;  /* 0x00000017fb0f7224 */ /* 0x000fe400078e020f */
[----:B------:R-:W-:-:S04]  /*4690*/  IMAD.HI.U32 R23, R248, R19, RZ ;  /* 0x00000013f8177227 */ /* 0x000fc800078e00ff */
[----:B------:R-:W-:Y:S02]  /*46a0*/  IMAD R18, R251, R22, R18 ;  /* 0x00000016fb127224 */ /* 0x000fe400078e0212 */
[----:B------:R-:W-:-:S04]  /*46b0*/  IMAD.MOV R23, RZ, RZ, -R23 ;  /* 0x000000ffff177224 */ /* 0x000fc800078e0a17 */
[----:B------:R-:W-:Y:S01]  /*46c0*/  IMAD R19, R251, R23, R19 ;  /* 0x00000017fb137224 */ /* 0x000fe200078e0213 */
[----:B----4-:R-:W-:Y:S01]  /*46d0*/  IABS R21, R119 ;  /* 0x0000007700157213 */ /* 0x010fe20000000000 */
        /* <DEDUP_REMOVED lines=11> */
[----:B------:R-:W-:Y:S01]  /*4790*/  IMAD.MOV.U32 R120, RZ, RZ, R121 ;  /* 0x000000ffff787224 */ /* 0x000fe200078e0079 */
[----:B------:R-:W4:Y:S01]  /*47a0*/  LDL R128, [R1+0xcec] ;  /* 0x000cec0001807983 */ /* 0x000f220000100800 */
[----:B------:R-:W-:Y:S01]  /*47b0*/  IMAD.HI.U32 R25, R248, R22, RZ ;  /* 0x00000016f8197227 */ /* 0x000fe200078e00ff */
[----:B------:R-:W-:-:S03]  /*47c0*/  IABS R24, R119 ;  /* 0x0000007700187213 */ /* 0x000fc60000000000 */
[----:B------:R-:W-:Y:S02]  /*47d0*/  IMAD.MOV.U32 R119, RZ, RZ, R120 ;  /* 0x000000ffff777224 */ /* 0x000fe400078e0078 */
[----:B------:R-:W-:-:S04]  /*47e0*/  IMAD.MOV R25, RZ, RZ, -R25 ;  /* 0x000000ffff197224 */ /* 0x000fc800078e0a19 */
[----:B------:R-:W-:Y:S01]  /*47f0*/  IMAD R22, R251, R25, R22 ;  /* 0x00000019fb167224 */ /* 0x000fe200078e0216 */
[----:B------:R-:W-:Y:S02]  /*4800*/  IABS R25, R119 ;  /* 0x0000007700197213 */ /* 0x000fe40000000000 */
[----:B------:R-:W2:Y:S01]  /*4810*/  LDL R119, [R1+0xce4] ;  /* 0x000ce40001777983 */ /* 0x000ea20000100800 */
[----:B------:R-:W-:Y:S02]  /*4820*/  IMAD.MOV.U32 R122, RZ, RZ, R123 ;  /* 0x000000ffff7a7224 */ /* 0x000fe400078e007b */
[----:B------:R-:W-:-:S04]  /*4830*/  IMAD.HI.U32 R26, R248, R21, RZ ;  /* 0x00000015f81a7227 */ /* 0x000fc800078e00ff */
[----:B------:R-:W-:Y:S02]  /*4840*/  IMAD.MOV.U32 R121, RZ, RZ, R122 ;  /* 0x000000ffff797224 */ /* 0x000fe400078e007a */
[----:B------:R-:W-:-:S04]  /*4850*/  IMAD.HI.U32 R28, R248, R20, RZ ;  /* 0x00000014f81c7227 */ /* 0x000fc800078e00ff */
[----:B------:R-:W-:Y:S02]  /*4860*/  IMAD.MOV R26, RZ, RZ, -R26 ;  /* 0x000000ffff1a7224 */ /* 0x000fe400078e0a1a */
[----:B------:R-:W-:Y:S02]  /*4870*/  IMAD.MOV.U32 R120, RZ, RZ, R121 ;  /* 0x000000ffff787224 */ /* 0x000fe400078e0079 */
        /* <DEDUP_REMOVED lines=8> */
[----:B------:R-:W-:Y:S02]  /*4900*/  IMAD R24, R251, R28, R24 ;  /* 0x0000001cfb187224 */ /* 0x000fe400078e0218 */
[----:B----4-:R-:W-:Y:S02]  /*4910*/  IMAD.MOV.U32 R123, RZ, RZ, R128 ;  /* 0x000000ffff7b7224 */ /* 0x010fe400078e0080 */
[----:B------:R-:W-:Y:S01]  /*4920*/  IMAD.HI.U32 R33, R248, R25, RZ ;  /* 0x00000019f8217227 */ /* 0x000fe200078e00ff */
[----:B------:R-:W4:Y:S03]  /*4930*/  LDL R128, [R1+0xd1c] ;  /* 0x000d1c0001807983 */ /* 0x000f260000100800 */
[----:B------:R-:W-:Y:S02]  /*4940*/  IMAD.MOV.U32 R122, RZ, RZ, R123 ;  /* 0x000000ffff7a7224 */ /* 0x000fe400078e007b */
[----:B------:R-:W-:-:S02]  /*4950*/  IMAD.MOV.U32 R123, RZ, RZ, R130 ;  /* 0x000000ffff7b7224 */ /* 0x000fc400078e0082 */
[----:B------:R-:W-:Y:S02]  /*4960*/  IMAD.MOV.U32 R121, RZ, RZ, R122 ;  /* 0x000000ffff797224 */ /* 0x000fe400078e007a */
[----:B------:R-:W-:Y:S01]  /*4970*/  IMAD.MOV.U32 R122, RZ, RZ, R123 ;  /* 0x000000ffff7a7224 */ /* 0x000fe200078e007b */
[----:B--2---:R-:W-:Y:S01]  /*4980*/  IABS R26, R119 ;  /* 0x00000077001a7213 */ /* 0x004fe20000000000 */
[----:B------:R-:W-:Y:S01]  /*4990*/  IMAD.MOV.U32 R119, RZ, RZ, R120 ;  /* 0x000000ffff777224 */ /* 0x000fe200078e0078 */
[----:B------:R-:W2:Y:S01]  /*49a0*/  LDL R123, [R1+0xd04] ;  /* 0x000d0400017b7983 */ /* 0x000ea20000100800 */
[----:B------:R-:W-:Y:S02]  /*49b0*/  IMAD.MOV.U32 R120, RZ, RZ, R121 ;  /* 0x000000ffff787224 */ /* 0x000fe400078e0079 */
[----:B------:R-:W-:Y:S01]  /*49c0*/  IMAD.MOV.U32 R121, RZ, RZ, R122 ;  /* 0x000000ffff797224 */ /* 0x000fe200078e007a */
[----:B------:R-:W-:Y:S01]  /*49d0*/  IABS R27, R119 ;  /* 0x00000077001b7213 */ /* 0x000fe20000000000 */
[----:B------:R-:W-:-:S02]  /*49e0*/  IMAD.MOV.U32 R122, RZ, RZ, R126 ;  /* 0x000000ffff7a7224 */ /* 0x000fc400078e007e */
[----:B------:R-:W-:Y:S02]  /*49f0*/  IMAD.MOV.U32 R119, RZ, RZ, R120 ;  /* 0x000000ffff777224 */ /* 0x000fe400078e0078 */
[----:B------:R-:W-:Y:S02]  /*4a00*/  IMAD.MOV.U32 R120, RZ, RZ, R121 ;  /* 0x000000ffff787224 */ /* 0x000fe400078e0079 */
[----:B------:R-:W-:Y:S01]  /*4a10*/  IMAD.MOV.U32 R121, RZ, RZ, R122 ;  /* 0x000000ffff797224 */ /* 0x000fe200078e007a */
[----:B------:R-:W-:Y:S01]  /*4a20*/  IABS R28, R119 ;  /* 0x00000077001c7213 */ /* 0x000fe20000000000 */
[----:B------:R-:W-:Y:S02]  /*4a30*/  IMAD.MOV.U32 R119, RZ, RZ, R120 ;  /* 0x000000ffff777224 */ /* 0x000fe400078e0078 */
[----:B------:R-:W-:Y:S02]  /*4a40*/  IMAD.MOV.U32 R126, RZ, RZ, R131 ;  /* 0x000000ffff7e7224 */ /* 0x000fe400078e0083 */
[----:B------:R-:W-:Y:S01]  /*4a50*/  IMAD.MOV.U32 R120, RZ, RZ, R121 ;  /* 0x000000ffff787224 */ /* 0x000fe200078e0079 */
[----:B------:R-:W3:Y:S01]  /*4a60*/  LDL R131, [R1+0xcfc] ;  /* 0x000cfc0001837983 */ /* 0x000ee20000100800 */
[----:B------:R-:W-:Y:S01]  /*4a70*/  IMAD.HI.U32 R30, R248, R27, RZ ;  /* 0x0000001bf81e7227 */ /* 0x000fe200078e00ff */
[----:B------:R-:W-:-:S03]  /*4a80*/  IABS R29, R119 ;  /* 0x00000077001d7213 */ /* 0x000fc60000000000 */
[----:B------:R-:W-:Y:S02]  /*4a90*/  IMAD.MOV.U32 R119, RZ, RZ, R120 ;  /* 0x000000ffff777224 */ /* 0x000fe400078e0078 */
[----:B------:R-:W-:-:S04]  /*4aa0*/  IMAD.MOV R30, RZ, RZ, -R30 ;  /* 0x000000ffff1e7224 */ /* 0x000fc800078e0a1e */
[----:B------:R-:W-:Y:S01]  /*4ab0*/  IMAD R27, R251, R30, R27 ;  /* 0x0000001efb1b7224 */ /* 0x000fe200078e021b */
[----:B------:R-:W-:Y:S02]  /*4ac0*/  IABS R30, R119 ;  /* 0x00000077001e7213 */ /* 0x000fe40000000000 */
[----:B------:R-:W4:Y:S01]  /*4ad0*/  LDL R119, [R1+0xb8c] ;  /* 0x000b8c0001777983 */ /* 0x000f220000100800 */
[----:B------:R-:W-:Y:S02]  /*4ae0*/  IMAD.MOV.U32 R122, RZ, RZ, R126 ;  /* 0x000000ffff7a7224 */ /* 0x000fe400078e007e */
[----:B------:R-:W-:-:S04]  /*4af0*/  IMAD.HI.U32 R31, R248, R26, RZ ;  /* 0x0000001af81f7227 */ /* 0x000fc800078e00ff */
[----:B------:R-:W-:Y:S02]  /*4b00*/  IMAD.MOV.U32 R121, RZ, RZ, R122 ;  /* 0x000000ffff797224 */ /* 0x000fe400078e007a */
        /* <DEDUP_REMOVED lines=11> */
[----:B---3--:R-:W-:Y:S02]  /*4bc0*/  IMAD.MOV.U32 R126, RZ, RZ, R131 ;  /* 0x000000ffff7e7224 */ /* 0x008fe400078e0083 */
[----:B------:R-:W-:Y:S01]  /*4bd0*/  IMAD.HI.U32 R38, R248, R30, RZ ;  /* 0x0000001ef8267227 */ /* 0x000fe200078e00ff */
[----:B------:R-:W3:Y:S03]  /*4be0*/  LDL R131, [R1+0xb94] ;  /* 0x000b940001837983 */ /* 0x000ee60000100800 */
[----:B------:R-:W-:Y:S02]  /*4bf0*/  IMAD.MOV.U32 R122, RZ, RZ, R126 ;  /* 0x000000ffff7a7224 */ /* 0x000fe400078e007e */
[----:B------:R-:W-:-:S02]  /*4c00*/  IMAD.MOV.U32 R126, RZ, RZ, R135 ;  /* 0x000000ffff7e7224 */ /* 0x000fc400078e0087 */
[----:B------:R-:W-:Y:S02]  /*4c10*/  IMAD.MOV.U32 R121, RZ, RZ, R122 ;  /* 0x000000ffff797224 */ /* 0x000fe400078e007a */
[----:B------:R-:W-:Y:S01]  /*4c20*/  IMAD.MOV.U32 R122, RZ, RZ, R126 ;  /* 0x000000ffff7a7224 */ /* 0x000fe200078e007e */
[----:B----4-:R-:W-:Y:S01]  /*4c30*/  IABS R31, R119 ;  /* 0x00000077001f7213 */ /* 0x010fe20000000000 */
[----:B------:R-:W-:Y:S01]  /*4c40*/  IMAD.MOV.U32 R119, RZ, RZ, R120 ;  /* 0x000000ffff777224 */ /* 0x000fe200078e0078 */
[----:B------:R-:W4:Y:S01]  /*4c50*/  LDL R126, [R1+0xd14] ;  /* 0x000d1400017e7983 */ /* 0x000f220000100800 */
[----:B------:R-:W-:Y:S02]  /*4c60*/  IMAD.MOV.U32 R120, RZ, RZ, R121 ;  /* 0x000000ffff787224 */ /* 0x000fe400078e0079 */
[----:B------:R-:W-:Y:S01]  /*4c70*/  IMAD.MOV.U32 R121, RZ, RZ, R122 ;  /* 0x000000ffff797224 */ /* 0x000fe200078e007a */
[----:B------:R-:W-:Y:S01]  /*4c80*/  IABS R32, R119 ;  /* 0x0000007700207213 */ /* 0x000fe20000000000 */
[----:B--2---:R-:W-:-:S02]  /*4c90*/  IMAD.MOV.U32 R122, RZ, RZ, R123 ;  /* 0x000000ffff7a7224 */ /* 0x004fc400078e007b */
[----:B------:R-:W-:Y:S02]  /*4ca0*/  IMAD.MOV.U32 R119, RZ, RZ, R120 ;  /* 0x000000ffff777224 */ /* 0x000fe400078e0078 */
[----:B------:R-:W-:Y:S02]  /*4cb0*/  IMAD.MOV.U32 R120, RZ, RZ, R121 ;  /* 0x000000ffff787224 */ /* 0x000fe400078e0079 */
[----:B------:R-:W-:Y:S01]  /*4cc0*/  IMAD.MOV.U32 R121, RZ, RZ, R122 ;  /* 0x000000ffff797224 */ /* 0x000fe200078e007a */
[----:B------:R-:W-:Y:S01]  /*4cd0*/  IABS R33, R119 ;  /* 0x0000007700217213 */ /* 0x000fe20000000000 */
[----:B------:R-:W-:Y:S02]  /*4ce0*/  IMAD.MOV.U32 R119, RZ, RZ, R120 ;  /* 0x000000ffff777224 */ /* 0x000fe400078e0078 */
[----:B------:R-:W-:Y:S02]  /*4cf0*/  IMAD.MOV.U32 R123, RZ, RZ, R129 ;  /* 0x000000ffff7b7224 */ /* 0x000fe400078e0081 */
[----:B------:R-:W-:Y:S01]  /*4d00*/  IMAD.MOV.U32 R120, RZ, RZ, R121 ;  /* 0x000000ffff787224 */ /* 0x000fe200078e0079 */
[----:B------:R-:W2:Y:S01]  /*4d10*/  LDL R129, [R1+0xd10] ;  /* 0x000d100001817983 */ /* 0x000ea20000100800 */
        /* <DEDUP_REMOVED lines=21> */
[----:B--2---:R-:W-:Y:S02]  /*4e70*/  IMAD.MOV.U32 R123, RZ, RZ, R129 ;  /* 0x000000ffff7b7224 */ /* 0x004fe400078e0081 */
[----:B------:R-:W-:Y:S01]  /*4e80*/  IMAD.MOV.U32 R130, RZ, RZ, R136 ;  /* 0x000000ffff827224 */ /* 0x000fe200078e0088 */
[----:B------:R-:W2:Y:S01]  /*4e90*/  LDL R129, [R1+0xd40] ;  /* 0x000d400001817983 */ /* 0x000ea20000100800 */
[----:B------:R-:W-:Y:S02]  /*4ea0*/  IMAD.MOV.U32 R122, RZ, RZ, R123 ;  /* 0x000000ffff7a7224 */ /* 0x000fe400078e007b */
[----:B------:R-:W-:Y:S02]  /*4eb0*/  IMAD.MOV.U32 R123, RZ, RZ, R132 ;  /* 0x000000ffff7b7224 */ /* 0x000fe400078e0084 */
[----:B------:R-:W-:-:S02]  /*4ec0*/  IMAD.MOV.U32 R121, RZ, RZ, R122 ;  /* 0x000000ffff797224 */ /* 0x000fc400078e007a */
[----:B------:R-:W-:Y:S02]  /*4ed0*/  IMAD.MOV.U32 R122, RZ, RZ, R123 ;  /* 0x000000ffff7a7224 */ /* 0x000fe400078e007b */
[----:B------:R-:W2:Y:S01]  /*4ee0*/  LDL R123, [R1+0xd28] ;  /* 0x000d2800017b7983 */ /* 0x000ea20000100800 */
[----:B---3--:R-:W-:Y:S01]  /*4ef0*/  IABS R36, R119 ;  /* 0x0000007700247213 */ /* 0x008fe20000000000 */
[----:B------:R-:W-:Y:S02]  /*4f00*/  IMAD.MOV.U32 R119, RZ, RZ, R120 ;  /* 0x000000ffff777224 */ /* 0x000fe400078e0078 */
[----:B------:R-:W-:Y:S02]  /*4f10*/  IMAD.MOV.U32 R120, RZ, RZ, R121 ;  /* 0x000000ffff787224 */ /* 0x000fe400078e0079 */
[----:B------:R-:W-:Y:S01]  /*4f20*/  IMAD.MOV.U32 R121, RZ, RZ, R122 ;  /* 0x000000ffff797224 */ /* 0x000fe200078e007a */
[----:B------:R-:W-:Y:S01]  /*4f30*/  IABS R37, R119 ;  /* 0x0000007700257213 */ /* 0x000fe20000000000 */
[----:B----4-:R-:W-:-:S02]  /*4f40*/  IMAD.MOV.U32 R122, RZ, RZ, R126 ;  /* 0x000000ffff7a7224 */ /* 0x010fc400078e007e */
        /* <DEDUP_REMOVED lines=31> */
[----:B------:R-:W-:Y:S01]  /*5140*/  IMAD.MOV.U32 R135, RZ, RZ, R137 ;  /* 0x000000ffff877224 */ /* 0x000fe200078e0089 */
[----:B------:R-:W3:Y:S01]  /*5150*/  LDL R128, [R1+0xd50] ;  /* 0x000d500001807983 */ /* 0x000ee20000100800 */
[----:B------:R-:W-:Y:S02]  /*5160*/  IMAD.MOV.U32 R122, RZ, RZ, R126 ;  /* 0x000000ffff7a7224 */ /* 0x000fe400078e007e */
[----:B------:R-:W-:Y:S02]  /*5170*/  IMAD.MOV.U32 R126, RZ, RZ, R130 ;  /* 0x000000ffff7e7224 */ /* 0x000fe400078e0082 */
[----:B------:R-:W-:-:S02]  /*5180*/  IMAD.MOV.U32 R121, RZ, RZ, R122 ;  /* 0x000000ffff797224 */ /* 0x000fc400078e007a */
[----:B------:R-:W-:Y:S02]  /*5190*/  IMAD.MOV.U32 R122, RZ, RZ, R126 ;  /* 0x000000ffff7a7224 */ /* 0x000fe400078e007e */
[----:B------:R-:W3:Y:S01]  /*51a0*/  LDL R126, [R1+0xd38] ;  /* 0x000d3800017e7983 */ /* 0x000ee20000100800 */
[----:B----4-:R-:W-:Y:S01]  /*51b0*/  IABS R41, R119 ;  /* 0x0000007700297213 */ /* 0x010fe20000000000 */
[----:B------:R-:W-:Y:S02]  /*51c0*/  IMAD.MOV.U32 R119, RZ, RZ, R120 ;  /* 0x000000ffff777224 */ /* 0x000fe400078e0078 */
        /* <DEDUP_REMOVED lines=42> */
[----:B----4-:R-:W-:Y:S01]  /*5470*/  IABS R46, R119 ;  /* 0x00000077002e7213 */ /* 0x010fe20000000000 */
[----:B------:R-:W-:Y:S02]  /*5480*/  IMAD.MOV.U32 R119, RZ, RZ, R120 ;  /* 0x000000ffff777224 */ /* 0x000fe400078e0078 */
[----:B------:R-:W-:Y:S02]  /*5490*/  IMAD.MOV.U32 R120, RZ, RZ, R121 ;  /* 0x000000ffff787224 */ /* 0x000fe400078e0079 */
[----:B------:R-:W-:Y:S01]  /*54a0*/  IMAD.MOV.U32 R121, RZ, RZ, R122 ;  /* 0x000000ffff797224 */ /* 0x000fe200078e007a */
[----:B------:R-:W-:Y:S01]  /*54b0*/  IABS R47, R119 ;  /* 0x00000077002f7213 */ /* 0x000fe20000000000 */
[----:B---3--:R-:W-:-:S02]  /*54c0*/  IMAD.MOV.U32 R122, RZ, RZ, R126 ;  /* 0x000000ffff7a7224 */ /* 0x008fc400078e007e */
        /* <DEDUP_REMOVED lines=34> */
[----:B------:R-:W-:Y:S01]  /*56f0*/  IMAD.MOV.U32 R126, RZ, RZ, R132 ;  /* 0x000000ffff7e7224 */ /* 0x000fe200078e0084 */
[----:B------:R-:W3:Y:S01]  /*5700*/  LDL R139, [R1+0xdfc] ;  /* 0x000dfc00018b7983 */ /* 0x000ee20000100800 */
        /* <DEDUP_REMOVED lines=44> */
[----:B------:R-:W-:Y:S01]  /*59d0*/  IMAD.MOV.U32 R123, RZ, RZ, R130 ;  /* 0x000000ffff7b7224 */ /* 0x000fe200078e0082 */
[----:B------:R-:W2:Y:S01]  /*59e0*/  LDL R143, [R1+0xba4] ;  /* 0x000ba400018f7983 */ /* 0x000ea20000100800 */
        /* <DEDUP_REMOVED lines=359> */
[C---:B------:R-:W-:Y:S02]  /*7060*/  IMAD R93, R251.reuse, R97, R93 ;  /* 0x00000061fb5d7224 */ /* 0x040fe400078e025d */
[----:B------:R-:W-:Y:S02]  /*7070*/  IMAD.MOV R98, RZ, RZ, -R98 ;  /* 0x000000ffff627224 */ /* 0x000fe400078e0a62 */
[----:B------:R-:W-:Y:S02]  /*7080*/  IMAD.MOV.U32 R137, RZ, RZ, R143 ;  /* 0x000000ffff897224 */ /* 0x000fe400078e008f */
[----:B------:R-:W-:Y:S01]  /*7090*/  IMAD R94, R251, R98, R94 ;  /* 0x00000062fb5e7224 */ /* 0x000fe200078e025e */
[----:B------:R-:W3:Y:S01]  /*70a0*/  LDL R143, [R1+0xf2c] ;  /* 0x000f2c00018f7983 */ /* 0x000ee20000100800 */
[----:B--2---:R-:W-:Y:S02]  /*70b0*/  IMAD.MOV.U32 R123, RZ, RZ, R129 ;  /* 0x000000ffff7b7224 */ /* 0x004fe400078e0081 */
[----:B------:R-:W-:Y:S01]  /*70c0*/  IMAD.MOV.U32 R136, RZ, RZ, R139 ;  /* 0x000000ffff887224 */ /* 0x000fe200078e008b */
[----:B------:R-:W2:Y:S01]  /*70d0*/  LDL R129, [R1+0xf34] ;  /* 0x000f340001817983 */ /* 0x000ea20000100800 */
[----:B------:R-:W-:-:S02]  /*70e0*/  IMAD.MOV.U32 R122, RZ, RZ, R123 ;  /* 0x000000ffff7a7224 */ /* 0x000fc400078e007b */
[----:B------:R-:W-:Y:S01]  /*70f0*/  IMAD.MOV.U32 R123, RZ, RZ, R132 ;  /* 0x000000ffff7b7224 */ /* 0x000fe200078e0084 */
[----:B------:R-:W2:Y:S01]  /*7100*/  LDL R139, [R1+0xf04] ;  /* 0x000f0400018b7983 */ /* 0x000ea20000100800 */
[----:B------:R-:W-:Y:S02]  /*7110*/  IMAD.MOV.U32 R121, RZ, RZ, R122 ;  /* 0x000000ffff797224 */ /* 0x000fe400078e007a */
[----:B------:R-:W-:Y:S02]  /*7120*/  IMAD.MOV.U32 R122, RZ, RZ, R123 ;  /* 0x000000ffff7a7224 */ /* 0x000fe400078e007b */
[----:B------:R-:W2:Y:S01]  /*7130*/  LDL R123, [R1+0xf54] ;  /* 0x000f5400017b7983 */ /* 0x000ea20000100800 */
[----:B----4-:R-:W-:Y:S01]  /*7140*/  IABS R96, R119 ;  /* 0x0000007700607213 */ /* 0x010fe20000000000 */
[----:B------:R-:W-:Y:S02]  /*7150*/  IMAD.MOV.U32 R119, RZ, RZ, R120 ;  /* 0x000000ffff777224 */ /* 0x000fe400078e0078 */
[----:B------:R-:W-:-:S02]  /*7160*/  IMAD.MOV.U32 R120, RZ, RZ, R121 ;  /* 0x000000ffff787224 */ /* 0x000fc400078e0079 */
[----:B------:R-:W-:Y:S01]  /*7170*/  IMAD.MOV.U32 R121, RZ, RZ, R122 ;  /* 0x000000ffff797224 */ /* 0x000fe200078e007a */
[----:B------:R-:W-:Y:S01]  /*7180*/  IABS R97, R119 ;  /* 0x0000007700617213 */ /* 0x000fe20000000000 */
[----:B---3--:R-:W-:Y:S02]  /*7190*/  IMAD.MOV.U32 R122, RZ, RZ, R126 ;  /* 0x000000ffff7a7224 */ /* 0x008fe400078e007e */
[----:B------:R-:W-:Y:S02]  /*71a0*/  IMAD.MOV.U32 R119, RZ, RZ, R120 ;  /* 0x000000ffff777224 */ /* 0x000fe400078e0078 */
[----:B------:R-:W-:Y:S02]  /*71b0*/  IMAD.MOV.U32 R120, RZ, RZ, R121 ;  /* 0x000000ffff787224 */ /* 0x000fe400078e0079 */
[----:B------:R-:W-:Y:S01]  /*71c0*/  IMAD.MOV.U32 R121, RZ, RZ, R122 ;  /* 0x000000ffff797224 */ /* 0x000fe200078e007a */
[----:B------:R-:W-:Y:S01]  /*71d0*/  IABS R98, R119 ;  /* 0x0000007700627213 */ /* 0x000fe20000000000 */
[----:B------:R-:W-:-:S02]  /*71e0*/  IMAD.MOV.U32 R119, RZ, RZ, R120 ;  /* 0x000000ffff777224 */ /* 0x000fc400078e0078 */
        /* <DEDUP_REMOVED lines=12> */
[----:B------:R-:W-:Y:S02]  /*72b0*/  IMAD.MOV.U32 R126, RZ, RZ, R128 ;  /* 0x000000ffff7e7224 */ /* 0x000fe400078e0080 */
[----:B------:R-:W-:-:S04]  /*72c0*/  IMAD.HI.U32 R101, R248, R96, RZ ;  /* 0x00000060f8657227 */ /* 0x000fc800078e00ff */
[----:B------:R-:W-:Y:S02]  /*72d0*/  IMAD.MOV.U32 R130, RZ, RZ, R136 ;  /* 0x000000ffff827224 */ /* 0x000fe400078e0088 */
[----:B------:R-:W-:Y:S01]  /*72e0*/  IMAD.MOV.U32 R121, RZ, RZ, R122 ;  /* 0x000000ffff797224 */ /* 0x000fe200078e007a */
[----:B------:R-:W2:Y:S01]  /*72f0*/  LDL R136, [R1+0xf24] ;  /* 0x000f240001887983 */ /* 0x000ea20000100800 */
        /* <DEDUP_REMOVED lines=13> */
[----:B------:R-:W2:Y:S01]  /*73d0*/  LDL R148, [R1+0xbb8] ;  /* 0x000bb80001947983 */ /* 0x000ea20000100800 */
[----:B------:R-:W-:-:S03]  /*73e0*/  IMAD.MOV.U32 R135, RZ, RZ, R143 ;  /* 0x000000ffff877224 */ /* 0x000fc600078e008f */
[----:B------:R-:W2:Y:S01]  /*73f0*/  LDL R143, [R1+0xbb4] ;  /* 0x000bb400018f7983 */ /* 0x000ea20000100800 */
[----:B---3--:R-:W-:-:S04]  /*7400*/  IMAD.MOV.U32 R128, RZ, RZ, R137 ;  /* 0x000000ffff807224 */ /* 0x008fc800078e0089 */
[----:B------:R-:W-:Y:S02]  /*7410*/  IMAD.MOV.U32 R122, RZ, RZ, R128 ;  /* 0x000000ffff7a7224 */ /* 0x000fe400078e0080 */
[----:B------:R-:W-:Y:S02]  /*7420*/  IMAD.MOV.U32 R128, RZ, RZ, R130 ;  /* 0x000000ffff807224 */ /* 0x000fe400078e0082 */
[----:B------:R-:W-:Y:S01]  /*7430*/  IMAD.MOV.U32 R121, RZ, RZ, R122 ;  /* 0x000000ffff797224 */ /* 0x000fe200078e007a */
[----:B------:R-:W3:Y:S01]  /*7440*/  LDL R130, [R1+0xf14] ;  /* 0x000f140001827983 */ /* 0x000ee20000100800 */
[----:B------:R-:W-:-:S03]  /*7450*/  IMAD.MOV.U32 R122, RZ, RZ, R128 ;  /* 0x000000ffff7a7224 */ /* 0x000fc600078e0080 */
[----:B------:R-:W3:Y:S01]  /*7460*/  LDL R128, [R1+0xf38] ;  /* 0x000f380001807983 */ /* 0x000ee20000100800 */
[----:B----4-:R-:W-:Y:S01]  /*7470*/  IABS R101, R119 ;  /* 0x0000007700657213 */ /* 0x010fe20000000000 */
[----:B------:R-:W-:Y:S02]  /*7480*/  IMAD.MOV.U32 R119, RZ, RZ, R120 ;  /* 0x000000ffff777224 */ /* 0x000fe400078e0078 */
[----:B------:R-:W-:Y:S02]  /*7490*/  IMAD.MOV.U32 R120, RZ, RZ, R121 ;  /* 0x000000ffff787224 */ /* 0x000fe400078e0079 */
[----:B------:R-:W-:Y:S01]  /*74a0*/  IMAD.MOV.U32 R121, RZ, RZ, R122 ;  /* 0x000000ffff797224 */ /* 0x000fe200078e007a */
[----:B------:R-:W-:Y:S01]  /*74b0*/  IABS R102, R119 ;  /* 0x0000007700667213 */ /* 0x000fe20000000000 */
[----:B--2---:R-:W-:Y:S02]  /*74c0*/  IMAD.MOV.U32 R122, RZ, RZ, R123 ;  /* 0x000000ffff7a7224 */ /* 0x004fe400078e007b */
[----:B------:R-:W-:-:S02]  /*74d0*/  IMAD.MOV.U32 R119, RZ, RZ, R120 ;  /* 0x000000ffff777224 */ /* 0x000fc400078e0078 */
[----:B------:R-:W-:Y:S02]  /*74e0*/  IMAD.MOV.U32 R120, RZ, RZ, R121 ;  /* 0x000000ffff787224 */ /* 0x000fe400078e0079 */
[----:B------:R-:W-:Y:S01]  /*74f0*/  IMAD.MOV.U32 R121, RZ, RZ, R122 ;  /* 0x000000ffff797224 */ /* 0x000fe200078e007a */
[----:B------:R-:W-:Y:S01]  /*7500*/  IABS R103, R119 ;  /* 0x0000007700677213 */ /* 0x000fe20000000000 */
[----:B------:R-:W-:Y:S02]  /*7510*/  IMAD.MOV.U32 R123, RZ, RZ, R131 ;  /* 0x000000ffff7b7224 */ /* 0x000fe400078e0083 */
[----:B------:R-:W-:Y:S02]  /*7520*/  IMAD.MOV.U32 R131, RZ, RZ, R133 ;  /* 0x000000ffff837224 */ /* 0x000fe400078e0085 */
[----:B------:R-:W-:Y:S01]  /*7530*/  IMAD.MOV.U32 R119, RZ, RZ, R120 ;  /* 0x000000ffff777224 */ /* 0x000fe200078e0078 */
[----:B------:R-:W2:Y:S01]  /*7540*/  LDL R133, [R1+0xf4c] ;  /* 0x000f4c0001857983 */ /* 0x000ea20000100800 */
[----:B------:R-:W-:-:S02]  /*7550*/  IMAD.MOV.U32 R120, RZ, RZ, R121 ;  /* 0x000000ffff787224 */ /* 0x000fc400078e0079 */
        /* <DEDUP_REMOVED lines=13> */
[----:B------:R-:W-:Y:S02]  /*7630*/  IMAD R101, R251, R106, R101 ;  /* 0x0000006afb657224 */ /* 0x000fe400078e0265 */
[----:B------:R-:W-:-:S04]  /*7640*/  IMAD.MOV R107, RZ, RZ, -R107 ;  /* 0x000000ffff6b7224 */ /* 0x000fc800078e0a6b */
[----:B------:R-:W-:Y:S02]  /*7650*/  IMAD R103, R251, R107, R103 ;  /* 0x0000006bfb677224 */ /* 0x000fe400078e0267 */
[----:B--2---:R-:W-:Y:S02]  /*7660*/  IMAD.MOV.U32 R123, RZ, RZ, R133 ;  /* 0x000000ffff7b7224 */ /* 0x004fe400078e0085 */
[----:B------:R-:W-:Y:S01]  /*7670*/  IMAD.HI.U32 R108, R248, R100, RZ ;  /* 0x00000064f86c7227 */ /* 0x000fe200078e00ff */
[----:B------:R-:W2:Y:S03]  /*7680*/  LDL R133, [R1+0xf0c] ;  /* 0x000f0c0001857983 */ /* 0x000ea60000100800 */
[----:B------:R-:W-:Y:S02]  /*7690*/  IMAD.MOV.U32 R122, RZ, RZ, R123 ;  /* 0x000000ffff7a7224 */ /* 0x000fe400078e007b */
[----:B------:R-:W-:-:S02]  /*76a0*/  IMAD.MOV.U32 R123, RZ, RZ, R126 ;  /* 0x000000ffff7b7224 */ /* 0x000fc400078e007e */
[----:B------:R-:W-:Y:S02]  /*76b0*/  IMAD.MOV.U32 R126, RZ, RZ, R135 ;  /* 0x000000ffff7e7224 */ /* 0x000fe400078e0087 */
[----:B------:R-:W-:Y:S02]  /*76c0*/  IMAD.MOV.U32 R135, RZ, RZ, R143 ;  /* 0x000000ffff877224 */ /* 0x000fe400078e008f */
[----:B------:R-:W-:Y:S01]  /*76d0*/  IMAD.MOV.U32 R121, RZ, RZ, R122 ;  /* 0x000000ffff797224 */ /* 0x000fe200078e007a */
[----:B------:R-:W2:Y:S01]  /*76e0*/  LDL R143, [R1+0xee8] ;  /* 0x000ee800018f7983 */ /* 0x000ea20000100800 */
[----:B------:R-:W-:Y:S01]  /*76f0*/  IMAD.MOV.U32 R122, RZ, RZ, R123 ;  /* 0x000000ffff7a7224 */ /* 0x000fe200078e007b */
[----:B----4-:R-:W-:Y:S01]  /*7700*/  IABS R106, R119 ;  /* 0x00000077006a7213 */ /* 0x010fe20000000000 */
[----:B------:R-:W-:Y:S02]  /*7710*/  IMAD.MOV.U32 R123, RZ, RZ, R126 ;  /* 0x000000ffff7b7224 */ /* 0x000fe400078e007e */
[----:B------:R-:W-:-:S02]  /*7720*/  IMAD.MOV.U32 R126, RZ, RZ, R135 ;  /* 0x000000ffff7e7224 */ /* 0x000fc400078e0087 */
[----:B------:R-:W-:Y:S01]  /*7730*/  IMAD.MOV.U32 R119, RZ, RZ, R120 ;  /* 0x000000ffff777224 */ /* 0x000fe200078e0078 */
[----:B------:R-:W4:Y:S01]  /*7740*/  LDL R135, [R1+0xf08] ;  /* 0x000f080001877983 */ /* 0x000f220000100800 */
[----:B------:R-:W-:Y:S02]  /*7750*/  IMAD.MOV.U32 R120, RZ, RZ, R121 ;  /* 0x000000ffff787224 */ /* 0x000fe400078e0079 */
[----:B------:R-:W-:Y:S02]  /*7760*/  IMAD.MOV.U32 R121, RZ, RZ, R122 ;  /* 0x000000ffff797224 */ /* 0x000fe400078e007a */
[----:B------:R-:W-:Y:S01]  /*7770*/  IMAD.MOV.U32 R122, RZ, RZ, R126 ;  /* 0x000000ffff7a7224 */ /* 0x000fe200078e007e */
[----:B------:R-:W-:Y:S01]  /*7780*/  IABS R107, R119 ;  /* 0x00000077006b7213 */ /* 0x000fe20000000000 */
[----:B------:R-:W-:Y:S02]  /*7790*/  IMAD.MOV.U32 R126, RZ, RZ, R127 ;  /* 0x000000ffff7e7224 */ /* 0x000fe400078e007f */
[----:B---3--:R-:W-:-:S02]  /*77a0*/  IMAD.MOV.U32 R127, RZ, RZ, R128 ;  /* 0x000000ffff7f7224 */ /* 0x008fc400078e0080 */
[----:B------:R-:W-:Y:S02]  /*77b0*/  IMAD.MOV.U32 R128, RZ, RZ, R129 ;  /* 0x000000ffff807224 */ /* 0x000fe400078e0081 */
[----:B------:R-:W-:Y:S02]  /*77c0*/  IMAD.MOV.U32 R119, RZ, RZ, R120 ;  /* 0x000000ffff777224 */ /* 0x000fe400078e0078 */
[----:B------:R-:W-:Y:S02]  /*77d0*/  IMAD.MOV.U32 R120, RZ, RZ, R121 ;  /* 0x000000ffff787224 */ /* 0x000fe400078e0079 */
[----:B------:R-:W-:Y:S02]  /*77e0*/  IMAD.MOV.U32 R121, RZ, RZ, R122 ;  /* 0x000000ffff797224 */ /* 0x000fe400078e007a */
[----:B------:R-:W-:Y:S02]  /*77f0*/  IMAD.MOV.U32 R122, RZ, RZ, R126 ;  /* 0x000000ffff7a7224 */ /* 0x000fe400078e007e */
[----:B------:R-:W-:-:S02]  /*7800*/  IMAD.MOV.U32 R126, RZ, RZ, R127 ;  /* 0x000000ffff7e7224 */ /* 0x000fc400078e007f */
[----:B------:R-:W-:Y:S02]  /*7810*/  IMAD.MOV.U32 R127, RZ, RZ, R128 ;  /* 0x000000ffff7f7224 */ /* 0x000fe400078e0080 */
[----:B------:R-:W3:Y:S01]  /*7820*/  LDL R128, [R1+0xf30] ;  /* 0x000f300001807983 */ /* 0x000ee20000100800 */
[----:B------:R-:W-:-:S04]  /*7830*/  IMAD.MOV R108, RZ, RZ, -R108 ;  /* 0x000000ffff6c7224 */ /* 0x000fc800078e0a6c */
[----:B------:R-:W-:Y:S02]  /*7840*/  IMAD R100, R251, R108, R100 ;  /* 0x0000006cfb647224 */ /* 0x000fe400078e0264 */
[----:B------:R-:W-:-:S04]  /*7850*/  IMAD.HI.U32 R108, R248, R104, RZ ;  /* 0x00000068f86c7227 */ /* 0x000fc800078e00ff */
[----:B------:R-:W-:-:S04]  /*7860*/  IMAD.MOV R108, RZ, RZ, -R108 ;  /* 0x000000ffff6c7224 */ /* 0x000fc800078e0a6c */
[----:B------:R-:W-:Y:S01]  /*7870*/  IMAD R104, R251, R108, R104 ;  /* 0x0000006cfb687224 */ /* 0x000fe200078e0268 */
[----:B------:R-:W-:Y:S01]  /*7880*/  IABS R108, R119 ;  /* 0x00000077006c7213 */ /* 0x000fe20000000000 */
[----:B------:R-:W-:Y:S02]  /*7890*/  IMAD.MOV.U32 R119, RZ, RZ, R120 ;  /* 0x000000ffff777224 */ /* 0x000fe400078e0078 */
[----:B------:R-:W-:Y:S02]  /*78a0*/  IMAD.MOV.U32 R132, RZ, RZ, R148 ;  /* 0x000000ffff847224 */ /* 0x000fe400078e0094 */
[----:B------:R-:W-:Y:S01]  /*78b0*/  IMAD.MOV.U32 R120, RZ, RZ, R122 ;  /* 0x000000ffff787224 */ /* 0x000fe200078e007a */
[----:B------:R-:W4:Y:S01]  /*78c0*/  LDL R148, [R1+0xecc] ;  /* 0x000ecc0001947983 */ /* 0x000f220000100800 */
[----:B------:R-:W-:Y:S02]  /*78d0*/  IMAD.MOV.U32 R122, RZ, RZ, R126 ;  /* 0x000000ffff7a7224 */ /* 0x000fe400078e007e */
[----:B------:R-:W-:-:S02]  /*78e0*/  IMAD.MOV.U32 R126, RZ, RZ, R127 ;  /* 0x000000ffff7e7224 */ /* 0x000fc400078e007f */
[----:B------:R-:W-:Y:S02]  /*78f0*/  IMAD.MOV.U32 R129, RZ, RZ, R136 ;  /* 0x000000ffff817224 */ /* 0x000fe400078e0088 */
[----:B------:R-:W-:Y:S02]  /*7900*/  IMAD.MOV.U32 R136, RZ, RZ, R139 ;  /* 0x000000ffff887224 */ /* 0x000fe400078e008b */
[----:B------:R-:W4:Y:S01]  /*7910*/  LDL R139, [R1+0xbbc] ;  /* 0x000bbc00018b7983 */ /* 0x000f220000100800 */
[----:B------:R-:W-:Y:S02]  /*7920*/  IMAD.MOV.U32 R137, RZ, RZ, R138 ;  /* 0x000000ffff897224 */ /* 0x000fe400078e008a */
[----:B------:R-:W-:Y:S02]  /*7930*/  IMAD.MOV.U32 R138, RZ, RZ, R150 ;  /* 0x000000ffff8a7224 */ /* 0x000fe400078e0096 */
[----:B------:R-:W4:Y:S01]  /*7940*/  LDL R150, [R1+0xec8] ;  /* 0x000ec80001967983 */ /* 0x000f220000100800 */
[----:B------:R-:W-:Y:S01]  /*7950*/  IMAD.HI.U32 R113, R248, R105, RZ ;  /* 0x00000069f8717227 */ /* 0x000fe200078e00ff */
[----:B------:R-:W-:-:S03]  /*7960*/  IABS R109, R119 ;  /* 0x00000077006d7213 */ /* 0x000fc60000000000 */
[----:B---3--:R-:W-:Y:S02]  /*7970*/  IMAD.MOV.U32 R127, RZ, RZ, R128 ;  /* 0x000000ffff7f7224 */ /* 0x008fe400078e0080 */
[----:B------:R-:W-:Y:S02]  /*7980*/  IMAD.MOV.U32 R128, RZ, RZ, R131 ;  /* 0x000000ffff807224 */ /* 0x000fe400078e0083 */
[----:B------:R-:W-:Y:S02]  /*7990*/  IMAD.MOV.U32 R131, RZ, RZ, R132 ;  /* 0x000000ffff837224 */ /* 0x000fe400078e0084 */
[----:B------:R-:W3:Y:S01]  /*79a0*/  LDL R132, [R1+0xf10] ;  /* 0x000f100001847983 */ /* 0x000ee20000100800 */
[----:B------:R-:W-:Y:S02]  /*79b0*/  IMAD.MOV R113, RZ, RZ, -R113 ;  /* 0x000000ffff717224 */ /* 0x000fe400078e0a71 */
[----:B------:R-:W-:-:S04]  /*79c0*/  IMAD.HI.U32 R110, R248, R107, RZ ;  /* 0x0000006bf86e7227 */ /* 0x000fc800078e00ff */
[----:B------:R-:W-:Y:S02]  /*79d0*/  IMAD R105, R251, R113, R105 ;  /* 0x00000071fb697224 */ /* 0x000fe400078e0269 */
[----:B------:R-:W-:Y:S02]  /*79e0*/  IMAD.MOV R110, RZ, RZ, -R110 ;  /* 0x000000ffff6e7224 */ /* 0x000fe400078e0a6e */
[----:B------:R-:W-:-:S04]  /*79f0*/  IMAD.HI.U32 R113, R248, R109, RZ ;  /* 0x0000006df8717227 */ /* 0x000fc800078e00ff */
[----:B------:R-:W-:Y:S01]  /*7a00*/  IMAD R107, R251, R110, R107 ;  /* 0x0000006efb6b7224 */ /* 0x000fe200078e026b */
[----:B------:R-:W-:Y:S01]  /*7a10*/  IABS R110, R120 ;  /* 0x00000078006e7213 */ /* 0x000fe20000000000 */
[----:B------:R-:W-:Y:S02]  /*7a20*/  IMAD.MOV R113, RZ, RZ, -R113 ;  /* 0x000000ffff717224 */ /* 0x000fe400078e0a71 */
[----:B------:R-:W-:-:S04]  /*7a30*/  IMAD.HI.U32 R111, R248, R106, RZ ;  /* 0x0000006af86f7227 */ /* 0x000fc800078e00ff */
[----:B------:R-:W-:Y:S01]  /*7a40*/  IMAD R109, R251, R113, R109 ;  /* 0x00000071fb6d7224 */ /* 0x000fe200078e026d */
[----:B------:R-:W-:Y:S01]  /*7a50*/  IABS R113, R123 ;  /* 0x0000007b00717213 */ /* 0x000fe20000000000 */
[----:B------:R-:W-:Y:S01]  /*7a60*/  IMAD.HI.U32 R118, R248, R110, RZ ;  /* 0x0000006ef8767227 */ /* 0x000fe200078e00ff */
[----:B------:R-:W-:-:S03]  /*7a70*/  IABS R114, R126 ;  /* 0x0000007e00727213 */ /* 0x000fc60000000000 */
[----:B------:R-:W-:Y:S02]  /*7a80*/  IMAD.MOV R111, RZ, RZ, -R111 ;  /* 0x000000ffff6f7224 */ /* 0x000fe400078e0a6f */
[----:B------:R-:W-:-:S04]  /*7a90*/  IMAD.HI.U32 R112, R248, R108, RZ ;  /* 0x0000006cf8707227 */ /* 0x000fc800078e00ff */
[----:B------:R-:W-:Y:S02]  /*7aa0*/  IMAD.MOV R118, RZ, RZ, -R118 ;  /* 0x000000ffff767224 */ /* 0x000fe400078e0a76 */
[----:B------:R-:W-:-:S04]  /*7ab0*/  IMAD.HI.U32 R117, R248, R113, RZ ;  /* 0x00000071f8757227 */ /* 0x000fc800078e00ff */
[C---:B------:R-:W-:Y:S01]  /*7ac0*/  IMAD R106, R251.reuse, R111, R106 ;  /* 0x0000006ffb6a7224 */ /* 0x040fe200078e026a */
[----:B------:R-:W-:Y:S01]  /*7ad0*/  IABS R111, R121 ;  /* 0x00000079006f7213 */ /* 0x000fe20000000000 */
[----:B------:R-:W-:Y:S02]  /*7ae0*/  IMAD.MOV R112, RZ, RZ, -R112 ;  /* 0x000000ffff707224 */ /* 0x000fe400078e0a70 */
[----:B------:R-:W-:Y:S02]  /*7af0*/  IMAD R110, R251, R118, R110 ;  /* 0x00000076fb6e7224 */ /* 0x000fe400078e026e */
[----:B------:R-:W-:Y:S02]  /*7b00*/  IMAD.MOV R117, RZ, RZ, -R117 ;  /* 0x000000ffff757224 */ /* 0x000fe400078e0a75 */
[----:B------:R-:W-:-:S04]  /*7b10*/  IMAD.HI.U32 R118, R248, R114, RZ ;  /* 0x00000072f8767227 */ /* 0x000fc800078e00ff */
[C---:B------:R-:W-:Y:S01]  /*7b20*/  IMAD R108, R251.reuse, R112, R108 ;  /* 0x00000070fb6c7224 */ /* 0x040fe200078e026c */
[----:B------:R-:W-:Y:S01]  /*7b30*/  IABS R112, R122 ;  /* 0x0000007a00707213 */ /* 0x000fe20000000000 */
[----:B------:R-:W-:Y:S01]  /*7b40*/  IMAD R113, R251, R117, R113 ;  /* 0x00000075fb717224 */ /* 0x000fe200078e0271 */
[----:B------:R-:W-:Y:S01]  /*7b50*/  IABS R117, R129 ;  /* 0x0000008100757213 */ /* 0x000fe20000000000 */
[----:B------:R-:W-:-:S04]  /*7b60*/  IMAD.HI.U32 R116, R248, R111, RZ ;  /* 0x0000006ff8747227 */ /* 0x000fc800078e00ff */
[----:B------:R-:W-:Y:S02]  /*7b70*/  IMAD.MOV R118, RZ, RZ, -R118 ;  /* 0x000000ffff767224 */ /* 0x000fe400078e0a76 */
[----:B------:R-:W-:Y:S02]  /*7b80*/  IMAD.MOV R116, RZ, RZ, -R116 ;  /* 0x000000ffff747224 */ /* 0x000fe400078e0a74 */
[----:B------:R-:W-:Y:S01]  /*7b90*/  IMAD R114, R251, R118, R114 ;  /* 0x00000076fb727224 */ /* 0x000fe200078e0272 */
[----:B------:R-:W-:Y:S01]  /*7ba0*/  IABS R118, R130 ;  /* 0x0000008200767213 */ /* 0x000fe20000000000 */
[----:B------:R-:W-:-:S04]  /*7bb0*/  IMAD.HI.U32 R115, R248, R112, RZ ;  /* 0x00000070f8737227 */ /* 0x000fc800078e00ff */
[----:B------:R-:W-:-:S04]  /*7bc0*/  IMAD.HI.U32 R120, R248, R117, RZ ;  /* 0x00000075f8787227 */ /* 0x000fc800078e00ff */
[----:B------:R-:W-:Y:S01]  /*7bd0*/  IMAD R111, R251, R116, R111 ;  /* 0x00000074fb6f7224 */ /* 0x000fe200078e026f */
[----:B------:R-:W-:Y:S01]  /*7be0*/  IABS R116, R128 ;  /* 0x0000008000747213 */ /* 0x000fe20000000000 */
[----:B------:R-:W-:Y:S02]  /*7bf0*/  IMAD.MOV R115, RZ, RZ, -R115 ;  /* 0x000000ffff737224 */ /* 0x000fe400078e0a73 */
[----:B------:R-:W-:Y:S02]  /*7c00*/  IMAD.MOV R120, RZ, RZ, -R120 ;  /* 0x000000ffff787224 */ /* 0x000fe400078e0a78 */
[----:B------:R-:W-:-:S04]  /*7c10*/  IMAD.HI.U32 R122, R248, R118, RZ ;  /* 0x00000076f87a7227 */ /* 0x000fc800078e00ff */
[C---:B------:R-:W-:Y:S01]  /*7c20*/  IMAD R112, R251.reuse, R115, R112 ;  /* 0x00000073fb707224 */ /* 0x040fe200078e0270 */
[----:B------:R-:W-:Y:S01]  /*7c30*/  IABS R115, R127 ;  /* 0x0000007f00737213 */ /* 0x000fe20000000000 */
[----:B------:R-:W-:Y:S02]  /*7c40*/  IMAD R117, R251, R120, R117 ;  /* 0x00000078fb757224 */ /* 0x000fe400078e0275 */
[----:B------:R-:W-:-:S04]  /*7c50*/  IMAD.HI.U32 R121, R248, R116, RZ ;  /* 0x00000074f8797227 */ /* 0x000fc800078e00ff */
[----:B------:R-:W-:Y:S02]  /*7c60*/  IMAD.MOV R122, RZ, RZ, -R122 ;  /* 0x000000ffff7a7224 */ /* 0x000fe400078e0a7a */
[----:B------:R-:W-:Y:S02]  /*7c70*/  IMAD.MOV R121, RZ, RZ, -R121 ;  /* 0x000000ffff797224 */ /* 0x000fe400078e0a79 */
[C---:B------:R-:W-:Y:S01]  /*7c80*/  IMAD R118, R251.reuse, R122, R118 ;  /* 0x0000007afb767224 */ /* 0x040fe200078e0276 */
[----:B------:R-:W-:Y:S01]  /*7c90*/  IABS R122, R134 ;  /* 0x00000086007a7213 */ /* 0x000fe20000000000 */
[----:B------:R-:W-:Y:S01]  /*7ca0*/  IMAD.HI.U32 R123, R248, R115, RZ ;  /* 0x00000073f87b7227 */ /* 0x000fe200078e00ff */
[----:B------:R-:W-:Y:S02]  /*7cb0*/  IABS R119, R131 ;  /* 0x0000008300777213 */ /* 0x000fe40000000000 */
[----:B------:R-:W-:Y:S01]  /*7cc0*/  IABS R126, R136 ;  /* 0x00000088007e7213 */ /* 0x000fe20000000000 */
[----:B------:R-:W-:Y:S01]  /*7cd0*/  IMAD R116, R251, R121, R116 ;  /* 0x00000079fb747224 */ /* 0x000fe200078e0274 */
[----:B--2---:R-:W-:Y:S01]  /*7ce0*/  IABS R121, R133 ;  /* 0x0000008500797213 */ /* 0x004fe20000000000 */
        /* <DEDUP_REMOVED lines=8> */
[C---:B------:R-:W-:Y:S01]  /*7d70*/  IMAD R122, R251.reuse, R127, R122 ;  /* 0x0000007ffb7a7224 */ /* 0x040fe200078e027a */
[----:B------:R-:W-:Y:S01]  /*7d80*/  IABS R127, R137 ;  /* 0x00000089007f7213 */ /* 0x000fe20000000000 */
[C---:B------:R-:W-:Y:S01]  /*7d90*/  IMAD R119, R251.reuse, R123, R119 ;  /* 0x0000007bfb777224 */ /* 0x040fe200078e0277 */
[----:B----4-:R-:W-:Y:S01]  /*7da0*/  IABS R123, R135 ;  /* 0x00000087007b7213 */ /* 0x010fe20000000000 */
[----:B------:R-:W-:Y:S01]  /*7db0*/  IMAD R121, R251, R128, R121 ;  /* 0x00000080fb797224 */ /* 0x000fe200078e0279 */
[----:B------:R-:W-:Y:S01]  /*7dc0*/  IABS R128, R138 ;  /* 0x0000008a00807213 */ /* 0x000fe20000000000 */
[----:B------:R-:W-:Y:S01]  /*7dd0*/  IMAD.HI.U32 R135, R248, R127, RZ ;  /* 0x0000007ff8877227 */ /* 0x000fe200078e00ff */
[----:B------:R-:W-:-:S03]  /*7de0*/  IABS R131, R141 ;  /* 0x0000008d00837213 */ /* 0x000fc60000000000 */
[----:B------:R-:W-:-:S04]  /*7df0*/  IMAD.HI.U32 R133, R248, R128, RZ ;  /* 0x00000080f8857227 */ /* 0x000fc800078e00ff */
[----:B------:R-:W-:Y:S02]  /*7e00*/  IMAD.MOV R135, RZ, RZ, -R135 ;  /* 0x000000ffff877224 */ /* 0x000fe400078e0a87 */
[----:B------:R-:W-:Y:S02]  /*7e10*/  IMAD.MOV R133, RZ, RZ, -R133 ;  /* 0x000000ffff857224 */ /* 0x000fe400078e0a85 */
[----:B------:R-:W-:Y:S02]  /*7e20*/  IMAD R127, R251, R135, R127 ;  /* 0x00000087fb7f7224 */ /* 0x000fe400078e027f */
[----:B------:R-:W-:-:S04]  /*7e30*/  IMAD.HI.U32 R135, R248, R131, RZ ;  /* 0x00000083f8877227 */ /* 0x000fc800078e00ff */
        /* <DEDUP_REMOVED lines=8> */
[C---:B------:R-:W-:Y:S01]  /*7ec0*/  IMAD R123, R251.reuse, R129, R123 ;  /* 0x00000081fb7b7224 */ /* 0x040fe200078e027b */
[----:B------:R-:W-:Y:S01]  /*7ed0*/  IABS R129, R139 ;  /* 0x0000008b00817213 */ /* 0x000fe20000000000 */
[----:B------:R-:W-:Y:S02]  /*7ee0*/  IMAD.MOV.U32 R145, RZ, RZ, R146 ;  /* 0x000000ffff917224 */ /* 0x000fe400078e0092 */
[----:B------:R-:W-:Y:S02]  /*7ef0*/  IMAD.MOV R138, RZ, RZ, -R138 ;  /* 0x000000ffff8a7224 */ /* 0x000fe400078e0a8a */
[----:B------:R-:W-:Y:S02]  /*7f00*/  IMAD.MOV.U32 R146, RZ, RZ, R147 ;  /* 0x000000ffff927224 */ /* 0x000fe400078e0093 */
[----:B------:R-:W-:Y:S01]  /*7f10*/  IMAD.HI.U32 R139, R248, R135, RZ ;  /* 0x00000087f88b7227 */ /* 0x000fe200078e00ff */
[----:B------:R-:W2:Y:S03]  /*7f20*/  LDL R147, [R1+0xebc] ;  /* 0x000ebc0001937983 */ /* 0x000ea60000100800 */
[----:B------:R-:W-:Y:S01]  /*7f30*/  IMAD R133, R251, R138, R133 ;  /* 0x0000008afb857224 */ /* 0x000fe200078e0285 */
[----:B------:R-:W-:Y:S01]  /*7f40*/  IABS R138, R150 ;  /* 0x00000096008a7213 */ /* 0x000fe20000000000 */
[----:B------:R-:W-:Y:S01]  /*7f50*/  IMAD.MOV R139, RZ, RZ, -R139 ;  /* 0x000000ffff8b7224 */ /* 0x000fe200078e0a8b */
[----:B------:R-:W4:Y:S01]  /*7f60*/  LDL R150, [R1+0xbc4] ;  /* 0x000bc40001967983 */ /* 0x000f220000100800 */
[----:B------:R-:W-:-:S02]  /*7f70*/  IABS R136, R148 ;  /* 0x0000009400887213 */ /* 0x000fc40000000000 */
[----:B------:R-:W-:Y:S01]  /*7f80*/  IMAD R135, R251, R139, R135 ;  /* 0x0000008bfb877224 */ /* 0x000fe200078e0287 */
[----:B------:R-:W4:Y:S01]  /*7f90*/  LDL R148, [R1+0xeb4] ;  /* 0x000eb40001947983 */ /* 0x000f220000100800 */
[----:B------:R-:W-:-:S03]  /*7fa0*/  IABS R139, R151 ;  /* 0x00000097008b7213 */ /* 0x000fc60000000000 */
[----:B------:R-:W4:Y:S01]  /*7fb0*/  LDL R151, [R1+0xea8] ;  /* 0x000ea80001977983 */ /* 0x000f220000100800 */
[----:B---3--:R-:W-:-:S05]  /*7fc0*/  IABS R120, R132 ;  /* 0x0000008400787213 */ /* 0x008fca0000000000 */
[----:B------:R-:W-:-:S04]  /*7fd0*/  IMAD.HI.U32 R130, R248, R120, RZ ;  /* 0x00000078f8827227 */ /* 0x000fc800078e00ff */
[----:B------:R-:W-:-:S04]  /*7fe0*/  IMAD.MOV R130, RZ, RZ, -R130 ;  /* 0x000000ffff827224 */ /* 0x000fc800078e0a82 */
[----:B------:R-:W-:Y:S02]  /*7ff0*/  IMAD R120, R251, R130, R120 ;  /* 0x00000082fb787224 */ /* 0x000fe400078e0278 */
[----:B------:R-:W-:-:S04]  /*8000*/  IMAD.HI.U32 R130, R248, R126, RZ ;  /* 0x0000007ef8827227 */ /* 0x000fc800078e00ff */
[----:B------:R-:W-:-:S04]  /*8010*/  IMAD.MOV R130, RZ, RZ, -R130 ;  /* 0x000000ffff827224 */ /* 0x000fc800078e0a82 */
[----:B------:R-:W-:Y:S01]  /*8020*/  IMAD R126, R251, R130, R126 ;  /* 0x00000082fb7e7224 */ /* 0x000fe200078e027e */
[----:B------:R-:W-:-:S05]  /*8030*/  IABS R130, R140 ;  /* 0x0000008c00827213 */ /* 0x000fca0000000000 */
[----:B------:R-:W-:-:S04]  /*8040*/  IMAD.HI.U32 R134, R248, R130, RZ ;  /* 0x00000082f8867227 */ /* 0x000fc800078e00ff */
[----:B------:R-:W-:-:S04]  /*8050*/  IMAD.MOV R134, RZ, RZ, -R134 ;  /* 0x000000ffff867224 */ /* 0x000fc800078e0a86 */
[----:B------:R-:W-:Y:S01]  /*8060*/  IMAD R130, R251, R134, R130 ;  /* 0x00000086fb827224 */ /* 0x000fe200078e0282 */
[----:B------:R-:W-:-:S05]  /*8070*/  IABS R134, R144 ;  /* 0x0000009000867213 */ /* 0x000fca0000000000 */
[----:B------:R-:W-:-:S04]  /*8080*/  IMAD.HI.U32 R137, R248, R134, RZ ;  /* 0x00000086f8897227 */ /* 0x000fc800078e00ff */
[----:B------:R-:W-:-:S04]  /*8090*/  IMAD.MOV R137, RZ, RZ, -R137 ;  /* 0x000000ffff897224 */ /* 0x000fc800078e0a89 */
[C---:B------:R-:W-:Y:S01]  /*80a0*/  IMAD R134, R251.reuse, R137, R134 ;  /* 0x00000089fb867224 */ /* 0x040fe200078e0286 */
[----:B------:R-:W-:Y:S02]  /*80b0*/  IABS R137, R149 ;  /* 0x0000009500897213 */ /* 0x000fe40000000000 */
[----:B------:R-:W3:Y:S01]  /*80c0*/  LDL R149, [R1+0xeac] ;  /* 0x000eac0001957983 */ /* 0x000ee20000100800 */
[C---:B------:R-:W-:Y:S01]  /*80d0*/  IMAD.HI.U32 R132, R248.reuse, R129, RZ ;  /* 0x00000081f8847227 */ /* 0x040fe200078e00ff */
[----:B------:R-:W-:Y:S02]  /*80e0*/  IABS R141, R146 ;  /* 0x00000092008d7213 */ /* 0x000fe40000000000 */
[----:B------:R-:W-:Y:S01]  /*80f0*/  IABS R156, R156 ;  /* 0x0000009c009c7213 */ /* 0x000fe20000000000 */
[----:B------:R-:W-:Y:S01]  /*8100*/  IMAD.MOV R132, RZ, RZ, -R132 ;  /* 0x000000ffff847224 */ /* 0x000fe200078e0a84 */
[----:B------:R-:W-:Y:S01]  /*8110*/  IABS R161, R161 ;  /* 0x000000a100a17213 */ /* 0x000fe20000000000 */
[C---:B------:R-:W-:Y:S01]  /*8120*/  IMAD.HI.U32 R143, R248.reuse, R138, RZ ;  /* 0x0000008af88f7227 */ /* 0x040fe200078e00ff */
[----:B------:R-:W-:Y:S01]  /*8130*/  IABS R166, R166 ;  /* 0x000000a600a67213 */ /* 0x000fe20000000000 */
[----:B0-----:R-:W3:Y:S02]  /*8140*/  LDL.LU R4, [R1+0x24] ;  /* 0x0000240001047983 */ /* 0x001ee40000300800 */
[----:B------:R-:W-:Y:S01]  /*8150*/  IMAD R129, R251, R132, R129 ;  /* 0x00000084fb817224 */ /* 0x000fe200078e0281 */
[----:B------:R-:W-:Y:S01]  /*8160*/  IABS R132, R142 ;  /* 0x0000008e00847213 */ /* 0x000fe20000000000 */
[----:B------:R-:W-:Y:S01]  /*8170*/  IMAD.MOV R143, RZ, RZ, -R143 ;  /* 0x000000ffff8f7224 */ /* 0x000fe200078e0a8f */
[----:B------:R-:W-:Y:S01]  /*8180*/  IABS R171, R171 ;  /* 0x000000ab00ab7213 */ /* 0x000fe20000000000 */
[----:B------:R-:W3:Y:S02]  /*8190*/  LDL.LU R3, [R1+0x20] ;  /* 0x0000200001037983 */ /* 0x000ee40000300800 */
[----:B------:R-:W-:-:S04]  /*81a0*/  IMAD.HI.U32 R140, R248, R132, RZ ;  /* 0x00000084f88c7227 */ /* 0x000fc800078e00ff */
[----:B------:R-:W-:-:S04]  /*81b0*/  IMAD.MOV R140, RZ, RZ, -R140 ;  /* 0x000000ffff8c7224 */ /* 0x000fc800078e0a8c */
[----:B------:R-:W-:Y:S02]  /*81c0*/  IMAD R132, R251, R140, R132 ;  /* 0x0000008cfb847224 */ /* 0x000fe400078e0284 */
[----:B------:R-:W-:-:S04]  /*81d0*/  IMAD.HI.U32 R140, R248, R136, RZ ;  /* 0x00000088f88c7227 */ /* 0x000fc800078e00ff */
[----:B------:R-:W-:-:S04]  /*81e0*/  IMAD.MOV R140, RZ, RZ, -R140 ;  /* 0x000000ffff8c7224 */ /* 0x000fc800078e0a8c */
[----:B------:R-:W-:Y:S01]  /*81f0*/  IMAD R136, R251, R140, R136 ;  /* 0x0000008cfb887224 */ /* 0x000fe200078e0288 */
[----:B------:R-:W-:Y:S01]  /*8200*/  IABS R140, R145 ;  /* 0x00000091008c7213 */ /* 0x000fe20000000000 */
[----:B------:R-:W-:-:S04]  /*8210*/  IMAD.HI.U32 R145, R248, R137, RZ ;  /* 0x00000089f8917227 */ /* 0x000fc800078e00ff */
[----:B------:R-:W-:Y:S02]  /*8220*/  IMAD.MOV R145, RZ, RZ, -R145 ;  /* 0x000000ffff917224 */ /* 0x000fe400078e0a91 */
[----:B------:R-:W-:-:S04]  /*8230*/  IMAD.HI.U32 R142, R248, R139, RZ ;  /* 0x0000008bf88e7227 */ /* 0x000fc800078e00ff */
[----:B------:R-:W-:Y:S02]  /*8240*/  IMAD R137, R251, R145, R137 ;  /* 0x00000091fb897224 */ /* 0x000fe400078e0289 */
[----:B------:R-:W-:-:S04]  /*8250*/  IMAD.HI.U32 R144, R248, R140, RZ ;  /* 0x0000008cf8907227 */ /* 0x000fc800078e00ff */
[----:B------:R-:W-:Y:S02]  /*8260*/  IMAD.MOV R142, RZ, RZ, -R142 ;  /* 0x000000ffff8e7224 */ /* 0x000fe400078e0a8e */
[----:B------:R-:W-:-:S04]  /*8270*/  IMAD.HI.U32 R145, R248, R141, RZ ;  /* 0x0000008df8917227 */ /* 0x000fc800078e00ff */
[----:B------:R-:W-:Y:S02]  /*8280*/  IMAD.MOV R144, RZ, RZ, -R144 ;  /* 0x000000ffff907224 */ /* 0x000fe400078e0a90 */
[C---:B------:R-:W-:Y:S02]  /*8290*/  IMAD R139, R251.reuse, R142, R139 ;  /* 0x0000008efb8b7224 */ /* 0x040fe400078e028b */
[----:B------:R-:W-:Y:S02]  /*82a0*/  IMAD.MOV R145, RZ, RZ, -R145 ;  /* 0x000000ffff917224 */ /* 0x000fe400078e0a91 */
[C---:B------:R-:W-:Y:S02]  /*82b0*/  IMAD R140, R251.reuse, R144, R140 ;  /* 0x00000090fb8c7224 */ /* 0x040fe400078e028c */
[C---:B------:R-:W-:Y:S02]  /*82c0*/  IMAD R141, R251.reuse, R145, R141 ;  /* 0x00000091fb8d7224 */ /* 0x040fe400078e028d */
[----:B------:R-:W-:Y:S01]  /*82d0*/  IMAD R138, R251, R143, R138 ;  /* 0x0000008ffb8a7224 */ /* 0x000fe200078e028a */
[----:B--2---:R-:W-:-:S02]  /*82e0*/  IABS R142, R147 ;  /* 0x00000093008e7213 */ /* 0x004fc40000000000 */
[----:B----4-:R-:W-:-:S03]  /*82f0*/  IABS R145, R150 ;  /* 0x0000009600917213 */ /* 0x010fc60000000000 */
[----:B------:R-:W-:Y:S01]  /*8300*/  IMAD.HI.U32 R150, R248, R142, RZ ;  /* 0x0000008ef8967227 */ /* 0x000fe200078e00ff */
[----:B------:R-:W-:-:S03]  /*8310*/  IABS R143, R148 ;  /* 0x00000094008f7213 */ /* 0x000fc60000000000 */
[----:B------:R-:W-:Y:S01]  /*8320*/  IMAD.MOV R150, RZ, RZ, -R150 ;  /* 0x000000ffff967224 */ /* 0x000fe200078e0a96 */
[----:B------:R-:W-:Y:S01]  /*8330*/  IABS R146, R151 ;  /* 0x0000009700927213 */ /* 0x000fe20000000000 */
[----:B------:R-:W-:-:S04]  /*8340*/  IMAD.HI.U32 R148, R248, R143, RZ ;  /* 0x0000008ff8947227 */ /* 0x000fc800078e00ff */
[----:B------:R-:W-:Y:S02]  /*8350*/  IMAD R142, R251, R150, R142 ;  /* 0x00000096fb8e7224 */ /* 0x000fe400078e028e */
[----:B------:R-:W-:-:S04]  /*8360*/  IMAD.HI.U32 R150, R248, R146, RZ ;  /* 0x00000092f8967227 */ /* 0x000fc800078e00ff */
[----:B------:R-:W-:Y:S02]  /*8370*/  IMAD.MOV R148, RZ, RZ, -R148 ;  /* 0x000000ffff947224 */ /* 0x000fe400078e0a94 */
[----:B------:R-:W-:Y:S02]  /*8380*/  IMAD.MOV R150, RZ, RZ, -R150 ;  /* 0x000000ffff967224 */ /* 0x000fe400078e0a96 */
[C---:B------:R-:W-:Y:S01]  /*8390*/  IMAD R143, R251.reuse, R148, R143 ;  /* 0x00000094fb8f7224 */ /* 0x040fe200078e028f */
[----:B------:R-:W-:Y:S01]  /*83a0*/  IABS R148, R155 ;  /* 0x0000009b00947213 */ /* 0x000fe20000000000 */
[----:B------:R-:W-:Y:S01]  /*83b0*/  IMAD R146, R251, R150, R146 ;  /* 0x00000096fb927224 */ /* 0x000fe200078e0292 */
[----:B------:R-:W-:Y:S02]  /*83c0*/  IABS R150, R153 ;  /* 0x0000009900967213 */ /* 0x000fe40000000000 */
[----:B------:R-:W-:Y:S01]  /*83d0*/  IABS R151, R152 ;  /* 0x0000009800977213 */ /* 0x000fe20000000000 */
[----:B------:R-:W-:-:S04]  /*83e0*/  IMAD.HI.U32 R153, R248, R148, RZ ;  /* 0x00000094f8997227 */ /* 0x000fc800078e00ff */
[----:B------:R-:W-:-:S04]  /*83f0*/  IMAD.MOV R153, RZ, RZ, -R153 ;  /* 0x000000ffff997224 */ /* 0x000fc800078e0a99 */
[----:B------:R-:W-:Y:S01]  /*8400*/  IMAD R148, R251, R153, R148 ;  /* 0x00000099fb947224 */ /* 0x000fe200078e0294 */
[----:B------:R-:W-:Y:S02]  /*8410*/  IABS R153, R159 ;  /* 0x0000009f00997213 */ /* 0x000fe40000000000 */
[----:B------:R-:W-:Y:S02]  /*8420*/  IABS R176, R176 ;  /* 0x000000b000b07213 */ /* 0x000fe40000000000 */
[----:B------:R-:W-:Y:S02]  /*8430*/  IABS R181, R181 ;  /* 0x000000b500b57213 */ /* 0x000fe40000000000 */
[----:B---3--:R-:W-:Y:S01]  /*8440*/  IABS R144, R149 ;  /* 0x0000009500907213 */ /* 0x008fe20000000000 */
[----:B------:R-:W-:-:S04]  /*8450*/  IMAD.HI.U32 R149, R248, R145, RZ ;  /* 0x00000091f8957227 */ /* 0x000fc800078e00ff */
[----:B------:R-:W-:-:S04]  /*8460*/  IMAD.HI.U32 R147, R248, R144, RZ ;  /* 0x00000090f8937227 */ /* 0x000fc800078e00ff */
[----:B------:R-:W-:Y:S02]  /*8470*/  IMAD.MOV R147, RZ, RZ, -R147 ;  /* 0x000000ffff937224 */ /* 0x000fe400078e0a93 */
[----:B------:R-:W-:Y:S02]  /*8480*/  IMAD.MOV R149, RZ, RZ, -R149 ;  /* 0x000000ffff957224 */ /* 0x000fe400078e0a95 */
[C---:B------:R-:W-:Y:S01]  /*8490*/  IMAD R144, R251.reuse, R147, R144 ;  /* 0x00000093fb907224 */ /* 0x040fe200078e0290 */
[----:B------:R-:W-:Y:S01]  /*84a0*/  IABS R147, R236 ;  /* 0x000000ec00937213 */ /* 0x000fe20000000000 */
[----:B------:R-:W-:Y:S01]  /*84b0*/  IMAD R145, R251, R149, R145 ;  /* 0x00000095fb917224 */ /* 0x000fe200078e0291 */
[----:B------:R-:W-:-:S03]  /*84c0*/  IABS R149, R154 ;  /* 0x0000009a00957213 */ /* 0x000fc60000000000 */
[----:B------:R-:W-:-:S04]  /*84d0*/  IMAD.HI.U32 R155, R248, R147, RZ ;  /* 0x00000093f89b7227 */ /* 0x000fc800078e00ff */
[----:B------:R-:W-:-:S04]  /*84e0*/  IMAD.HI.U32 R152, R248, R149, RZ ;  /* 0x00000095f8987227 */ /* 0x000fc800078e00ff */
[----:B------:R-:W-:Y:S02]  /*84f0*/  IMAD.MOV R155, RZ, RZ, -R155 ;  /* 0x000000ffff9b7224 */ /* 0x000fe400078e0a9b */
[----:B------:R-:W-:-:S04]  /*8500*/  IMAD.HI.U32 R154, R248, R150, RZ ;  /* 0x00000096f89a7227 */ /* 0x000fc800078e00ff */
[----:B------:R-:W-:Y:S02]  /*8510*/  IMAD.MOV R152, RZ, RZ, -R152 ;  /* 0x000000ffff987224 */ /* 0x000fe400078e0a98 */
[----:B------:R-:W-:Y:S02]  /*8520*/  IMAD R147, R251, R155, R147 ;  /* 0x0000009bfb937224 */ /* 0x000fe400078e0293 */
[----:B------:R-:W-:-:S04]  /*8530*/  IMAD.HI.U32 R155, R248, R151, RZ ;  /* 0x00000097f89b7227 */ /* 0x000fc800078e00ff */
[----:B------:R-:W-:Y:S02]  /*8540*/  IMAD.MOV R154, RZ, RZ, -R154 ;  /* 0x000000ffff9a7224 */ /* 0x000fe400078e0a9a */
[C---:B------:R-:W-:Y:S01]  /*8550*/  IMAD R149, R251.reuse, R152, R149 ;  /* 0x00000098fb957224 */ /* 0x040fe200078e0295 */
[----:B------:R-:W-:Y:S01]  /*8560*/  IABS R152, R160 ;  /* 0x000000a000987213 */ /* 0x000fe20000000000 */
[----:B------:R-:W-:Y:S02]  /*8570*/  IMAD.MOV R155, RZ, RZ, -R155 ;  /* 0x000000ffff9b7224 */ /* 0x000fe400078e0a9b */
[C---:B------:R-:W-:Y:S01]  /*8580*/  IMAD R150, R251.reuse, R154, R150 ;  /* 0x0000009afb967224 */ /* 0x040fe200078e0296 */
[----:B------:R-:W-:Y:S01]  /*8590*/  IABS R154, R158 ;  /* 0x0000009e009a7213 */ /* 0x000fe20000000000 */
[----:B------:R-:W-:Y:S01]  /*85a0*/  IMAD R151, R251, R155, R151 ;  /* 0x0000009bfb977224 */ /* 0x000fe200078e0297 */
[----:B------:R-:W-:Y:S01]  /*85b0*/  IABS R155, R157 ;  /* 0x0000009d009b7213 */ /* 0x000fe20000000000 */
        /* <DEDUP_REMOVED lines=8> */
[----:B------:R-:W-:Y:S01]  /*8640*/  IMAD R154, R251, R157, R154 ;  /* 0x0000009dfb9a7224 */ /* 0x000fe200078e029a */
[----:B------:R-:W-:Y:S01]  /*8650*/  IABS R157, R165 ;  /* 0x000000a5009d7213 */ /* 0x000fe20000000000 */
        /* <DEDUP_REMOVED lines=21> */
[C---:B------:R-:W-:Y:S01]  /*87b0*/  IMAD R160, R251.reuse, R164, R160 ;  /* 0x000000a4fba07224 */ /* 0x040fe200078e02a0 */
[----:B------:R-:W-:Y:S01]  /*87c0*/  IABS R164, R168 ;  /* 0x000000a800a47213 */ /* 0x000fe20000000000 */
[----:B------:R-:W-:Y:S02]  /*87d0*/  IMAD.MOV R163, RZ, RZ, -R163 ;  /* 0x000000ffffa37224 */ /* 0x000fe400078e0aa3 */
[----:B------:R-:W-:Y:S01]  /*87e0*/  IMAD R161, R251, R165, R161 ;  /* 0x000000a5fba17224 */ /* 0x000fe200078e02a1 */
[----:B------:R-:W-:Y:S01]  /*87f0*/  IABS R165, R167 ;  /* 0x000000a700a57213 */ /* 0x000fe20000000000 */
[----:B------:R-:W-:-:S04]  /*8800*/  IMAD.HI.U32 R170, R248, R162, RZ ;  /* 0x000000a2f8aa7227 */ /* 0x000fc800078e00ff */
[----:B------:R-:W-:Y:S01]  /*8810*/  IMAD R158, R251, R163, R158 ;  /* 0x000000a3fb9e7224 */ /* 0x000fe200078e029e */
[----:B------:R-:W-:Y:S01]  /*8820*/  IABS R163, R169 ;  /* 0x000000a900a37213 */ /* 0x000fe20000000000 */
        /* <DEDUP_REMOVED lines=73> */
[----:B------:R-:W-:Y:S01]  /*8cc0*/  IMAD.HI.U32 R190, R248, R182, RZ ;  /* 0x000000b6f8be7227 */ /* 0x000fe200078e00ff */
[----:B------:R-:W-:-:S03]  /*8cd0*/  IABS R186, R186 ;  /* 0x000000ba00ba7213 */ /* 0x000fc60000000000 */
        /* <DEDUP_REMOVED lines=15> */
[----:B------:R-:W-:Y:S01]  /*8dd0*/  IMAD.HI.U32 R195, R248, R187, RZ ;  /* 0x000000bbf8c37227 */ /* 0x000fe200078e00ff */
[----:B------:R-:W-:-:S03]  /*8de0*/  IABS R191, R191 ;  /* 0x000000bf00bf7213 */ /* 0x000fc60000000000 */
        /* <DEDUP_REMOVED lines=58> */
[----:B------:R-:W-:Y:S01]  /*9190*/  IMAD.HI.U32 R210, R248, R202, RZ ;  /* 0x000000caf8d27227 */ /* 0x000fe200078e00ff */
[----:B------:R-:W-:-:S03]  /*91a0*/  IABS R206, R206 ;  /* 0x000000ce00ce7213 */ /* 0x000fc60000000000 */
[----:B------:R-:W-:Y:S01]  /*91b0*/  IMAD R201, R251, R205, R201 ;  /* 0x000000cdfbc97224 */ /* 0x000fe200078e02c9 */
[----:B------:R-:W-:Y:S01]  /*91c0*/  IABS R205, R207 ;  /* 0x000000cf00cd7213 */ /* 0x000fe20000000000 */
[----:B------:R-:W-:Y:S02]  /*91d0*/  IMAD.MOV R203, RZ, RZ, -R203 ;  /* 0x000000ffffcb7224 */ /* 0x000fe400078e0acb */
[----:B------:R-:W-:-:S04]  /*91e0*/  IMAD.HI.U32 R207, R248, R204, RZ ;  /* 0x000000ccf8cf7227 */ /* 0x000fc800078e00ff */
[----:B------:R-:W-:Y:S02]  /*91f0*/  IMAD.MOV R210, RZ, RZ, -R210 ;  /* 0x000000ffffd27224 */ /* 0x000fe400078e0ad2 */
[C---:B------:R-:W-:Y:S01]  /*9200*/  IMAD R198, R251.reuse, R203, R198 ;  /* 0x000000cbfbc67224 */ /* 0x040fe200078e02c6 */
[----:B------:R-:W-:Y:S01]  /*9210*/  IABS R203, R209 ;  /* 0x000000d100cb7213 */ /* 0x000fe20000000000 */
[----:B------:R-:W-:Y:S02]  /*9220*/  IMAD.MOV R207, RZ, RZ, -R207 ;  /* 0x000000ffffcf7224 */ /* 0x000fe400078e0acf */
[----:B------:R-:W-:Y:S02]  /*9230*/  IMAD R202, R251, R210, R202 ;  /* 0x000000d2fbca7224 */ /* 0x000fe400078e02ca */
[----:B------:R-:W-:-:S04]  /*9240*/  IMAD.HI.U32 R210, R248, R206, RZ ;  /* 0x000000cef8d27227 */ /* 0x000fc800078e00ff */
[----:B------:R-:W-:-:S04]  /*9250*/  IMAD.HI.U32 R209, R248, R205, RZ ;  /* 0x000000cdf8d17227 */ /* 0x000fc800078e00ff */
[----:B------:R-:W-:Y:S01]  /*9260*/  IMAD R204, R251, R207, R204 ;  /* 0x000000cffbcc7224 */ /* 0x000fe200078e02cc */
[----:B------:R-:W-:Y:S01]  /*9270*/  IABS R207, R215 ;  /* 0x000000d700cf7213 */ /* 0x000fe20000000000 */
[----:B------:R-:W-:-:S04]  /*9280*/  IMAD.HI.U32 R208, R248, R203, RZ ;  /* 0x000000cbf8d07227 */ /* 0x000fc800078e00ff */
[----:B------:R-:W-:Y:S02]  /*9290*/  IMAD.MOV R210, RZ, RZ, -R210 ;  /* 0x000000ffffd27224 */ /* 0x000fe400078e0ad2 */
[----:B------:R-:W-:Y:S02]  /*92a0*/  IMAD.MOV R209, RZ, RZ, -R209 ;  /* 0x000000ffffd17224 */ /* 0x000fe400078e0ad1 */
[----:B------:R-:W-:Y:S02]  /*92b0*/  IMAD.MOV R208, RZ, RZ, -R208 ;  /* 0x000000ffffd07224 */ /* 0x000fe400078e0ad0 */
[C---:B------:R-:W-:Y:S01]  /*92c0*/  IMAD R206, R251.reuse, R210, R206 ;  /* 0x000000d2fbce7224 */ /* 0x040fe200078e02ce */
[----:B------:R-:W-:Y:S01]  /*92d0*/  IABS R210, R212 ;  /* 0x000000d400d27213 */ /* 0x000fe20000000000 */
[----:B------:R-:W-:Y:S01]  /*92e0*/  IMAD R205, R251, R209, R205 ;  /* 0x000000d1fbcd7224 */ /* 0x000fe200078e02cd */
[----:B------:R-:W-:Y:S01]  /*92f0*/  IABS R209, R213 ;  /* 0x000000d500d17213 */ /* 0x000fe20000000000 */
[----:B------:R-:W-:Y:S01]  /*9300*/  IMAD.HI.U32 R215, R248, R207, RZ ;  /* 0x000000cff8d77227 */ /* 0x000fe200078e00ff */
[----:B------:R-:W-:-:S03]  /*9310*/  IABS R211, R211 ;  /* 0x000000d300d37213 */ /* 0x000fc60000000000 */
[----:B------:R-:W-:Y:S01]  /*9320*/  IMAD R203, R251, R208, R203 ;  /* 0x000000d0fbcb7224 */ /* 0x000fe200078e02cb */
[----:B------:R-:W-:Y:S01]  /*9330*/  IABS R208, R214 ;  /* 0x000000d600d07213 */ /* 0x000fe20000000000 */
[----:B------:R-:W-:Y:S02]  /*9340*/  IMAD.MOV R215, RZ, RZ, -R215 ;  /* 0x000000ffffd77224 */ /* 0x000fe400078e0ad7 */
[----:B------:R-:W-:-:S04]  /*9350*/  IMAD.HI.U32 R214, R248, R210, RZ ;  /* 0x000000d2f8d67227 */ /* 0x000fc800078e00ff */
[----:B------:R-:W-:-:S04]  /*9360*/  IMAD.HI.U32 R212, R248, R209, RZ ;  /* 0x000000d1f8d47227 */ /* 0x000fc800078e00ff */
[----:B------:R-:W-:Y:S02]  /*9370*/  IMAD R207, R251, R215, R207 ;  /* 0x000000d7fbcf7224 */ /* 0x000fe400078e02cf */
        /* <DEDUP_REMOVED lines=8> */
[----:B------:R-:W-:-:S04]  /*9400*/  IMAD.HI.U32 R213, R248, R208, RZ ;  /* 0x000000d0f8d57227 */ /* 0x000fc800078e00ff */
[----:B------:R-:W-:Y:S01]  /*9410*/  IMAD R211, R251, R215, R211 ;  /* 0x000000d7fbd37224 */ /* 0x000fe200078e02d3 */
[----:B------:R-:W-:Y:S01]  /*9420*/  IABS R215, R217 ;  /* 0x000000d900d77213 */ /* 0x000fe20000000000 */
[----:B------:R-:W-:Y:S02]  /*9430*/  IMAD.MOV R213, RZ, RZ, -R213 ;  /* 0x000000ffffd57224 */ /* 0x000fe400078e0ad5 */
[----:B------:R-:W-:-:S04]  /*9440*/  IMAD.HI.U32 R217, R248, R214, RZ ;  /* 0x000000d6f8d97227 */ /* 0x000fc800078e00ff */
[----:B------:R-:W-:Y:S01]  /*9450*/  IMAD.HI.U32 R220, R248, R212, RZ ;  /* 0x000000d4f8dc7227 */ /* 0x000fe200078e00ff */
[----:B------:R-:W-:-:S03]  /*9460*/  IABS R216, R216 ;  /* 0x000000d800d87213 */ /* 0x000fc60000000000 */
        /* <DEDUP_REMOVED lines=10> */
[----:B------:R-:W-:-:S04]  /*9510*/  IMAD.HI.U32 R218, R248, R213, RZ ;  /* 0x000000d5f8da7227 */ /* 0x000fc800078e00ff */
[----:B------:R-:W-:Y:S02]  /*9520*/  IMAD.MOV R220, RZ, RZ, -R220 ;  /* 0x000000ffffdc7224 */ /* 0x000fe400078e0adc */
[----:B------:R-:W-:Y:S01]  /*9530*/  IMAD R215, R251, R219, R215 ;  /* 0x000000dbfbd77224 */ /* 0x000fe200078e02d7 */
[----:B------:R-:W-:Y:S01]  /*9540*/  IABS R219, R223 ;  /* 0x000000df00db7213 */ /* 0x000fe20000000000 */
[----:B------:R-:W-:Y:S01]  /*9550*/  IMAD.HI.U32 R225, R248, R217, RZ ;  /* 0x000000d9f8e17227 */ /* 0x000fe200078e00ff */
[----:B------:R-:W-:-:S03]  /*9560*/  IABS R221, R221 ;  /* 0x000000dd00dd7213 */ /* 0x000fc60000000000 */
[----:B------:R-:W-:Y:S02]  /*9570*/  IMAD.MOV R218, RZ, RZ, -R218 ;  /* 0x000000ffffda7224 */ /* 0x000fe400078e0ada */
[C---:B------:R-:W-:Y:S01]  /*9580*/  IMAD R216, R251.reuse, R220, R216 ;  /* 0x000000dcfbd87224 */ /* 0x040fe200078e02d8 */
[----:B------:R-:W-:Y:S01]  /*9590*/  IABS R220, R222 ;  /* 0x000000de00dc7213 */ /* 0x000fe20000000000 */
[----:B------:R-:W-:Y:S02]  /*95a0*/  IMAD.MOV R225, RZ, RZ, -R225 ;  /* 0x000000ffffe17224 */ /* 0x000fe400078e0ae1 */
[----:B------:R-:W-:Y:S01]  /*95b0*/  IMAD R213, R251, R218, R213 ;  /* 0x000000dafbd57224 */ /* 0x000fe200078e02d5 */
[----:B------:R-:W-:Y:S01]  /*95c0*/  IABS R218, R224 ;  /* 0x000000e000da7213 */ /* 0x000fe20000000000 */
[----:B------:R-:W-:-:S04]  /*95d0*/  IMAD.HI.U32 R222, R248, R219, RZ ;  /* 0x000000dbf8de7227 */ /* 0x000fc800078e00ff */
[----:B------:R-:W-:Y:S02]  /*95e0*/  IMAD R217, R251, R225, R217 ;  /* 0x000000e1fbd97224 */ /* 0x000fe400078e02d9 */
[----:B------:R-:W-:-:S04]  /*95f0*/  IMAD.HI.U32 R225, R248, R221, RZ ;  /* 0x000000ddf8e17227 */ /* 0x000fc800078e00ff */
[----:B------:R-:W-:Y:S02]  /*9600*/  IMAD.MOV R222, RZ, RZ, -R222 ;  /* 0x000000ffffde7224 */ /* 0x000fe400078e0ade */
[----:B------:R-:W-:-:S04]  /*9610*/  IMAD.HI.U32 R223, R248, R218, RZ ;  /* 0x000000daf8df7227 */ /* 0x000fc800078e00ff */
[----:B------:R-:W-:-:S04]  /*9620*/  IMAD.HI.U32 R224, R248, R220, RZ ;  /* 0x000000dcf8e07227 */ /* 0x000fc800078e00ff */
[----:B------:R-:W-:Y:S02]  /*9630*/  IMAD.MOV R225, RZ, RZ, -R225 ;  /* 0x000000ffffe17224 */ /* 0x000fe400078e0ae1 */
[C---:B------:R-:W-:Y:S01]  /*9640*/  IMAD R219, R251.reuse, R222, R219 ;  /* 0x000000defbdb7224 */ /* 0x040fe200078e02db */
[----:B------:R-:W-:Y:S01]  /*9650*/  IABS R222, R230 ;  /* 0x000000e600de7213 */ /* 0x000fe20000000000 */
[----:B------:R-:W-:Y:S02]  /*9660*/  IMAD.MOV R223, RZ, RZ, -R223 ;  /* 0x000000ffffdf7224 */ /* 0x000fe400078e0adf */
[----:B------:R-:W-:Y:S02]  /*9670*/  IMAD.MOV R224, RZ, RZ, -R224 ;  /* 0x000000ffffe07224 */ /* 0x000fe400078e0ae0 */
[C---:B------:R-:W-:Y:S01]  /*9680*/  IMAD R221, R251.reuse, R225, R221 ;  /* 0x000000e1fbdd7224 */ /* 0x040fe200078e02dd */
[----:B------:R-:W-:Y:S01]  /*9690*/  IABS R225, R227 ;  /* 0x000000e300e17213 */ /* 0x000fe20000000000 */
[C---:B------:R-:W-:Y:S01]  /*96a0*/  IMAD R218, R251.reuse, R223, R218 ;  /* 0x000000dffbda7224 */ /* 0x040fe200078e02da */
[----:B------:R-:W-:Y:S01]  /*96b0*/  IABS R223, R229 ;  /* 0x000000e500df7213 */ /* 0x000fe20000000000 */
[----:B------:R-:W-:Y:S01]  /*96c0*/  IMAD R220, R251, R224, R220 ;  /* 0x000000e0fbdc7224 */ /* 0x000fe200078e02dc */
[----:B------:R-:W-:Y:S01]  /*96d0*/  IABS R224, R228 ;  /* 0x000000e400e07213 */ /* 0x000fe20000000000 */
[----:B------:R-:W-:Y:S01]  /*96e0*/  IMAD.HI.U32 R230, R248, R222, RZ ;  /* 0x000000def8e67227 */ /* 0x000fe200078e00ff */
[----:B------:R-:W-:-:S03]  /*96f0*/  IABS R226, R226 ;  /* 0x000000e200e27213 */ /* 0x000fc60000000000 */
[----:B------:R-:W-:-:S04]  /*9700*/  IMAD.HI.U32 R229, R248, R225, RZ ;  /* 0x000000e1f8e57227 */ /* 0x000fc800078e00ff */
[----:B------:R-:W-:Y:S02]  /*9710*/  IMAD.MOV R230, RZ, RZ, -R230 ;  /* 0x000000ffffe67224 */ /* 0x000fe400078e0ae6 */
[----:B------:R-:W-:-:S04]  /*9720*/  IMAD.HI.U32 R228, R248, R223, RZ ;  /* 0x000000dff8e47227 */ /* 0x000fc800078e00ff */
[----:B------:R-:W-:-:S04]  /*9730*/  IMAD.HI.U32 R227, R248, R224, RZ ;  /* 0x000000e0f8e37227 */ /* 0x000fc800078e00ff */
[----:B------:R-:W-:Y:S02]  /*9740*/  IMAD.MOV R229, RZ, RZ, -R229 ;  /* 0x000000ffffe57224 */ /* 0x000fe400078e0ae5 */
[----:B------:R-:W-:Y:S02]  /*9750*/  IMAD R222, R251, R230, R222 ;  /* 0x000000e6fbde7224 */ /* 0x000fe400078e02de */
[----:B------:R-:W-:Y:S02]  /*9760*/  IMAD.MOV R228, RZ, RZ, -R228 ;  /* 0x000000ffffe47224 */ /* 0x000fe400078e0ae4 */
[----:B------:R-:W-:-:S04]  /*9770*/  IMAD.HI.U32 R230, R248, R226, RZ ;  /* 0x000000e2f8e67227 */ /* 0x000fc800078e00ff */
[----:B------:R-:W-:Y:S02]  /*9780*/  IMAD.MOV R227, RZ, RZ, -R227 ;  /* 0x000000ffffe37224 */ /* 0x000fe400078e0ae3 */
[C---:B------:R-:W-:Y:S01]  /*9790*/  IMAD R225, R251.reuse, R229, R225 ;  /* 0x000000e5fbe17224 */ /* 0x040fe200078e02e1 */
[----:B------:R-:W-:Y:S01]  /*97a0*/  IABS R229, R233 ;  /* 0x000000e900e57213 */ /* 0x000fe20000000000 */
[C---:B------:R-:W-:Y:S01]  /*97b0*/  IMAD R223, R251.reuse, R228, R223 ;  /* 0x000000e4fbdf7224 */ /* 0x040fe200078e02df */
[----:B------:R-:W-:Y:S01]  /*97c0*/  IABS R228, R234 ;  /* 0x000000ea00e47213 */ /* 0x000fe20000000000 */
[----:B------:R-:W-:Y:S02]  /*97d0*/  IMAD.MOV R230, RZ, RZ, -R230 ;  /* 0x000000ffffe67224 */ /* 0x000fe400078e0ae6 */
[C---:B------:R-:W-:Y:S01]  /*97e0*/  IMAD R224, R251.reuse, R227, R224 ;  /* 0x000000e3fbe07224 */ /* 0x040fe200078e02e0 */
[----:B------:R-:W-:Y:S01]  /*97f0*/  IABS R227, R235 ;  /* 0x000000eb00e37213 */ /* 0x000fe20000000000 */
[----:B------:R-:W-:Y:S01]  /*9800*/  IMAD R226, R251, R230, R226 ;  /* 0x000000e6fbe27224 */ /* 0x000fe200078e02e2 */
[----:B------:R-:W-:Y:S01]  /*9810*/  IABS R230, R232 ;  /* 0x000000e800e67213 */ /* 0x000fe20000000000 */
[----:B------:R-:W-:Y:S01]  /*9820*/  IMAD.HI.U32 R233, R248, R229, RZ ;  /* 0x000000e5f8e97227 */ /* 0x000fe200078e00ff */
[----:B------:R-:W-:-:S03]  /*9830*/  IABS R231, R231 ;  /* 0x000000e700e77213 */ /* 0x000fc60000000000 */
[----:B------:R-:W-:-:S04]  /*9840*/  IMAD.HI.U32 R232, R248, R228, RZ ;  /* 0x000000e4f8e87227 */ /* 0x000fc800078e00ff */
[----:B------:R-:W-:-:S04]  /*9850*/  IMAD.HI.U32 R234, R248, R227, RZ ;  /* 0x000000e3f8ea7227 */ /* 0x000fc800078e00ff */
[----:B------:R-:W-:Y:S02]  /*9860*/  IMAD.MOV R235, RZ, RZ, -R233 ;  /* 0x000000ffffeb7224 */ /* 0x000fe400078e0ae9 */
[----:B------:R-:W-:Y:S02]  /*9870*/  IMAD.MOV R232, RZ, RZ, -R232 ;  /* 0x000000ffffe87224 */ /* 0x000fe400078e0ae8 */
[----:B------:R-:W-:Y:S02]  /*9880*/  IMAD.MOV R234, RZ, RZ, -R234 ;  /* 0x000000ffffea7224 */ /* 0x000fe400078e0aea */
[----:B------:R-:W-:-:S04]  /*9890*/  IMAD.HI.U32 R236, R248, R230, RZ ;  /* 0x000000e6f8ec7227 */ /* 0x000fc800078e00ff */
[----:B------:R-:W-:Y:S01]  /*98a0*/  IMAD R229, R251, R235, R229 ;  /* 0x000000ebfbe57224 */ /* 0x000fe200078e02e5 */
[----:B------:R-:W-:Y:S01]  /*98b0*/  IABS R235, R240 ;  /* 0x000000f000eb7213 */ /* 0x000fe20000000000 */
[----:B------:R-:W-:-:S04]  /*98c0*/  IMAD.HI.U32 R233, R248, R231, RZ ;  /* 0x000000e7f8e97227 */ /* 0x000fc800078e00ff */
[C---:B------:R-:W-:Y:S01]  /*98d0*/  IMAD R228, R251.reuse, R232, R228 ;  /* 0x000000e8fbe47224 */ /* 0x040fe200078e02e4 */
[----:B------:R-:W-:Y:S01]  /*98e0*/  IABS R232, R241 ;  /* 0x000000f100e87213 */ /* 0x000fe20000000000 */
[----:B------:R-:W-:Y:S02]  /*98f0*/  IMAD R227, R251, R234, R227 ;  /* 0x000000eafbe37224 */ /* 0x000fe400078e02e3 */
[----:B------:R-:W-:Y:S02]  /*9900*/  IMAD.MOV R234, RZ, RZ, -R236 ;  /* 0x000000ffffea7224 */ /* 0x000fe400078e0aec */
[----:B------:R-:W-:Y:S02]  /*9910*/  IMAD.MOV R236, RZ, RZ, -R233 ;  /* 0x000000ffffec7224 */ /* 0x000fe400078e0ae9 */
[----:B------:R-:W-:Y:S01]  /*9920*/  IMAD.MOV.U32 R233, RZ, RZ, R235 ;  /* 0x000000ffffe97224 */ /* 0x000fe200078e00eb */
[----:B------:R-:W-:Y:S01]  /*9930*/  IABS R235, R237 ;  /* 0x000000ed00eb7213 */ /* 0x000fe20000000000 */
[----:B------:R-:W-:-:S04]  /*9940*/  IMAD.HI.U32 R237, R248, R232, RZ ;  /* 0x000000e8f8ed7227 */ /* 0x000fc800078e00ff */
[----:B------:R-:W-:-:S04]  /*9950*/  IMAD.MOV R237, RZ, RZ, -R237 ;  /* 0x000000ffffed7224 */ /* 0x000fc800078e0aed */
[C---:B------:R-:W-:Y:S02]  /*9960*/  IMAD R232, R251.reuse, R237, R232 ;  /* 0x000000edfbe87224 */ /* 0x040fe400078e02e8 */
[----:B------:R-:W2:Y:S01]  /*9970*/  LDL R237, [R1+0xc40] ;  /* 0x000c400001ed7983 */ /* 0x000ea20000100800 */
[C---:B------:R-:W-:Y:S01]  /*9980*/  IMAD R230, R251.reuse, R234, R230 ;  /* 0x000000eafbe67224 */ /* 0x040fe200078e02e6 */
[----:B------:R-:W-:Y:S01]  /*9990*/  IABS R234, R238 ;  /* 0x000000ee00ea7213 */ /* 0x000fe20000000000 */
[----:B------:R-:W-:Y:S01]  /*99a0*/  IMAD R231, R251, R236, R231 ;  /* 0x000000ecfbe77224 */ /* 0x000fe200078e02e7 */
[----:B------:R-:W-:Y:S01]  /*99b0*/  IABS R236, R239 ;  /* 0x000000ef00ec7213 */ /* 0x000fe20000000000 */
[----:B------:R-:W-:-:S04]  /*99c0*/  IMAD.HI.U32 R238, R248, R233, RZ ;  /* 0x000000e9f8ee7227 */ /* 0x000fc800078e00ff */
[----:B------:R-:W-:-:S04]  /*99d0*/  IMAD.HI.U32 R239, R248, R234, RZ ;  /* 0x000000eaf8ef7227 */ /* 0x000fc800078e00ff */
[----:B------:R-:W-:Y:S02]  /*99e0*/  IMAD.MOV R238, RZ, RZ, -R238 ;  /* 0x000000ffffee7224 */ /* 0x000fe400078e0aee */
[----:B------:R-:W-:Y:S02]  /*99f0*/  IMAD.MOV R240, RZ, RZ, -R239 ;  /* 0x000000fffff07224 */ /* 0x000fe400078e0aef */
[----:B------:R-:W-:-:S04]  /*9a00*/  IMAD.HI.U32 R241, R248, R235, RZ ;  /* 0x000000ebf8f17227 */ /* 0x000fc800078e00ff */
[C---:B------:R-:W-:Y:S02]  /*9a10*/  IMAD R233, R251.reuse, R238, R233 ;  /* 0x000000eefbe97224 */ /* 0x040fe400078e02e9 */
[----:B------:R-:W-:Y:S01]  /*9a20*/  IMAD R234, R251, R240, R234 ;  /* 0x000000f0fbea7224 */ /* 0x000fe200078e02ea */
[----:B------:R-:W-:Y:S01]  /*9a30*/  IABS R240, R245 ;  /* 0x000000f500f07213 */ /* 0x000fe20000000000 */
[----:B------:R-:W-:Y:S02]  /*9a40*/  IMAD.MOV R238, RZ, RZ, -R241 ;  /* 0x000000ffffee7224 */ /* 0x000fe400078e0af1 */
[----:B------:R-:W-:-:S04]  /*9a50*/  IMAD.HI.U32 R239, R248, R236, RZ ;  /* 0x000000ecf8ef7227 */ /* 0x000fc800078e00ff */
[----:B------:R-:W-:Y:S02]  /*9a60*/  IMAD R235, R251, R238, R235 ;  /* 0x000000eefbeb7224 */ /* 0x000fe400078e02eb */
[----:B------:R-:W-:Y:S01]  /*9a70*/  IMAD.MOV.U32 R238, RZ, RZ, R240 ;  /* 0x000000ffffee7224 */ /* 0x000fe200078e00f0 */
[----:B------:R-:W-:Y:S01]  /*9a80*/  IABS R240, R242 ;  /* 0x000000f200f07213 */ /* 0x000fe20000000000 */
[----:B------:R-:W-:Y:S01]  /*9a90*/  IMAD.MOV R241, RZ, RZ, -R239 ;  /* 0x000000fffff17224 */ /* 0x000fe200078e0aef */
[----:B------:R-:W-:-:S03]  /*9aa0*/  IABS R239, R243 ;  /* 0x000000f300ef7213 */ /* 0x000fc60000000000 */
[----:B------:R-:W-:Y:S01]  /*9ab0*/  IMAD R236, R251, R241, R236 ;  /* 0x000000f1fbec7224 */ /* 0x000fe200078e02ec */
[----:B------:R-:W-:Y:S01]  /*9ac0*/  IABS R241, R244 ;  /* 0x000000f400f17213 */ /* 0x000fe20000000000 */
[----:B------:R-:W-:-:S04]  /*9ad0*/  IMAD.HI.U32 R244, R248, R239, RZ ;  /* 0x000000eff8f47227 */ /* 0x000fc800078e00ff */
[----:B------:R-:W-:Y:S01]  /*9ae0*/  IMAD.HI.U32 R245, R248, R240, RZ ;  /* 0x000000f0f8f57227 */ /* 0x000fe200078e00ff */
[C---:B------:R-:W-:Y:S02]  /*9af0*/  ISETP.GT.U32.AND P4, PT, R251.reuse, R4, PT ;  /* 0x00000004fb00720c */ /* 0x040fe40003f84070 */
[C---:B------:R-:W-:Y:S02]  /*9b00*/  ISETP.GT.U32.AND P5, PT, R251.reuse, R3, PT ;  /* 0x00000003fb00720c */ /* 0x040fe40003fa4070 */
[C---:B------:R-:W-:Y:S02]  /*9b10*/  ISETP.GT.U32.AND P2, PT, R251.reuse, R125, PT ;  /* 0x0000007dfb00720c */ /* 0x040fe40003f44070 */
[----:B------:R-:W-:-:S07]  /*9b20*/  ISETP.GT.U32.AND P3, PT, R251, R246, PT ;  /* 0x000000f6fb00720c */ /* 0x000fce0003f64070 */
[--C-:B------:R-:W-:Y:S02]  /*9b30*/  @!P4 IMAD.IADD R4, R4, 0x1, -R251.reuse ;  /* 0x000000010404c824 */ /* 0x100fe400078e0afb */
[--C-:B------:R-:W-:Y:S02]  /*9b40*/  @!P5 IMAD.IADD R3, R3, 0x1, -R251.reuse ;  /* 0x000000010303d824 */ /* 0x100fe400078e0afb */
[--C-:B------:R-:W-:Y:S01]  /*9b50*/  @!P2 IMAD.IADD R125, R125, 0x1, -R251.reuse ;  /* 0x000000017d7da824 */ /* 0x100fe200078e0afb */
[C---:B------:R-:W-:Y:S01]  /*9b60*/  ISETP.GT.U32.AND P2, PT, R251.reuse, R4, PT ;  /* 0x00000004fb00720c */ /* 0x040fe20003f44070 */
[----:B------:R-:W-:Y:S01]  /*9b70*/  @!P3 IMAD.IADD R246, R246, 0x1, -R251 ;  /* 0x00000001f6f6b824 */ /* 0x000fe200078e0afb */
[----:B------:R-:W-:-:S11]  /*9b80*/  ISETP.GT.U32.AND P3, PT, R251, R3, PT ;  /* 0x00000003fb00720c */ /* 0x000fd60003f64070 */
[--C-:B------:R-:W-:Y:S02]  /*9b90*/  @!P2 IMAD.IADD R4, R4, 0x1, -R251.reuse ;  /* 0x000000010404a824 */ /* 0x100fe400078e0afb */
[----:B------:R-:W-:Y:S01]  /*9ba0*/  @!P3 IMAD.IADD R3, R3, 0x1, -R251 ;  /* 0x000000010303b824 */ /* 0x000fe200078e0afb */
[----:B--2---:R-:W-:-:S05]  /*9bb0*/  IABS R237, R237 ;  /* 0x000000ed00ed7213 */ /* 0x004fca0000000000 */
[----:B------:R-:W-:-:S04]  /*9bc0*/  IMAD.HI.U32 R242, R248, R237, RZ ;  /* 0x000000edf8f27227 */ /* 0x000fc800078e00ff */
[----:B------:R-:W-:-:S04]  /*9bd0*/  IMAD.MOV R242, RZ, RZ, -R242 ;  /* 0x000000fffff27224 */ /* 0x000fc800078e0af2 */
[C---:B------:R-:W-:Y:S02]  /*9be0*/  IMAD R237, R251.reuse, R242, R237 ;  /* 0x000000f2fbed7224 */ /* 0x040fe400078e02ed */
[----:B------:R-:W-:Y:S02]  /*9bf0*/  IMAD.MOV R242, RZ, RZ, -R244 ;  /* 0x000000fffff27224 */ /* 0x000fe400078e0af4 */
[----:B------:R-:W-:Y:S02]  /*9c00*/  IMAD.MOV R244, RZ, RZ, -R245 ;  /* 0x000000fffff47224 */ /* 0x000fe400078e0af5 */
[----:B------:R-:W2:Y:S01]  /*9c10*/  LDL.LU R245, [R1+0x1c] ;  /* 0x00001c0001f57983 */ /* 0x000ea20000300800 */
[----:B------:R-:W-:-:S03]  /*9c20*/  IMAD R239, R251, R242, R239 ;  /* 0x000000f2fbef7224 */ /* 0x000fc600078e02ef */
[----:B------:R-:W3:Y:S04]  /*9c30*/  LDL R242, [R1+0xc54] ;  /* 0x000c540001f27983 */ /* 0x000ee80000100800 */
[----:B------:R0:W-:Y:S04]  /*9c40*/  STL [R1+0x24], R4 ;  /* 0x0000240401007387 */ /* 0x0001e80000100800 */
[----:B0-----:R-:W4:Y:S04]  /*9c50*/  LDL.LU R4, [R1+0x1020] ;  /* 0x0010200001047983 */ /* 0x001f280000300800 */
[----:B------:R0:W-:Y:S04]  /*9c60*/  STL [R1+0x20], R3 ;  /* 0x0000200301007387 */ /* 0x0001e80000100800 */
[----:B0-----:R-:W3:Y:S01]  /*9c70*/  LDL.LU R3, [R1+0x101c] ;  /* 0x00101c0001037983 */ /* 0x001ee20000300800 */
[----:B------:R-:W-:-:S02]  /*9c80*/  ISETP.GT.U32.AND P1, PT, R251, R124, PT ;  /* 0x0000007cfb00720c */ /* 0x000fc40003f24070 */
[C---:B------:R-:W-:Y:S02]  /*9c90*/  ISETP.GT.U32.AND P4, PT, R251.reuse, R247, PT ;  /* 0x000000f7fb00720c */ /* 0x040fe40003f84070 */
[C---:B------:R-:W-:Y:S02]  /*9ca0*/  ISETP.GT.U32.AND P5, PT, R251.reuse, R0, PT ;  /* 0x00000000fb00720c */ /* 0x040fe40003fa4070 */
[----:B------:R-:W-:-:S07]  /*9cb0*/  ISETP.GT.U32.AND P6, PT, R251, R250, PT ;  /* 0x000000fafb00720c */ /* 0x000fce0003fc4070 */
[--C-:B------:R-:W-:Y:S01]  /*9cc0*/  @!P1 IMAD.IADD R124, R124, 0x1, -R251.reuse ;  /* 0x000000017c7c9824 */ /* 0x100fe200078e0afb */
[----:B------:R-:W-:Y:S01]  /*9cd0*/  ISETP.GT.U32.AND P1, PT, R251, R252, PT ;  /* 0x000000fcfb00720c */ /* 0x000fe20003f24070 */
[--C-:B------:R-:W-:Y:S02]  /*9ce0*/  @!P4 IMAD.IADD R247, R247, 0x1, -R251.reuse ;  /* 0x00000001f7f7c824 */ /* 0x100fe400078e0afb */
[--C-:B------:R-:W-:Y:S01]  /*9cf0*/  @!P5 IMAD.IADD R0, R0, 0x1, -R251.reuse ;  /* 0x000000010000d824 */ /* 0x100fe200078e0afb */
[C---:B------:R-:W-:Y:S01]  /*9d00*/  ISETP.GT.U32.AND P5, PT, R251.reuse, R124, PT ;  /* 0x0000007cfb00720c */ /* 0x040fe20003fa4070 */
[----:B------:R-:W-:Y:S01]  /*9d10*/  @!P6 IMAD.IADD R250, R250, 0x1, -R251 ;  /* 0x00000001fafae824 */ /* 0x000fe200078e0afb */
[----:B------:R-:W-:-:S07]  /*9d20*/  ISETP.GT.U32.AND P3, PT, R251, R247, PT ;  /* 0x000000f7fb00720c */ /* 0x000fce0003f64070 */
[--C-:B------:R-:W-:Y:S01]  /*9d30*/  @!P1 IMAD.IADD R252, R252, 0x1, -R251.reuse ;  /* 0x00000001fcfc9824 */ /* 0x100fe200078e0afb */
[C---:B------:R-:W-:Y:S02]  /*9d40*/  ISETP.GT.U32.AND P1, PT, R251.reuse, R125, PT ;  /* 0x0000007dfb00720c */ /* 0x040fe40003f24070 */
[C---:B------:R-:W-:Y:S01]  /*9d50*/  ISETP.GT.U32.AND P2, PT, R251.reuse, R246, PT ;  /* 0x000000f6fb00720c */ /* 0x040fe20003f44070 */
[--C-:B------:R-:W-:Y:S01]  /*9d60*/  @!P5 IMAD.IADD R124, R124, 0x1, -R251.reuse ;  /* 0x000000017c7cd824 */ /* 0x100fe200078e0afb */
[----:B------:R-:W-:Y:S01]  /*9d70*/  ISETP.GT.U32.AND P6, PT, R251, R2, PT ;  /* 0x00000002fb00720c */ /* 0x000fe20003fc4070 */
[----:B------:R-:W-:Y:S01]  /*9d80*/  @!P3 IMAD.IADD R247, R247, 0x1, -R251 ;  /* 0x00000001f7f7b824 */ /* 0x000fe200078e0afb */
[----:B------:R-:W-:-:S07]  /*9d90*/  ISETP.GT.U32.AND P3, PT, R251, R5, PT ;  /* 0x00000005fb00720c */ /* 0x000fce0003f64070 */
[--C-:B------:R-:W-:Y:S02]  /*9da0*/  @!P1 IMAD.IADD R125, R125, 0x1, -R251.reuse ;  /* 0x000000017d7d9824 */ /* 0x100fe400078e0afb */
[--C-:B------:R-:W-:Y:S02]  /*9db0*/  @!P2 IMAD.IADD R246, R246, 0x1, -R251.reuse ;  /* 0x00000001f6f6a824 */ /* 0x100fe400078e0afb */
[--C-:B------:R-:W-:Y:S02]  /*9dc0*/  @!P6 IMAD.IADD R2, R2, 0x1, -R251.reuse ;  /* 0x000000010202e824 */ /* 0x100fe400078e0afb */
[----:B------:R-:W-:Y:S01]  /*9dd0*/  @!P3 IMAD.IADD R5, R5, 0x1, -R251 ;  /* 0x000000010505b824 */ /* 0x000fe200078e0afb */
[C---:B------:R-:W-:Y:S02]  /*9de0*/  ISETP.GT.U32.AND P3, PT, R251.reuse, R12, PT ;  /* 0x0000000cfb00720c */ /* 0x040fe40003f64070 */
[----:B------:R-:W-:-:S11]  /*9df0*/  ISETP.GT.U32.AND P6, PT, R251, R2, PT ;  /* 0x00000002fb00720c */ /* 0x000fd60003fc4070 */
[--C-:B------:R-:W-:Y:S02]  /*9e00*/  @!P3 IMAD.IADD R12, R12, 0x1, -R251.reuse ;  /* 0x000000010c0cb824 */ /* 0x100fe400078e0afb */
[----:B------:R-:W-:Y:S01]  /*9e10*/  @!P6 IMAD.IADD R2, R2, 0x1, -R251 ;  /* 0x000000010202e824 */ /* 0x000fe200078e0afb */
[----:B------:R-:W-:-:S13]  /*9e20*/  ISETP.GT.U32.AND P6, PT, R251, R9, PT ;  /* 0x00000009fb00720c */ /* 0x000fda0003fc4070 */
[----:B------:R-:W-:Y:S01]  /*9e30*/  @!P6 IMAD.IADD R9, R9, 0x1, -R251 ;  /* 0x000000010909e824 */ /* 0x000fe200078e0afb */
[----:B--2---:R-:W-:-:S13]  /*9e40*/  ISETP.GT.U32.AND P0, PT, R251, R245, PT ;  /* 0x000000f5fb00720c */ /* 0x004fda0003f04070 */
[----:B------:R-:W-:Y:S01]  /*9e50*/  @!P0 IMAD.IADD R245, R245, 0x1, -R251 ;  /* 0x00000001f5f58824 */ /* 0x000fe200078e0afb */
[----:B------:R-:W-:-:S04]  /*9e60*/  ISETP.GT.U32.AND P0, PT, R251, R249, PT ;  /* 0x000000f9fb00720c */ /* 0x000fc80003f04070 */
[----:B------:R-:W-:-:S09]  /*9e70*/  ISETP.GT.U32.AND P4, PT, R251, R245, PT ;  /* 0x000000f5fb00720c */ /* 0x000fd20003f84070 */
[----:B------:R-:W-:Y:S01]  /*9e80*/  @!P0 IMAD.IADD R249, R249, 0x1, -R251 ;  /* 0x00000001f9f98824 */ /* 0x000fe200078e0afb */
[----:B------:R-:W-:-:S03]  /*9e90*/  ISETP.GT.U32.AND P0, PT, R251, R250, PT ;  /* 0x000000fafb00720c */ /* 0x000fc60003f04070 */
[----:B------:R-:W-:Y:S01]  /*9ea0*/  @!P4 IMAD.IADD R245, R245, 0x1, -R251 ;  /* 0x00000001f5f5c824 */ /* 0x000fe200078e0afb */
[C---:B------:R-:W-:Y:S02]  /*9eb0*/  ISETP.GT.U32.AND P4, PT, R251.reuse, R0, PT ;  /* 0x00000000fb00720c */ /* 0x040fe40003f84070 */
[C---:B---3--:R-:W-:Y:S02]  /*9ec0*/  ISETP.GT.U32.AND P1, PT, R251.reuse, R3, PT ;  /* 0x00000003fb00720c */ /* 0x048fe40003f24070 */
[C---:B------:R-:W-:Y:S02]  /*9ed0*/  ISETP.GT.U32.AND P5, PT, R251.reuse, R249, PT ;  /* 0x000000f9fb00720c */ /* 0x040fe40003fa4070 */
[----:B----4-:R-:W-:-:S03]  /*9ee0*/  ISETP.GT.U32.AND P2, PT, R251, R4, PT ;  /* 0x00000004fb00720c */ /* 0x010fc60003f44070 */
[----:B------:R-:W-:Y:S01]  /*9ef0*/  @!P0 IMAD.IADD R250, R250, 0x1, -R251 ;  /* 0x00000001fafa8824 */ /* 0x000fe200078e0afb */
[----:B------:R-:W-:-:S03]  /*9f00*/  ISETP.GT.U32.AND P0, PT, R251, R252, PT ;  /* 0x000000fcfb00720c */ /* 0x000fc60003f04070 */
[--C-:B------:R-:W-:Y:S01]  /*9f10*/  @!P4 IMAD.IADD R0, R0, 0x1, -R251.reuse ;  /* 0x000000010000c824 */ /* 0x100fe200078e0afb */
[----:B------:R-:W-:Y:S01]  /*9f20*/  ISETP.GT.U32.AND P4, PT, R251, R6, PT ;  /* 0x00000006fb00720c */ /* 0x000fe20003f84070 */
[--C-:B------:R-:W-:Y:S01]  /*9f30*/  @!P1 IMAD.IADD R3, R3, 0x1, -R251.reuse ;  /* 0x0000000103039824 */ /* 0x100fe200078e0afb */
[----:B------:R-:W-:Y:S01]  /*9f40*/  ISETP.GT.U32.AND P1, PT, R251, R10, PT ;  /* 0x0000000afb00720c */ /* 0x000fe20003f24070 */
[--C-:B------:R-:W-:Y:S01]  /*9f50*/  @!P5 IMAD.IADD R249, R249, 0x1, -R251.reuse ;  /* 0x00000001f9f9d824 */ /* 0x100fe200078e0afb */
[C---:B------:R-:W-:Y:S01]  /*9f60*/  ISETP.GT.U32.AND P5, PT, R251.reuse, R7, PT ;  /* 0x00000007fb00720c */ /* 0x040fe20003fa4070 */
[----:B------:R-:W-:Y:S01]  /*9f70*/  @!P2 IMAD.IADD R4, R4, 0x1, -R251 ;  /* 0x000000010404a824 */ /* 0x000fe200078e0afb */
[----:B------:R-:W-:-:S03]  /*9f80*/  ISETP.GT.U32.AND P2, PT, R251, R11, PT ;  /* 0x0000000bfb00720c */ /* 0x000fc60003f44070 */
[----:B------:R-:W-:Y:S01]  /*9f90*/  @!P0 IMAD.IADD R252, R252, 0x1, -R251 ;  /* 0x00000001fcfc8824 */ /* 0x000fe200078e0afb */
[----:B------:R-:W-:-:S03]  /*9fa0*/  ISETP.GT.U32.AND P0, PT, R251, R8, PT ;  /* 0x00000008fb00720c */ /* 0x000fc60003f04070 */
[--C-:B------:R-:W-:Y:S01]  /*9fb0*/  @!P4 IMAD.IADD R6, R6, 0x1, -R251.reuse ;  /* 0x000000010606c824 */ /* 0x100fe200078e0afb */
[C---:B------:R-:W-:Y:S01]  /*9fc0*/  ISETP.GT.U32.AND P4, PT, R251.reuse, R13, PT ;  /* 0x0000000dfb00720c */ /* 0x040fe20003f84070 */
[--C-:B------:R-:W-:Y:S01]  /*9fd0*/  @!P1 IMAD.IADD R10, R10, 0x1, -R251.reuse ;  /* 0x000000010a0a9824 */ /* 0x100fe200078e0afb */
[----:B------:R-:W-:Y:S01]  /*9fe0*/  ISETP.GT.U32.AND P1, PT, R251, R4, PT ;  /* 0x00000004fb00720c */ /* 0x000fe20003f24070 */
[--C-:B------:R-:W-:Y:S01]  /*9ff0*/  @!P5 IMAD.IADD R7, R7, 0x1, -R251.reuse ;  /* 0x000000010707d824 */ /* 0x100fe200078e0afb */
[C---:B------:R-:W-:Y:S02]  /*a000*/  ISETP.GT.U32.AND P5, PT, R251.reuse, R14, PT ;  /* 0x0000000efb00720c */ /* 0x040fe40003fa4070 */
[----:B------:R-:W-:Y:S01]  /*a010*/  ISETP.GT.U32.AND P3, PT, R251, R6, PT ;  /* 0x00000006fb00720c */ /* 0x000fe20003f64070 */
[--C-:B------:R-:W-:Y:S02]  /*a020*/  @!P2 IMAD.IADD R11, R11, 0x1, -R251.reuse ;  /* 0x000000010b0ba824 */ /* 0x100fe400078e0afb */
[----:B------:R-:W-:Y:S01]  /*a030*/  @!P0 IMAD.IADD R8, R8, 0x1, -R251 ;  /* 0x0000000108088824 */ /* 0x000fe200078e0afb */
[----:B------:R-:W-:-:S03]  /*a040*/  ISETP.GT.U32.AND P0, PT, R251, R15, PT ;  /* 0x0000000ffb00720c */ /* 0x000fc60003f04070 */
[--C-:B------:R-:W-:Y:S01]  /*a050*/  @!P4 IMAD.IADD R13, R13, 0x1, -R251.reuse ;  /* 0x000000010d0dc824 */ /* 0x100fe200078e0afb */
[C---:B------:R-:W-:Y:S02]  /*a060*/  ISETP.GT.U32.AND P4, PT, R251.reuse, R7, PT ;  /* 0x00000007fb00720c */ /* 0x040fe40003f84070 */
[C---:B------:R-:W-:Y:S01]  /*a070*/  ISETP.GT.U32.AND P2, PT, R251.reuse, R5, PT ;  /* 0x00000005fb00720c */ /* 0x040fe20003f44070 */
[--C-:B------:R-:W-:Y:S01]  /*a080*/  @!P1 IMAD.IADD R4, R4, 0x1, -R251.reuse ;  /* 0x0000000104049824 */ /* 0x100fe200078e0afb */
[C---:B------:R-:W-:Y:S01]  /*a090*/  ISETP.GT.U32.AND P1, PT, R251.reuse, R10, PT ;  /* 0x0000000afb00720c */ /* 0x040fe20003f24070 */
[--C-:B------:R-:W-:Y:S01]  /*a0a0*/  @!P5 IMAD.IADD R14, R14, 0x1, -R251.reuse ;  /* 0x000000010e0ed824 */ /* 0x100fe200078e0afb */
[C---:B------:R-:W-:Y:S01]  /*a0b0*/  ISETP.GT.U32.AND P5, PT, R251.reuse, R8, PT ;  /* 0x00000008fb00720c */ /* 0x040fe20003fa4070 */
[--C-:B------:R-:W-:Y:S01]  /*a0c0*/  @!P3 IMAD.IADD R6, R6, 0x1, -R251.reuse ;  /* 0x000000010606b824 */ /* 0x100fe200078e0afb */
[----:B------:R-:W-:Y:S01]  /*a0d0*/  ISETP.GT.U32.AND P3, PT, R251, R12, PT ;  /* 0x0000000cfb00720c */ /* 0x000fe20003f64070 */
[----:B------:R-:W-:Y:S01]  /*a0e0*/  @!P0 IMAD.IADD R15, R15, 0x1, -R251 ;  /* 0x000000010f0f8824 */ /* 0x000fe200078e0afb */
[----:B------:R-:W-:-:S03]  /*a0f0*/  ISETP.GT.U32.AND P0, PT, R251, R9, PT ;  /* 0x00000009fb00720c */ /* 0x000fc60003f04070 */
[--C-:B------:R-:W-:Y:S01]  /*a100*/  @!P4 IMAD.IADD R7, R7, 0x1, -R251.reuse ;  /* 0x000000010707c824 */ /* 0x100fe200078e0afb */
[----:B------:R-:W-:Y:S01]  /*a110*/  ISETP.GT.U32.AND P4, PT, R251, R13, PT ;  /* 0x0000000dfb00720c */ /* 0x000fe20003f84070 */
[--C-:B------:R-:W-:Y:S01]  /*a120*/  @!P2 IMAD.IADD R5, R5, 0x1, -R251.reuse ;  /* 0x000000010505a824 */ /* 0x100fe200078e0afb */
[C---:B------:R-:W-:Y:S01]  /*a130*/  ISETP.GT.U32.AND P2, PT, R251.reuse, R11, PT ;  /* 0x0000000bfb00720c */ /* 0x040fe20003f44070 */
[--C-:B------:R-:W-:Y:S01]  /*a140*/  @!P1 IMAD.IADD R10, R10, 0x1, -R251.reuse ;  /* 0x000000010a0a9824 */ /* 0x100fe200078e0afb */
[C---:B------:R-:W-:Y:S01]  /*a150*/  ISETP.GT.U32.AND P6, PT, R251.reuse, R3, PT ;  /* 0x00000003fb00720c */ /* 0x040fe20003fc4070 */
[--C-:B------:R-:W-:Y:S01]  /*a160*/  @!P5 IMAD.IADD R8, R8, 0x1, -R251.reuse ;  /* 0x000000010808d824 */ /* 0x100fe200078e0afb */
[C---:B------:R-:W-:Y:S01]  /*a170*/  ISETP.GT.U32.AND P1, PT, R251.reuse, R17, PT ;  /* 0x00000011fb00720c */ /* 0x040fe20003f24070 */
[--C-:B------:R-:W-:Y:S01]  /*a180*/  @!P3 IMAD.IADD R12, R12, 0x1, -R251.reuse ;  /* 0x000000010c0cb824 */ /* 0x100fe200078e0afb */
[C---:B------:R-:W-:Y:S02]  /*a190*/  ISETP.GT.U32.AND P5, PT, R251.reuse, R14, PT ;  /* 0x0000000efb00720c */ /* 0x040fe40003fa4070 */
[----:B------:R-:W-:Y:S01]  /*a1a0*/  ISETP.GT.U32.AND P3, PT, R251, R19, PT ;  /* 0x00000013fb00720c */ /* 0x000fe20003f64070 */
[----:B------:R-:W-:-:S02]  /*a1b0*/  @!P0 IMAD.IADD R9, R9, 0x1, -R251 ;  /* 0x0000000109098824 */ /* 0x000fc400078e0afb */
[--C-:B------:R-:W-:Y:S01]  /*a1c0*/  @!P4 IMAD.IADD R13, R13, 0x1, -R251.reuse ;  /* 0x000000010d0dc824 */ /* 0x100fe200078e0afb */
[----:B------:R-:W-:Y:S01]  /*a1d0*/  ISETP.GT.U32.AND P4, PT, R251, R20, PT ;  /* 0x00000014fb00720c */ /* 0x000fe20003f84070 */
[--C-:B------:R-:W-:Y:S01]  /*a1e0*/  @!P2 IMAD.IADD R11, R11, 0x1, -R251.reuse ;  /* 0x000000010b0ba824 */ /* 0x100fe200078e0afb */
[----:B------:R-:W-:Y:S01]  /*a1f0*/  ISETP.GT.U32.AND P0, PT, R251, R16, PT ;  /* 0x00000010fb00720c */ /* 0x000fe20003f04070 */
[--C-:B------:R-:W-:Y:S01]  /*a200*/  @!P6 IMAD.IADD R3, R3, 0x1, -R251.reuse ;  /* 0x000000010303e824 */ /* 0x100fe200078e0afb */
[----:B------:R-:W-:Y:S01]  /*a210*/  ISETP.GT.U32.AND P2, PT, R251, R18, PT ;  /* 0x00000012fb00720c */ /* 0x000fe20003f44070 */
[--C-:B------:R-:W-:Y:S01]  /*a220*/  @!P1 IMAD.IADD R17, R17, 0x1, -R251.reuse ;  /* 0x0000000111119824 */ /* 0x100fe200078e0afb */
[C---:B------:R-:W-:Y:S01]  /*a230*/  ISETP.GT.U32.AND P6, PT, R251.reuse, R15, PT ;  /* 0x0000000ffb00720c */ /* 0x040fe20003fc4070 */
[--C-:B------:R-:W-:Y:S01]  /*a240*/  @!P5 IMAD.IADD R14, R14, 0x1, -R251.reuse ;  /* 0x000000010e0ed824 */ /* 0x100fe200078e0afb */
[----:B------:R-:W-:Y:S01]  /*a250*/  ISETP.GT.U32.AND P1, PT, R251, R24, PT ;  /* 0x00000018fb00720c */ /* 0x000fe20003f24070 */
[----:B------:R-:W-:Y:S01]  /*a260*/  @!P3 IMAD.IADD R19, R19, 0x1, -R251 ;  /* 0x000000011313b824 */ /* 0x000fe200078e0afb */
[----:B------:R-:W-:-:S02]  /*a270*/  ISETP.GT.U32.AND P5, PT, R251, R21, PT ;  /* 0x00000015fb00720c */ /* 0x000fc40003fa4070 */
[C---:B------:R-:W-:Y:S01]  /*a280*/  ISETP.GT.U32.AND P3, PT, R251.reuse, R26, PT ;  /* 0x0000001afb00720c */ /* 0x040fe20003f64070 */
[--C-:B------:R-:W-:Y:S01]  /*a290*/  @!P4 IMAD.IADD R20, R20, 0x1, -R251.reuse ;  /* 0x000000011414c824 */ /* 0x100fe200078e0afb */
[C---:B------:R-:W-:Y:S01]  /*a2a0*/  ISETP.GT.U32.AND P4, PT, R251.reuse, R27, PT ;  /* 0x0000001bfb00720c */ /* 0x040fe20003f84070 */
[--C-:B------:R-:W-:Y:S01]  /*a2b0*/  @!P0 IMAD.IADD R16, R16, 0x1, -R251.reuse ;  /* 0x0000000110108824 */ /* 0x100fe200078e0afb */
[C---:B------:R-:W-:Y:S01]  /*a2c0*/  ISETP.GT.U32.AND P0, PT, R251.reuse, R23, PT ;  /* 0x00000017fb00720c */ /* 0x040fe20003f04070 */
[--C-:B------:R-:W-:Y:S01]  /*a2d0*/  @!P2 IMAD.IADD R18, R18, 0x1, -R251.reuse ;  /* 0x000000011212a824 */ /* 0x100fe200078e0afb */
[----:B------:R-:W-:Y:S01]  /*a2e0*/  ISETP.GT.U32.AND P2, PT, R251, R25, PT ;  /* 0x00000019fb00720c */ /* 0x000fe20003f44070 */
        /* <DEDUP_REMOVED lines=9> */
[----:B------:R-:W-:Y:S01]  /*a380*/  ISETP.GT.U32.AND P4, PT, R251, R21, PT ;  /* 0x00000015fb00720c */ /* 0x000fe20003f84070 */
[--C-:B------:R-:W-:Y:S01]  /*a390*/  @!P0 IMAD.IADD R23, R23, 0x1, -R251.reuse ;  /* 0x0000000117178824 */ /* 0x100fe200078e0afb */
[----:B------:R-:W-:Y:S01]  /*a3a0*/  ISETP.GT.U32.AND P0, PT, R251, R17, PT ;  /* 0x00000011fb00720c */ /* 0x000fe20003f04070 */
[--C-:B------:R-:W-:Y:S01]  /*a3b0*/  @!P2 IMAD.IADD R25, R25, 0x1, -R251.reuse ;  /* 0x000000011919a824 */ /* 0x100fe200078e0afb */
[----:B------:R-:W-:Y:S01]  /*a3c0*/  ISETP.GT.U32.AND P2, PT, R251, R19, PT ;  /* 0x00000013fb00720c */ /* 0x000fe20003f44070 */
[----:B------:R-:W-:-:S02]  /*a3d0*/  @!P6 IMAD.IADD R22, R22, 0x1, -R251 ;  /* 0x000000011616e824 */ /* 0x000fc400078e0afb */
[--C-:B------:R-:W-:Y:S01]  /*a3e0*/  @!P1 IMAD.IADD R18, R18, 0x1, -R251.reuse ;  /* 0x0000000112129824 */ /* 0x100fe200078e0afb */
[C---:B------:R-:W-:Y:S01]  /*a3f0*/  ISETP.GT.U32.AND P1, PT, R251.reuse, R24, PT ;  /* 0x00000018fb00720c */ /* 0x040fe20003f24070 */
[--C-:B------:R-:W-:Y:S01]  /*a400*/  @!P5 IMAD.IADD R28, R28, 0x1, -R251.reuse ;  /* 0x000000011c1cd824 */ /* 0x100fe200078e0afb */
[C---:B------:R-:W-:Y:S01]  /*a410*/  ISETP.GT.U32.AND P5, PT, R251.reuse, R22, PT ;  /* 0x00000016fb00720c */ /* 0x040fe20003fa4070 */
[--C-:B------:R-:W-:Y:S01]  /*a420*/  @!P3 IMAD.IADD R20, R20, 0x1, -R251.reuse ;  /* 0x000000011414b824 */ /* 0x100fe200078e0afb */
[C---:B------:R-:W-:Y:S02]  /*a430*/  ISETP.GT.U32.AND P3, PT, R251.reuse, R26, PT ;  /* 0x0000001afb00720c */ /* 0x040fe40003f64070 */
        /* <DEDUP_REMOVED lines=35> */
[----:B------:R-:W-:-:S02]  /*a670*/  @!P1 IMAD.IADD R38, R38, 0x1, -R251 ;  /* 0x0000000126269824 */ /* 0x000fc400078e0afb */
[--C-:B------:R-:W-:Y:S01]  /*a680*/  @!P5 IMAD.IADD R36, R36, 0x1, -R251.reuse ;  /* 0x000000012424d824 */ /* 0x100fe200078e0afb */
[C---:B------:R-:W-:Y:S01]  /*a690*/  ISETP.GT.U32.AND P1, PT, R251.reuse, R32, PT ;  /* 0x00000020fb00720c */ /* 0x040fe20003f24070 */
[--C-:B------:R-:W-:Y:S01]  /*a6a0*/  @!P3 IMAD.IADD R40, R40, 0x1, -R251.reuse ;  /* 0x000000012828b824 */ /* 0x100fe200078e0afb */
[----:B------:R-:W-:Y:S01]  /*a6b0*/  ISETP.GT.U32.AND P5, PT, R251, R30, PT ;  /* 0x0000001efb00720c */ /* 0x000fe20003fa4070 */
[--C-:B------:R-:W-:Y:S01]  /*a6c0*/  @!P6 IMAD.IADD R35, R35, 0x1, -R251.reuse ;  /* 0x000000012323e824 */ /* 0x100fe200078e0afb */
[----:B------:R-:W-:Y:S01]  /*a6d0*/  ISETP.GT.U32.AND P3, PT, R251, R34, PT ;  /* 0x00000022fb00720c */ /* 0x000fe20003f64070 */
[--C-:B------:R-:W-:Y:S02]  /*a6e0*/  @!P4 IMAD.IADD R41, R41, 0x1, -R251.reuse ;  /* 0x000000012929c824 */ /* 0x100fe400078e0afb */
        /* <DEDUP_REMOVED lines=57> */
[----:B------:R-:W-:Y:S01]  /*aa80*/  @!P2 IMAD.IADD R53, R53, 0x1, -R251 ;  /* 0x000000013535a824 */ /* 0x000fe200078e0afb */
[----:B------:R-:W-:-:S03]  /*aa90*/  ISETP.GT.U32.AND P2, PT, R251, R47, PT ;  /* 0x0000002ffb00720c */ /* 0x000fc60003f44070 */
        /* <DEDUP_REMOVED lines=45> */
[C---:B------:R-:W-:Y:S02]  /*ad70*/  ISETP.GT.U32.AND P5, PT, R251.reuse, R58, PT ;  /* 0x0000003afb00720c */ /* 0x040fe40003fa4070 */
[----:B------:R-:W-:Y:S01]  /*ad80*/  ISETP.GT.U32.AND P3, PT, R251, R62, PT ;  /* 0x0000003efb00720c */ /* 0x000fe20003f64070 */
[--C-:B------:R-:W-:Y:S02]  /*ad90*/  @!P6 IMAD.IADD R61, R61, 0x1, -R251.reuse ;  /* 0x000000013d3de824 */ /* 0x100fe400078e0afb */
        /* <DEDUP_REMOVED lines=60> */
[----:B------:R0:W-:Y:S01]  /*b160*/  STL [R1+0x18], R124 ;  /* 0x0000187c01007387 */ /* 0x0001e20000100800 */
[--C-:B------:R-:W-:Y:S01]  /*b170*/  @!P1 IMAD.IADD R74, R74, 0x1, -R251.reuse ;  /* 0x000000014a4a9824 */ /* 0x100fe200078e0afb */
[C---:B------:R-:W-:Y:S01]  /*b180*/  ISETP.GT.U32.AND P1, PT, R251.reuse, R81, PT ;  /* 0x00000051fb00720c */ /* 0x040fe20003f24070 */
[--C-:B------:R-:W-:Y:S01]  /*b190*/  @!P5 IMAD.IADD R72, R72, 0x1, -R251.reuse ;  /* 0x000000014848d824 */ /* 0x100fe200078e0afb */
[----:B------:R-:W-:Y:S01]  /*b1a0*/  STL [R1+0x1c], R245 ;  /* 0x00001cf501007387 */ /* 0x000fe20000100800 */
[----:B------:R-:W-:Y:S01]  /*b1b0*/  @!P3 IMAD.IADD R76, R76, 0x1, -R251 ;  /* 0x000000014c4cb824 */ /* 0x000fe200078e0afb */
[C---:B------:R-:W-:Y:S02]  /*b1c0*/  ISETP.GT.U32.AND P5, PT, R251.reuse, R78, PT ;  /* 0x0000004efb00720c */ /* 0x040fe40003fa4070 */
[C---:B------:R-:W-:Y:S01]  /*b1d0*/  ISETP.GT.U32.AND P3, PT, R251.reuse, R83, PT ;  /* 0x00000053fb00720c */ /* 0x040fe20003f64070 */
[----:B0-----:R-:W2:Y:S01]  /*b1e0*/  LDL.LU R124, [R1+0x1018] ;  /* 0x00101800017c7983 */ /* 0x001ea20000300800 */
[----:B------:R-:W-:-:S03]  /*b1f0*/  ISETP.GT.U32.AND P6, PT, R251, R68, PT ;  /* 0x00000044fb00720c */ /* 0x000fc60003fc4070 */
[----:B------:R0:W-:Y:S01]  /*b200*/  STL [R1+0x14], R250 ;  /* 0x000014fa01007387 */ /* 0x0001e20000100800 */
[--C-:B------:R-:W-:Y:S01]  /*b210*/  @!P4 IMAD.IADD R77, R77, 0x1, -R251.reuse ;  /* 0x000000014d4dc824 */ /* 0x100fe200078e0afb */
[----:B------:R-:W-:Y:S01]  /*b220*/  ISETP.GT.U32.AND P4, PT, R251, R84, PT ;  /* 0x00000054fb00720c */ /* 0x000fe20003f84070 */
[--C-:B------:R-:W-:Y:S01]  /*b230*/  @!P0 IMAD.IADD R73, R73, 0x1, -R251.reuse ;  /* 0x0000000149498824 */ /* 0x100fe200078e0afb */
[----:B------:R-:W-:Y:S01]  /*b240*/  ISETP.GT.U32.AND P0, PT, R251, R79, PT ;  /* 0x0000004ffb00720c */ /* 0x000fe20003f04070 */
[----:B0-----:R-:W3:Y:S04]  /*b250*/  LDL.LU R250, [R1+0x1014] ;  /* 0x0010140001fa7983 */ /* 0x001ee80000300800 */
[----:B------:R0:W-:Y:S01]  /*b260*/  STL [R1+0x10], R125 ;  /* 0x0000107d01007387 */ /* 0x0001e20000100800 */
[----:B------:R-:W-:Y:S01]  /*b270*/  @!P2 IMAD.IADD R75, R75, 0x1, -R251 ;  /* 0x000000014b4ba824 */ /* 0x000fe200078e0afb */
[----:B------:R-:W-:-:S02]  /*b280*/  ISETP.GT.U32.AND P2, PT, R251, R82, PT ;  /* 0x00000052fb00720c */ /* 0x000fc40003f44070 */
[----:B0-----:R-:W4:Y:S04]  /*b290*/  LDL.LU R125, [R1+0x1010] ;  /* 0x00101000017d7983 */ /* 0x001f280000300800 */
[----:B------:R0:W-:Y:S01]  /*b2a0*/  STL [R1+0xc], R246 ;  /* 0x00000cf601007387 */ /* 0x0001e20000100800 */
[--C-:B------:R-:W-:Y:S01]  /*b2b0*/  @!P1 IMAD.IADD R81, R81, 0x1, -R251.reuse ;  /* 0x0000000151519824 */ /* 0x100fe200078e0afb */
[C---:B------:R-:W-:Y:S02]  /*b2c0*/  ISETP.GT.U32.AND P1, PT, R251.reuse, R88, PT ;  /* 0x00000058fb00720c */ /* 0x040fe40003f24070 */
[----:B0-----:R-:W2:Y:S04]  /*b2d0*/  LDL.LU R246, [R1+0x100c] ;  /* 0x00100c0001f67983 */ /* 0x001ea80000300800 */
[----:B------:R0:W-:Y:S01]  /*b2e0*/  STL [R1+0x8], R247 ;  /* 0x000008f701007387 */ /* 0x0001e20000100800 */
[--C-:B------:R-:W-:Y:S01]  /*b2f0*/  @!P5 IMAD.IADD R78, R78, 0x1, -R251.reuse ;  /* 0x000000014e4ed824 */ /* 0x100fe200078e0afb */
[----:B------:R-:W-:Y:S01]  /*b300*/  ISETP.GT.U32.AND P5, PT, R251, R85, PT ;  /* 0x00000055fb00720c */ /* 0x000fe20003fa4070 */
[--C-:B------:R-:W-:Y:S01]  /*b310*/  @!P3 IMAD.IADD R83, R83, 0x1, -R251.reuse ;  /* 0x000000015353b824 */ /* 0x100fe200078e0afb */
[----:B0-----:R-:W3:Y:S04]  /*b320*/  LDL.LU R247, [R1+0x1008] ;  /* 0x0010080001f77983 */ /* 0x001ee80000300800 */
[----:B------:R0:W-:Y:S01]  /*b330*/  STL [R1+0x4], R0 ;  /* 0x0000040001007387 */ /* 0x0001e20000100800 */
[C---:B------:R-:W-:Y:S01]  /*b340*/  ISETP.GT.U32.AND P3, PT, R251.reuse, R90, PT ;  /* 0x0000005afb00720c */ /* 0x040fe20003f64070 */
[--C-:B------:R-:W-:Y:S01]  /*b350*/  @!P6 IMAD.IADD R68, R68, 0x1, -R251.reuse ;  /* 0x000000014444e824 */ /* 0x100fe200078e0afb */
[C---:B------:R-:W-:Y:S01]  /*b360*/  ISETP.GT.U32.AND P6, PT, R251.reuse, R80, PT ;  /* 0x00000050fb00720c */ /* 0x040fe20003fc4070 */
[----:B0-----:R-:W3:Y:S04]  /*b370*/  LDL.LU R0, [R1+0x1004] ;  /* 0x0010040001007983 */ /* 0x001ee80000300800 */
[----:B------:R0:W-:Y:S01]  /*b380*/  STL [R1], R249 ;  /* 0x000000f901007387 */ /* 0x0001e20000100800 */
[----:B------:R-:W-:Y:S01]  /*b390*/  @!P4 IMAD.IADD R84, R84, 0x1, -R251 ;  /* 0x000000015454c824 */ /* 0x000fe200078e0afb */
[----:B------:R-:W-:-:S02]  /*b3a0*/  ISETP.GT.U32.AND P4, PT, R251, R91, PT ;  /* 0x0000005bfb00720c */ /* 0x000fc40003f84070 */
[----:B0-----:R-:W4:Y:S01]  /*b3b0*/  LDL R249, [R1+0xc58] ;  /* 0x000c580001f97983 */ /* 0x001f220000100800 */
[--C-:B------:R-:W-:Y:S01]  /*b3c0*/  @!P0 IMAD.IADD R79, R79, 0x1, -R251.reuse ;  /* 0x000000014f4f8824 */ /* 0x100fe200078e0afb */
[C---:B------:R-:W-:Y:S01]  /*b3d0*/  ISETP.GT.U32.AND P0, PT, R251.reuse, R86, PT ;  /* 0x00000056fb00720c */ /* 0x040fe20003f04070 */
[--C-:B------:R-:W-:Y:S01]  /*b3e0*/  @!P2 IMAD.IADD R82, R82, 0x1, -R251.reuse ;  /* 0x000000015252a824 */ /* 0x100fe200078e0afb */
[----:B------:R-:W-:Y:S01]  /*b3f0*/  ISETP.GT.U32.AND P2, PT, R251, R89, PT ;  /* 0x00000059fb00720c */ /* 0x000fe20003f44070 */
[--C-:B------:R-:W-:Y:S02]  /*b400*/  @!P1 IMAD.IADD R88, R88, 0x1, -R251.reuse ;  /* 0x0000000158589824 */ /* 0x100fe400078e0afb */
[--C-:B------:R-:W-:Y:S01]  /*b410*/  @!P5 IMAD.IADD R85, R85, 0x1, -R251.reuse ;  /* 0x000000015555d824 */ /* 0x100fe200078e0afb */
[C---:B------:R-:W-:Y:S01]  /*b420*/  ISETP.GT.U32.AND P1, PT, R251.reuse, R82, PT ;  /* 0x00000052fb00720c */ /* 0x040fe20003f24070 */
[--C-:B------:R-:W-:Y:S01]  /*b430*/  @!P3 IMAD.IADD R90, R90, 0x1, -R251.reuse ;  /* 0x000000015a5ab824 */ /* 0x100fe200078e0afb */
[C---:B------:R-:W-:Y:S01]  /*b440*/  ISETP.GT.U32.AND P5, PT, R251.reuse, R92, PT ;  /* 0x0000005cfb00720c */ /* 0x040fe20003fa4070 */
[----:B------:R-:W-:Y:S01]  /*b450*/  @!P6 IMAD.IADD R80, R80, 0x1, -R251 ;  /* 0x000000015050e824 */ /* 0x000fe200078e0afb */
[----:B------:R-:W-:-:S02]  /*b460*/  ISETP.GT.U32.AND P3, PT, R251, R84, PT ;  /* 0x00000054fb00720c */ /* 0x000fc40003f64070 */
        /* <DEDUP_REMOVED lines=243> */
[----:B------:R-:W-:Y:S01]  /*c3a0*/  @!P3 IMAD.IADD R149, R149, 0x1, -R251 ;  /* 0x000000019595b824 */ /* 0x000fe200078e0afb */
[----:B------:R-:W-:Y:S01]  /*c3b0*/  ISETP.GT.U32.AND P3, PT, R251, R156, PT ;  /* 0x0000009cfb00720c */ /* 0x000fe20003f64070 */
[----:B------:R-:W-:-:S04]  /*c3c0*/  IMAD.HI.U32 R243, R248, R238, RZ ;  /* 0x000000eef8f37227 */ /* 0x000fc800078e00ff */
[--C-:B------:R-:W-:Y:S01]  /*c3d0*/  @!P4 IMAD.IADD R150, R150, 0x1, -R251.reuse ;  /* 0x000000019696c824 */ /* 0x100fe200078e0afb */
[----:B------:R-:W-:Y:S01]  /*c3e0*/  ISETP.GT.U32.AND P4, PT, R251, R157, PT ;  /* 0x0000009dfb00720c */ /* 0x000fe20003f84070 */
[--C-:B------:R-:W-:Y:S01]  /*c3f0*/  @!P0 IMAD.IADD R145, R145, 0x1, -R251.reuse ;  /* 0x0000000191918824 */ /* 0x100fe200078e0afb */
[----:B------:R-:W-:Y:S01]  /*c400*/  ISETP.GT.U32.AND P0, PT, R251, R152, PT ;  /* 0x00000098fb00720c */ /* 0x000fe20003f04070 */
[--C-:B------:R-:W-:Y:S01]  /*c410*/  @!P6 IMAD.IADD R147, R147, 0x1, -R251.reuse ;  /* 0x000000019393e824 */ /* 0x100fe200078e0afb */
[C---:B------:R-:W-:Y:S01]  /*c420*/  ISETP.GT.U32.AND P6, PT, R251.reuse, R154, PT ;  /* 0x0000009afb00720c */ /* 0x040fe20003fc4070 */
[----:B------:R-:W-:Y:S01]  /*c430*/  @!P2 IMAD.IADD R148, R148, 0x1, -R251 ;  /* 0x000000019494a824 */ /* 0x000fe200078e0afb */
[----:B------:R-:W-:Y:S01]  /*c440*/  ISETP.GT.U32.AND P2, PT, R251, R155, PT ;  /* 0x0000009bfb00720c */ /* 0x000fe20003f44070 */
[----:B------:R-:W-:Y:S02]  /*c450*/  IMAD.MOV R243, RZ, RZ, -R243 ;  /* 0x000000fffff37224 */ /* 0x000fe400078e0af3 */
[----:B------:R-:W-:Y:S01]  /*c460*/  @!P1 IMAD.IADD R153, R153, 0x1, -R251 ;  /* 0x0000000199999824 */ /* 0x000fe200078e0afb */
[C---:B------:R-:W-:Y:S01]  /*c470*/  ISETP.GT.U32.AND P1, PT, R251.reuse, R160, PT ;  /* 0x000000a0fb00720c */ /* 0x040fe20003f24070 */
[----:B------:R-:W-:-:S02]  /*c480*/  IMAD R238, R251, R243, R238 ;  /* 0x000000f3fbee7224 */ /* 0x000fc400078e02ee */
[----:B------:R-:W-:-:S04]  /*c490*/  IMAD.HI.U32 R243, R248, R241, RZ ;  /* 0x000000f1f8f37227 */ /* 0x000fc800078e00ff */
[--C-:B------:R-:W-:Y:S01]  /*c4a0*/  @!P5 IMAD.IADD R151, R151, 0x1, -R251.reuse ;  /* 0x000000019797d824 */ /* 0x100fe200078e0afb */
[C---:B------:R-:W-:Y:S01]  /*c4b0*/  ISETP.GT.U32.AND P5, PT, R251.reuse, R158, PT ;  /* 0x0000009efb00720c */ /* 0x040fe20003fa4070 */
[----:B------:R-:W-:Y:S01]  /*c4c0*/  @!P3 IMAD.IADD R156, R156, 0x1, -R251 ;  /* 0x000000019c9cb824 */ /* 0x000fe200078e0afb */
[----:B------:R-:W-:Y:S01]  /*c4d0*/  ISETP.GT.U32.AND P3, PT, R251, R150, PT ;  /* 0x00000096fb00720c */ /* 0x000fe20003f64070 */
[----:B------:R-:W-:Y:S01]  /*c4e0*/  IMAD.MOV R243, RZ, RZ, -R243 ;  /* 0x000000fffff37224 */ /* 0x000fe200078e0af3 */
[----:B------:R-:W-:Y:S01]  /*c4f0*/  IABS R242, R242 ;  /* 0x000000f200f27213 */ /* 0x000fe20000000000 */
[--C-:B------:R-:W-:Y:S01]  /*c500*/  @!P4 IMAD.IADD R157, R157, 0x1, -R251.reuse ;  /* 0x000000019d9dc824 */ /* 0x100fe200078e0afb */
[C---:B------:R-:W-:Y:S01]  /*c510*/  ISETP.GT.U32.AND P4, PT, R251.reuse, R151, PT ;  /* 0x00000097fb00720c */ /* 0x040fe20003f84070 */
[----:B------:R-:W-:Y:S01]  /*c520*/  @!P0 IMAD.IADD R152, R152, 0x1, -R251 ;  /* 0x0000000198988824 */ /* 0x000fe200078e0afb */
[C---:B------:R-:W-:Y:S01]  /*c530*/  ISETP.GT.U32.AND P0, PT, R251.reuse, R159, PT ;  /* 0x0000009ffb00720c */ /* 0x040fe20003f04070 */
[----:B------:R-:W-:-:S02]  /*c540*/  IMAD R241, R251, R243, R241 ;  /* 0x000000f3fbf17224 */ /* 0x000fc400078e02f1 */
[--C-:B------:R-:W-:Y:S02]  /*c550*/  @!P6 IMAD.IADD R154, R154, 0x1, -R251.reuse ;  /* 0x000000019a9ae824 */ /* 0x100fe400078e0afb */
[--C-:B------:R-:W-:Y:S01]  /*c560*/  @!P2 IMAD.IADD R155, R155, 0x1, -R251.reuse ;  /* 0x000000019b9ba824 */ /* 0x100fe200078e0afb */
[C---:B------:R-:W-:Y:S01]  /*c570*/  ISETP.GT.U32.AND P2, PT, R251.reuse, R149, PT ;  /* 0x00000095fb00720c */ /* 0x040fe20003f44070 */
[----:B------:R-:W-:Y:S01]  /*c580*/  IMAD.HI.U32 R243, R248, R242, RZ ;  /* 0x000000f2f8f37227 */ /* 0x000fe200078e00ff */
[----:B------:R0:W-:Y:S03]  /*c590*/  STL [R1+0xfe8], R252 ;  /* 0x000fe8fc01007387 */ /* 0x0001e60000100800 */
[----:B------:R-:W-:Y:S01]  /*c5a0*/  @!P1 IMAD.IADD R160, R160, 0x1, -R251 ;  /* 0x00000001a0a09824 */ /* 0x000fe200078e0afb */
[C---:B------:R-:W-:Y:S01]  /*c5b0*/  ISETP.GT.U32.AND P1, PT, R251.reuse, R154, PT ;  /* 0x0000009afb00720c */ /* 0x040fe20003f24070 */
[----:B------:R-:W-:Y:S01]  /*c5c0*/  IMAD.MOV R243, RZ, RZ, -R243 ;  /* 0x000000fffff37224 */ /* 0x000fe200078e0af3 */
[----:B------:R-:W-:Y:S01]  /*c5d0*/  STL [R1+0xfec], R2 ;  /* 0x000fec0201007387 */ /* 0x000fe20000100800 */
[--C-:B------:R-:W-:Y:S01]  /*c5e0*/  @!P5 IMAD.IADD R158, R158, 0x1, -R251.reuse ;  /* 0x000000019e9ed824 */ /* 0x100fe200078e0afb */
[C---:B------:R-:W-:Y:S01]  /*c5f0*/  ISETP.GT.U32.AND P5, PT, R251.reuse, R152, PT ;  /* 0x00000098fb00720c */ /* 0x040fe20003fa4070 */
[----:B------:R-:W-:Y:S01]  /*c600*/  @!P3 IMAD.IADD R150, R150, 0x1, -R251 ;  /* 0x000000019696b824 */ /* 0x000fe200078e0afb */
[----:B------:R-:W-:Y:S01]  /*c610*/  STL [R1+0xff0], R3 ;  /* 0x000ff00301007387 */ /* 0x000fe20000100800 */
[C---:B------:R-:W-:Y:S01]  /*c620*/  ISETP.GT.U32.AND P3, PT, R251.reuse, R156, PT ;  /* 0x0000009cfb00720c */ /* 0x040fe20003f64070 */
[----:B------:R-:W-:-:S02]  /*c630*/  IMAD R242, R251, R243, R242 ;  /* 0x000000f3fbf27224 */ /* 0x000fc400078e02f2 */
[----:B------:R-:W-:Y:S01]  /*c640*/  STL [R1+0xff4], R4 ;  /* 0x000ff40401007387 */ /* 0x000fe20000100800 */
[----:B----4-:R-:W-:Y:S01]  /*c650*/  IABS R243, R249 ;  /* 0x000000f900f37213 */ /* 0x010fe20000000000 */
[--C-:B------:R-:W-:Y:S02]  /*c660*/  @!P4 IMAD.IADD R151, R151, 0x1, -R251.reuse ;  /* 0x000000019797c824 */ /* 0x100fe400078e0afb */
[----:B------:R-:W-:Y:S01]  /*c670*/  STL [R1+0xff8], R5 ;  /* 0x000ff80501007387 */ /* 0x000fe20000100800 */
[----:B------:R-:W-:Y:S01]  /*c680*/  @!P0 IMAD.IADD R159, R159, 0x1, -R251 ;  /* 0x000000019f9f8824 */ /* 0x000fe200078e0afb */
[C---:B------:R-:W-:Y:S02]  /*c690*/  ISETP.GT.U32.AND P4, PT, R251.reuse, R157, PT ;  /* 0x0000009dfb00720c */ /* 0x040fe40003f84070 */
[----:B------:R1:W-:Y:S01]  /*c6a0*/  STL [R1+0xffc], R6 ;  /* 0x000ffc0601007387 */ /* 0x0003e20000100800 */
[----:B------:R-:W-:-:S03]  /*c6b0*/  ISETP.GT.U32.AND P0, PT, R251, R153, PT ;  /* 0x00000099fb00720c */ /* 0x000fc60003f04070 */
[----:B------:R-:W4:Y:S01]  /*c6c0*/  LDL R249, [R1+0xc68] ;  /* 0x000c680001f97983 */ /* 0x000f220000100800 */
        /* <DEDUP_REMOVED lines=23> */
[----:B0-----:R-:W4:Y:S01]  /*c840*/  LDL R252, [R1+0xc2c] ;  /* 0x000c2c0001fc7983 */ /* 0x001f220000100800 */
[--C-:B------:R-:W-:Y:S01]  /*c850*/  @!P4 IMAD.IADD R164, R164, 0x1, -R251.reuse ;  /* 0x00000001a4a4c824 */ /* 0x100fe200078e0afb */
[----:B------:R-:W-:Y:S01]  /*c860*/  ISETP.GT.U32.AND P4, PT, R251, R171, PT ;  /* 0x000000abfb00720c */ /* 0x000fe20003f84070 */
[--C-:B------:R-:W-:Y:S01]  /*c870*/  @!P0 IMAD.IADD R159, R159, 0x1, -R251.reuse ;  /* 0x000000019f9f8824 */ /* 0x100fe200078e0afb */
[C---:B------:R-:W-:Y:S01]  /*c880*/  ISETP.GT.U32.AND P0, PT, R251.reuse, R166, PT ;  /* 0x000000a6fb00720c */ /* 0x040fe20003f04070 */
[--C-:B------:R-:W-:Y:S01]  /*c890*/  @!P2 IMAD.IADD R162, R162, 0x1, -R251.reuse ;  /* 0x00000001a2a2a824 */ /* 0x100fe200078e0afb */
[----:B------:R-:W-:Y:S01]  /*c8a0*/  ISETP.GT.U32.AND P2, PT, R251, R169, PT ;  /* 0x000000a9fb00720c */ /* 0x000fe20003f44070 */
[--C-:B------:R-:W-:Y:S01]  /*c8b0*/  @!P1 IMAD.IADD R168, R168, 0x1, -R251.reuse ;  /* 0x00000001a8a89824 */ /* 0x100fe200078e0afb */
[----:B-1----:R-:W0:Y:S01]  /*c8c0*/  LDC R6, c[0x0][0x230] ;  /* 0x00008c00ff067b82 */ /* 0x002e220000000800 */
        /* <DEDUP_REMOVED lines=191> */
[--C-:B------:R-:W-:Y:S02]  /*d4c0*/  @!P6 IMAD.IADD R212, R212, 0x1, -R251.reuse ;  /* 0x00000001d4d4e824 */ /* 0x100fe400078e0afb */
        /* <DEDUP_REMOVED lines=8> */
[----:B------:R-:W-:Y:S01]  /*d550*/  @!P2 IMAD.IADD R211, R211, 0x1, -R251 ;  /* 0x00000001d3d3a824 */ /* 0x000fe200078e0afb */
[----:B------:R-:W-:-:S02]  /*d560*/  ISETP.GT.U32.AND P0, PT, R251, R216, PT ;  /* 0x000000d8fb00720c */ /* 0x000fc40003f04070 */
[----:B------:R-:W-:Y:S01]  /*d570*/  ISETP.GT.U32.AND P2, PT, R251, R218, PT ;  /* 0x000000dafb00720c */ /* 0x000fe20003f44070 */
[--C-:B------:R-:W-:Y:S01]  /*d580*/  @!P1 IMAD.IADD R217, R217, 0x1, -R251.reuse ;  /* 0x00000001d9d99824 */ /* 0x100fe200078e0afb */
[----:B------:R-:W-:Y:S01]  /*d590*/  ISETP.GT.U32.AND P1, PT, R251, R224, PT ;  /* 0x000000e0fb00720c */ /* 0x000fe20003f24070 */
[--C-:B------:R-:W-:Y:S01]  /*d5a0*/  @!P5 IMAD.IADD R215, R215, 0x1, -R251.reuse ;  /* 0x00000001d7d7d824 */ /* 0x100fe200078e0afb */
[C---:B------:R-:W-:Y:S01]  /*d5b0*/  ISETP.GT.U32.AND P5, PT, R251.reuse, R222, PT ;  /* 0x000000defb00720c */ /* 0x040fe20003fa4070 */
[----:B------:R-:W-:Y:S01]  /*d5c0*/  @!P3 IMAD.IADD R220, R220, 0x1, -R251 ;  /* 0x00000001dcdcb824 */ /* 0x000fe200078e0afb */
[C---:B------:R-:W-:Y:S01]  /*d5d0*/  ISETP.GT.U32.AND P3, PT, R251.reuse, R214, PT ;  /* 0x000000d6fb00720c */ /* 0x040fe20003f64070 */
[----:B------:R-:W-:Y:S02]  /*d5e0*/  IMAD R240, R251, R244, R240 ;  /* 0x000000f4fbf07224 */ /* 0x000fe400078e02f0 */
[----:B------:R-:W-:-:S04]  /*d5f0*/  IMAD.HI.U32 R244, R248, R243, RZ ;  /* 0x000000f3f8f47227 */ /* 0x000fc800078e00ff */
[--C-:B------:R-:W-:Y:S01]  /*d600*/  @!P6 IMAD.IADD R212, R212, 0x1, -R251.reuse ;  /* 0x00000001d4d4e824 */ /* 0x100fe200078e0afb */
[----:B------:R-:W-:Y:S01]  /*d610*/  ISETP.GT.U32.AND P6, PT, R251, R219, PT ;  /* 0x000000dbfb00720c */ /* 0x000fe20003fc4070 */
[--C-:B------:R-:W-:Y:S01]  /*d620*/  @!P4 IMAD.IADD R221, R221, 0x1, -R251.reuse ;  /* 0x00000001ddddc824 */ /* 0x100fe200078e0afb */
[C---:B------:R-:W-:Y:S01]  /*d630*/  ISETP.GT.U32.AND P4, PT, R251.reuse, R215, PT ;  /* 0x000000d7fb00720c */ /* 0x040fe20003f84070 */
[----:B------:R-:W-:Y:S02]  /*d640*/  IMAD.MOV R244, RZ, RZ, -R244 ;  /* 0x000000fffff47224 */ /* 0x000fe400078e0af4 */
[--C-:B------:R-:W-:Y:S01]  /*d650*/  @!P0 IMAD.IADD R216, R216, 0x1, -R251.reuse ;  /* 0x00000001d8d88824 */ /* 0x100fe200078e0afb */
[C---:B------:R-:W-:Y:S01]  /*d660*/  ISETP.GT.U32.AND P0, PT, R251.reuse, R223, PT ;  /* 0x000000dffb00720c */ /* 0x040fe20003f04070 */
[----:B------:R-:W-:Y:S01]  /*d670*/  @!P2 IMAD.IADD R218, R218, 0x1, -R251 ;  /* 0x00000001dadaa824 */ /* 0x000fe200078e0afb */
[C---:B------:R-:W-:Y:S01]  /*d680*/  ISETP.GT.U32.AND P2, PT, R251.reuse, R225, PT ;  /* 0x000000e1fb00720c */ /* 0x040fe20003f44070 */
[C---:B------:R-:W-:Y:S01]  /*d690*/  IMAD R243, R251.reuse, R244, R243 ;  /* 0x000000f4fbf37224 */ /* 0x040fe200078e02f3 */
[----:B--2---:R-:W-:Y:S01]  /*d6a0*/  IABS R244, R246 ;  /* 0x000000f600f47213 */ /* 0x004fe20000000000 */
[--C-:B------:R-:W-:Y:S01]  /*d6b0*/  @!P1 IMAD.IADD R224, R224, 0x1, -R251.reuse ;  /* 0x00000001e0e09824 */ /* 0x100fe200078e0afb */
[C---:B------:R-:W-:Y:S01]  /*d6c0*/  ISETP.GT.U32.AND P1, PT, R251.reuse, R218, PT ;  /* 0x000000dafb00720c */ /* 0x040fe20003f24070 */
[--C-:B------:R-:W-:Y:S01]  /*d6d0*/  @!P5 IMAD.IADD R222, R222, 0x1, -R251.reuse ;  /* 0x00000001deded824 */ /* 0x100fe200078e0afb */
[C---:B------:R-:W-:Y:S01]  /*d6e0*/  ISETP.GT.U32.AND P5, PT, R251.reuse, R216, PT ;  /* 0x000000d8fb00720c */ /* 0x040fe20003fa4070 */
[----:B------:R-:W-:Y:S01]  /*d6f0*/  @!P3 IMAD.IADD R214, R214, 0x1, -R251 ;  /* 0x00000001d6d6b824 */ /* 0x000fe200078e0afb */
[----:B------:R-:W-:Y:S01]  /*d700*/  ISETP.GT.U32.AND P3, PT, R251, R220, PT ;  /* 0x000000dcfb00720c */ /* 0x000fe20003f64070 */
[----:B------:R-:W-:-:S04]  /*d710*/  IMAD.HI.U32 R245, R248, R244, RZ ;  /* 0x000000f4f8f57227 */ /* 0x000fc800078e00ff */
[--C-:B------:R-:W-:Y:S02]  /*d720*/  @!P6 IMAD.IADD R219, R219, 0x1, -R251.reuse ;  /* 0x00000001dbdbe824 */ /* 0x100fe400078e0afb */
[----:B------:R-:W-:Y:S01]  /*d730*/  @!P4 IMAD.IADD R215, R215, 0x1, -R251 ;  /* 0x00000001d7d7c824 */ /* 0x000fe200078e0afb */
[----:B------:R-:W-:Y:S01]  /*d740*/  ISETP.GT.U32.AND P4, PT, R251, R221, PT ;  /* 0x000000ddfb00720c */ /* 0x000fe20003f84070 */
[----:B------:R-:W-:Y:S02]  /*d750*/  IMAD.MOV R245, RZ, RZ, -R245 ;  /* 0x000000fffff57224 */ /* 0x000fe400078e0af5 */
[--C-:B------:R-:W-:Y:S01]  /*d760*/  @!P0 IMAD.IADD R223, R223, 0x1, -R251.reuse ;  /* 0x00000001dfdf8824 */ /* 0x100fe200078e0afb */
[----:B------:R-:W-:Y:S01]  /*d770*/  ISETP.GT.U32.AND P0, PT, R251, R217, PT ;  /* 0x000000d9fb00720c */ /* 0x000fe20003f04070 */
[--C-:B------:R-:W-:Y:S01]  /*d780*/  @!P2 IMAD.IADD R225, R225, 0x1, -R251.reuse ;  /* 0x00000001e1e1a824 */ /* 0x100fe200078e0afb */
[C---:B------:R-:W-:Y:S01]  /*d790*/  ISETP.GT.U32.AND P2, PT, R251.reuse, R219, PT ;  /* 0x000000dbfb00720c */ /* 0x040fe20003f44070 */
[C---:B------:R-:W-:Y:S01]  /*d7a0*/  IMAD R244, R251.reuse, R245, R244 ;  /* 0x000000f5fbf47224 */ /* 0x040fe200078e02f4 */
[----:B------:R-:W-:Y:S01]  /*d7b0*/  IABS R245, R125 ;  /* 0x0000007d00f57213 */ /* 0x000fe20000000000 */
[--C-:B------:R-:W-:Y:S01]  /*d7c0*/  @!P1 IMAD.IADD R218, R218, 0x1, -R251.reuse ;  /* 0x00000001dada9824 */ /* 0x100fe200078e0afb */
[C---:B------:R-:W-:Y:S01]  /*d7d0*/  ISETP.GT.U32.AND P6, PT, R251.reuse, R213, PT ;  /* 0x000000d5fb00720c */ /* 0x040fe20003fc4070 */
[--C-:B------:R-:W-:Y:S01]  /*d7e0*/  @!P5 IMAD.IADD R216, R216, 0x1, -R251.reuse ;  /* 0x00000001d8d8d824 */ /* 0x100fe200078e0afb */
[C---:B------:R-:W-:Y:S01]  /*d7f0*/  ISETP.GT.U32.AND P1, PT, R251.reuse, R225, PT ;  /* 0x000000e1fb00720c */ /* 0x040fe20003f24070 */
[----:B------:R-:W-:Y:S01]  /*d800*/  @!P3 IMAD.IADD R220, R220, 0x1, -R251 ;  /* 0x00000001dcdcb824 */ /* 0x000fe200078e0afb */
[C---:B------:R-:W-:Y:S01]  /*d810*/  ISETP.GT.U32.AND P5, PT, R251.reuse, R222, PT ;  /* 0x000000defb00720c */ /* 0x040fe20003fa4070 */
[----:B------:R-:W-:Y:S01]  /*d820*/  IMAD.HI.U32 R246, R248, R245, RZ ;  /* 0x000000f5f8f67227 */ /* 0x000fe200078e00ff */
[----:B------:R-:W-:-:S03]  /*d830*/  ISETP.GT.U32.AND P3, PT, R251, R227, PT ;  /* 0x000000e3fb00720c */ /* 0x000fc60003f64070 */
[--C-:B------:R-:W-:Y:S01]  /*d840*/  @!P4 IMAD.IADD R221, R221, 0x1, -R251.reuse ;  /* 0x00000001ddddc824 */ /* 0x100fe200078e0afb */
[----:B------:R-:W-:Y:S01]  /*d850*/  ISETP.GT.U32.AND P4, PT, R251, R228, PT ;  /* 0x000000e4fb00720c */ /* 0x000fe20003f84070 */
[----:B------:R-:W-:Y:S02]  /*d860*/  IMAD.MOV R246, RZ, RZ, -R246 ;  /* 0x000000fffff67224 */ /* 0x000fe400078e0af6 */
[--C-:B------:R-:W-:Y:S01]  /*d870*/  @!P0 IMAD.IADD R217, R217, 0x1, -R251.reuse ;  /* 0x00000001d9d98824 */ /* 0x100fe200078e0afb */
[----:B------:R-:W-:Y:S01]  /*d880*/  ISETP.GT.U32.AND P0, PT, R251, R223, PT ;  /* 0x000000dffb00720c */ /* 0x000fe20003f04070 */
[----:B------:R-:W-:Y:S01]  /*d890*/  @!P2 IMAD.IADD R219, R219, 0x1, -R251 ;  /* 0x00000001dbdba824 */ /* 0x000fe200078e0afb */
[C---:B------:R-:W-:Y:S01]  /*d8a0*/  ISETP.GT.U32.AND P2, PT, R251.reuse, R226, PT ;  /* 0x000000e2fb00720c */ /* 0x040fe20003f44070 */
[----:B------:R-:W-:Y:S01]  /*d8b0*/  IMAD R245, R251, R246, R245 ;  /* 0x000000f6fbf57224 */ /* 0x000fe200078e02f5 */
[----:B---3--:R-:W-:Y:S01]  /*d8c0*/  IABS R246, R247 ;  /* 0x000000f700f67213 */ /* 0x008fe20000000000 */
[--C-:B------:R-:W-:Y:S01]  /*d8d0*/  @!P6 IMAD.IADD R213, R213, 0x1, -R251.reuse ;  /* 0x00000001d5d5e824 */ /* 0x100fe200078e0afb */
[----:B------:R-:W-:Y:S01]  /*d8e0*/  ISETP.GT.U32.AND P6, PT, R251, R224, PT ;  /* 0x000000e0fb00720c */ /* 0x000fe20003fc4070 */
[--C-:B------:R-:W-:Y:S01]  /*d8f0*/  @!P1 IMAD.IADD R225, R225, 0x1, -R251.reuse ;  /* 0x00000001e1e19824 */ /* 0x100fe200078e0afb */
[C---:B------:R-:W-:Y:S01]  /*d900*/  ISETP.GT.U32.AND P1, PT, R251.reuse, R232, PT ;  /* 0x000000e8fb00720c */ /* 0x040fe20003f24070 */
[--C-:B------:R-:W-:Y:S01]  /*d910*/  @!P5 IMAD.IADD R222, R222, 0x1, -R251.reuse ;  /* 0x00000001deded824 */ /* 0x100fe200078e0afb */
[----:B------:R-:W-:Y:S01]  /*d920*/  ISETP.GT.U32.AND P5, PT, R251, R229, PT ;  /* 0x000000e5fb00720c */ /* 0x000fe20003fa4070 */
[----:B------:R-:W-:Y:S01]  /*d930*/  @!P3 IMAD.IADD R227, R227, 0x1, -R251 ;  /* 0x00000001e3e3b824 */ /* 0x000fe200078e0afb */
[----:B------:R-:W-:Y:S01]  /*d940*/  ISETP.GT.U32.AND P3, PT, R251, R234, PT ;  /* 0x000000eafb00720c */ /* 0x000fe20003f64070 */
[----:B------:R-:W-:-:S04]  /*d950*/  IMAD.HI.U32 R247, R248, R246, RZ ;  /* 0x000000f6f8f77227 */ /* 0x000fc800078e00ff */
[----:B------:R-:W-:Y:S01]  /*d960*/  @!P4 IMAD.IADD R228, R228, 0x1, -R251 ;  /* 0x00000001e4e4c824 */ /* 0x000fe200078e0afb */
[----:B------:R-:W-:Y:S01]  /*d970*/  ISETP.GT.U32.AND P4, PT, R251, R235, PT ;  /* 0x000000ebfb00720c */ /* 0x000fe20003f84070 */
[----:B------:R-:W-:Y:S02]  /*d980*/  IMAD.MOV R247, RZ, RZ, -R247 ;  /* 0x000000fffff77224 */ /* 0x000fe400078e0af7 */
[--C-:B------:R-:W-:Y:S01]  /*d990*/  @!P0 IMAD.IADD R223, R223, 0x1, -R251.reuse ;  /* 0x00000001dfdf8824 */ /* 0x100fe200078e0afb */
[C---:B------:R-:W-:Y:S01]  /*d9a0*/  ISETP.GT.U32.AND P0, PT, R251.reuse, R230, PT ;  /* 0x000000e6fb00720c */ /* 0x040fe20003f04070 */
[--C-:B------:R-:W-:Y:S01]  /*d9b0*/  @!P2 IMAD.IADD R226, R226, 0x1, -R251.reuse ;  /* 0x00000001e2e2a824 */ /* 0x100fe200078e0afb */
[C---:B------:R-:W-:Y:S01]  /*d9c0*/  ISETP.GT.U32.AND P2, PT, R251.reuse, R233, PT ;  /* 0x000000e9fb00720c */ /* 0x040fe20003f44070 */
[C---:B------:R-:W-:Y:S01]  /*d9d0*/  IMAD R246, R251.reuse, R247, R246 ;  /* 0x000000f7fbf67224 */ /* 0x040fe200078e02f6 */
[----:B----4-:R-:W-:Y:S01]  /*d9e0*/  IABS R247, R249 ;  /* 0x000000f900f77213 */ /* 0x010fe20000000000 */
[--C-:B------:R-:W-:Y:S01]  /*d9f0*/  @!P6 IMAD.IADD R224, R224, 0x1, -R251.reuse ;  /* 0x00000001e0e0e824 */ /* 0x100fe200078e0afb */
[C---:B------:R-:W-:Y:S01]  /*da00*/  ISETP.GT.U32.AND P6, PT, R251.reuse, R231, PT ;  /* 0x000000e7fb00720c */ /* 0x040fe20003fc4070 */
[--C-:B------:R-:W-:Y:S01]  /*da10*/  @!P1 IMAD.IADD R232, R232, 0x1, -R251.reuse ;  /* 0x00000001e8e89824 */ /* 0x100fe200078e0afb */
[----:B------:R-:W-:Y:S01]  /*da20*/  ISETP.GT.U32.AND P1, PT, R251, R226, PT ;  /* 0x000000e2fb00720c */ /* 0x000fe20003f24070 */
[--C-:B------:R-:W-:Y:S01]  /*da30*/  @!P5 IMAD.IADD R229, R229, 0x1, -R251.reuse ;  /* 0x00000001e5e5d824 */ /* 0x100fe200078e0afb */
[C---:B------:R-:W-:Y:S01]  /*da40*/  ISETP.GT.U32.AND P5, PT, R251.reuse, R236, PT ;  /* 0x000000ecfb00720c */ /* 0x040fe20003fa4070 */
[----:B------:R-:W-:Y:S01]  /*da50*/  @!P3 IMAD.IADD R234, R234, 0x1, -R251 ;  /* 0x00000001eaeab824 */ /* 0x000fe200078e0afb */
[----:B------:R-:W-:Y:S01]  /*da60*/  ISETP.GT.U32.AND P3, PT, R251, R228, PT ;  /* 0x000000e4fb00720c */ /* 0x000fe20003f64070 */
[----:B------:R-:W-:-:S04]  /*da70*/  IMAD.HI.U32 R249, R248, R247, RZ ;  /* 0x000000f7f8f97227 */ /* 0x000fc800078e00ff */
[----:B------:R-:W-:Y:S01]  /*da80*/  @!P4 IMAD.IADD R235, R235, 0x1, -R251 ;  /* 0x00000001ebebc824 */ /* 0x000fe200078e0afb */
[C---:B------:R-:W-:Y:S01]  /*da90*/  ISETP.GT.U32.AND P4, PT, R251.reuse, R229, PT ;  /* 0x000000e5fb00720c */ /* 0x040fe20003f84070 */
[----:B------:R-:W-:Y:S02]  /*daa0*/  IMAD.MOV R249, RZ, RZ, -R249 ;  /* 0x000000fffff97224 */ /* 0x000fe400078e0af9 */
[----:B------:R-:W-:Y:S01]  /*dab0*/  @!P0 IMAD.IADD R230, R230, 0x1, -R251 ;  /* 0x00000001e6e68824 */ /* 0x000fe200078e0afb */
[C---:B------:R-:W-:Y:S01]  /*dac0*/  ISETP.GT.U32.AND P0, PT, R251.reuse, R237, PT ;  /* 0x000000edfb00720c */ /* 0x040fe20003f04070 */
[----:B------:R-:W-:Y:S01]  /*dad0*/  IMAD R247, R251, R249, R247 ;  /* 0x000000f9fbf77224 */ /* 0x000fe200078e02f7 */
[----:B------:R-:W-:Y:S01]  /*dae0*/  IABS R249, R0 ;  /* 0x0000000000f97213 */ /* 0x000fe20000000000 */
        /* <DEDUP_REMOVED lines=9> */
[----:B------:R-:W-:Y:S01]  /*db80*/  ISETP.GT.U32.AND P3, PT, R251, R234, PT ;  /* 0x000000eafb00720c */ /* 0x000fe20003f64070 */
[----:B------:R-:W-:-:S04]  /*db90*/  IMAD.HI.U32 R248, R248, R249, RZ ;  /* 0x000000f9f8f87227 */ /* 0x000fc800078e00ff */
[--C-:B------:R-:W-:Y:S01]  /*dba0*/  @!P4 IMAD.IADD R229, R229, 0x1, -R251.reuse ;  /* 0x00000001e5e5c824 */ /* 0x100fe200078e0afb */
[----:B------:R-:W-:Y:S01]  /*dbb0*/  ISETP.GT.U32.AND P4, PT, R251, R235, PT ;  /* 0x000000ebfb00720c */ /* 0x000fe20003f84070 */
[----:B------:R-:W-:Y:S02]  /*dbc0*/  IMAD.MOV R248, RZ, RZ, -R248 ;  /* 0x000000fffff87224 */ /* 0x000fe400078e0af8 */
[----:B------:R-:W-:Y:S02]  /*dbd0*/  @!P0 IMAD.IADD R237, R237, 0x1, -R251 ;  /* 0x00000001eded8824 */ /* 0x000fe400078e0afb */
[C---:B------:R-:W-:Y:S01]  /*dbe0*/  IMAD R248, R251.reuse, R248, R249 ;  /* 0x000000f8fbf87224 */ /* 0x040fe200078e02f9 */
        /* <DEDUP_REMOVED lines=11> */
[----:B------:R-:W-:Y:S01]  /*dca0*/  IMAD.HI.U32 R2, R124, R249, RZ ;  /* 0x000000f97c027227 */ /* 0x000fe200078e00ff */
[----:B------:R1:W-:Y:S03]  /*dcb0*/  STL [R1+0xfe0], R0 ;  /* 0x000fe00001007387 */ /* 0x0003e60000100800 */
[--C-:B------:R-:W-:Y:S01]  /*dcc0*/  @!P4 IMAD.IADD R235, R235, 0x1, -R251.reuse ;  /* 0x00000001ebebc824 */ /* 0x100fe200078e0afb */
[----:B------:R-:W-:Y:S01]  /*dcd0*/  ISETP.GT.U32.AND P4, PT, R251, R242, PT ;  /* 0x000000f2fb00720c */ /* 0x000fe20003f84070 */
[----:B------:R-:W-:-:S02]  /*dce0*/  @!P2 IMAD.IADD R233, R233, 0x1, -R251 ;  /* 0x00000001e9e9a824 */ /* 0x000fc400078e0afb */
[----:B-1----:R-:W-:Y:S01]  /*dcf0*/  IMAD.MOV R0, RZ, RZ, -R2 ;  /* 0x000000ffff007224 */ /* 0x002fe200078e0a02 */
[----:B------:R-:W-:Y:S01]  /*dd00*/  ISETP.GT.U32.AND P2, PT, R251, R240, PT ;  /* 0x000000f0fb00720c */ /* 0x000fe20003f44070 */
[----:B------:R-:W-:Y:S01]  /*dd10*/  @!P6 IMAD.IADD R237, R237, 0x1, -R251 ;  /* 0x00000001edede824 */ /* 0x000fe200078e0afb */
[----:B------:R-:W-:Y:S01]  /*dd20*/  ISETP.GT.U32.AND P6, PT, R251, R244, PT ;  /* 0x000000f4fb00720c */ /* 0x000fe20003fc4070 */
[----:B------:R-:W-:Y:S01]  /*dd30*/  IMAD R249, R250, R0, R249 ;  /* 0x00000000faf97224 */ /* 0x000fe200078e02f9 */
[----:B------:R-:W2:Y:S01]  /*dd40*/  LDL.LU R124, [R1+0x1000] ;  /* 0x00100000017c7983 */ /* 0x000ea20000300800 */
        /* <DEDUP_REMOVED lines=9> */
[----:B------:R-:W3:Y:S01]  /*dde0*/  LDL R4, [R1+0xb78] ;  /* 0x000b780001047983 */ /* 0x000ee20000100800 */
[----:B------:R-:W-:-:S03]  /*ddf0*/  @!P6 IMAD.IADD R244, R244, 0x1, -R251 ;  /* 0x00000001f4f4e824 */ /* 0x000fc600078e0afb */
[----:B------:R-:W4:Y:S01]  /*de00*/  LDL R0, [R1+0xc6c] ;  /* 0x000c6c0001007983 */ /* 0x000f220000100800 */
[--C-:B------:R-:W-:Y:S01]  /*de10*/  @!P1 IMAD.IADD R246, R246, 0x1, -R251.reuse ;  /* 0x00000001f6f69824 */ /* 0x100fe200078e0afb */
[----:B------:R-:W-:Y:S01]  /*de20*/  ISETP.GT.U32.AND P1, PT, R251, R242, PT ;  /* 0x000000f2fb00720c */ /* 0x000fe20003f24070 */
[--C-:B------:R-:W-:Y:S01]  /*de30*/  @!P5 IMAD.IADD R243, R243, 0x1, -R251.reuse ;  /* 0x00000001f3f3d824 */ /* 0x100fe200078e0afb */
[----:B------:R-:W-:Y:S01]  /*de40*/  ISETP.GT.U32.AND P5, PT, R251, R240, PT ;  /* 0x000000f0fb00720c */ /* 0x000fe20003fa4070 */
[----:B------:R-:W-:Y:S01]  /*de50*/  @!P3 IMAD.IADD R249, R249, 0x1, -R250 ;  /* 0x00000001f9f9b824 */ /* 0x000fe200078e0afa */
[----:B------:R-:W-:Y:S01]  /*de60*/  ISETP.GT.U32.AND P3, PT, R251, R244, PT ;  /* 0x000000f4fb00720c */ /* 0x000fe20003f64070 */
[----:B------:R-:W-:Y:S01]  /*de70*/  @!P4 IMAD.IADD R239, R239, 0x1, -R251 ;  /* 0x00000001efefc824 */ /* 0x000fe200078e0afb */
[----:B------:R-:W4:Y:S02]  /*de80*/  LDL R3, [R1+0xc74] ;  /* 0x000c740001037983 */ /* 0x000f240000100800 */
[----:B------:R-:W-:-:S02]  /*de90*/  ISETP.GT.U32.AND P4, PT, R250, R249, PT ;  /* 0x000000f9fa00720c */ /* 0x000fc40003f84070 */
[----:B------:R-:W4:Y:S03]  /*dea0*/  LDL R2, [R1+0xc7c] ;  /* 0x000c7c0001027983 */ /* 0x000f260000100800 */
[--C-:B------:R-:W-:Y:S02]  /*deb0*/  @!P1 IMAD.IADD R242, R242, 0x1, -R251.reuse ;  /* 0x00000001f2f29824 */ /* 0x100fe400078e0afb */
[--C-:B------:R-:W-:Y:S01]  /*dec0*/  @!P5 IMAD.IADD R240, R240, 0x1, -R251.reuse ;  /* 0x00000001f0f0d824 */ /* 0x100fe200078e0afb */
[----:B------:R-:W-:Y:S01]  /*ded0*/  ISETP.GE.AND P5, PT, R252, RZ, PT ;  /* 0x000000fffc00720c */ /* 0x000fe20003fa6270 */
[----:B------:R-:W-:Y:S01]  /*dee0*/  @!P3 IMAD.IADD R244, R244, 0x1, -R251 ;  /* 0x00000001f4f4b824 */ /* 0x000fe200078e0afb */
[----:B------:R-:W4:Y:S04]  /*def0*/  LDL R252, [R1+0xc84] ;  /* 0x000c840001fc7983 */ /* 0x000f280000100800 */
[----:B------:R1:W-:Y:S01]  /*df00*/  STL [R1+0xfe4], R242 ;  /* 0x000fe4f201007387 */ /* 0x0003e20000100800 */
[----:B------:R-:W-:-:S03]  /*df10*/  @!P4 IMAD.IADD R249, R249, 0x1, -R250 ;  /* 0x00000001f9f9c824 */ /* 0x000fc600078e0afa */
[----:B-1----:R-:W4:Y:S04]  /*df20*/  LDL R242, [R1+0xb7c] ;  /* 0x000b7c0001f27983 */ /* 0x002f280000100800 */
[----:B------:R1:W-:Y:S04]  /*df30*/  STL [R1+0xfd8], R244 ;  /* 0x000fd8f401007387 */ /* 0x0003e80000100800 */
[----:B------:R-:W4:Y:S01]  /*df40*/  LDL R250, [R1+0xc70] ;  /* 0x000c700001fa7983 */ /* 0x000f220000100800 */
[C---:B------:R-:W-:Y:S02]  /*df50*/  ISETP.GT.U32.AND P0, PT, R251.reuse, R231, PT ;  /* 0x000000e7fb00720c */ /* 0x040fe40003f04070 */
[----:B------:R-:W-:-:S02]  /*df60*/  ISETP.GT.U32.AND P2, PT, R251, R247, PT ;  /* 0x000000f7fb00720c */ /* 0x000fc40003f44070 */
[C---:B------:R-:W-:Y:S01]  /*df70*/  ISETP.GT.U32.AND P6, PT, R251.reuse, R248, PT ;  /* 0x000000f8fb00720c */ /* 0x040fe20003fc4070 */
[----:B0-----:R-:W-:Y:S01]  /*df80*/  VIADD R6, R6, 0x3f ;  /* 0x0000003f06067836 */ /* 0x001fe20000000000 */
[----:B------:R-:W-:Y:S01]  /*df90*/  ISETP.GT.U32.AND P1, PT, R251, R246, PT ;  /* 0x000000f6fb00720c */ /* 0x000fe20003f24070 */
[----:B------:R-:W-:Y:S01]  /*dfa0*/  @!P5 IMAD.MOV R249, RZ, RZ, -R249 ;  /* 0x000000fffff9d224 */ /* 0x000fe200078e0af9 */
[----:B-1----:R-:W4:Y:S05]  /*dfb0*/  LDL R244, [R1+0xc78] ;  /* 0x000c780001f47983 */ /* 0x002f2a0000100800 */
[----:B------:R-:W-:Y:S01]  /*dfc0*/  @!P0 IMAD.IADD R231, R231, 0x1, -R251 ;  /* 0x00000001e7e78824 */ /* 0x000fe200078e0afb */
[----:B------:R-:W-:-:S13]  /*dfd0*/  ISETP.GT.U32.AND P0, PT, R251, R238, PT ;  /* 0x000000eefb00720c */ /* 0x000fda0003f04070 */
[--C-:B------:R-:W-:Y:S01]  /*dfe0*/  @!P0 IMAD.IADD R238, R238, 0x1, -R251.reuse ;  /* 0x00000001eeee8824 */ /* 0x100fe200078e0afb */
[----:B------:R-:W-:Y:S01]  /*dff0*/  ISETP.GT.U32.AND P0, PT, R251, R245, PT ;  /* 0x000000f5fb00720c */ /* 0x000fe20003f04070 */
[----:B------:R-:W-:Y:S01]  /*e000*/  @!P2 IMAD.IADD R247, R247, 0x1, -R251 ;  /* 0x00000001f7f7a824 */ /* 0x000fe200078e0afb */
[----:B------:R-:W-:-:S11]  /*e010*/  ISETP.GT.U32.AND P2, PT, R251, R243, PT ;  /* 0x000000f3fb00720c */ /* 0x000fd60003f44070 */
[--C-:B------:R-:W-:Y:S01]  /*e020*/  @!P0 IMAD.IADD R245, R245, 0x1, -R251.reuse ;  /* 0x00000001f5f58824 */ /* 0x100fe200078e0afb */
[C---:B------:R-:W-:Y:S01]  /*e030*/  ISETP.GT.U32.AND P0, PT, R251.reuse, R241, PT ;  /* 0x000000f1fb00720c */ /* 0x040fe20003f04070 */
[--C-:B------:R-:W-:Y:S01]  /*e040*/  @!P6 IMAD.IADD R248, R248, 0x1, -R251.reuse ;  /* 0x00000001f8f8e824 */ /* 0x100fe200078e0afb */
[----:B------:R-:W-:Y:S01]  /*e050*/  ISETP.GT.U32.AND P6, PT, R251, R247, PT ;  /* 0x000000f7fb00720c */ /* 0x000fe20003fc4070 */
[----:B------:R-:W-:Y:S01]  /*e060*/  @!P2 IMAD.IADD R243, R243, 0x1, -R251 ;  /* 0x00000001f3f3a824 */ /* 0x000fe200078e0afb */
[----:B------:R-:W-:Y:S02]  /*e070*/  SHF.R.S32.HI R5, RZ, 0x1f, R6 ;  /* 0x0000001fff057819 */ /* 0x000fe40000011406 */
[----:B------:R-:W-:-:S07]  /*e080*/  ISETP.GT.U32.AND P2, PT, R251, R248, PT ;  /* 0x000000f8fb00720c */ /* 0x000fce0003f44070 */
[--C-:B------:R-:W-:Y:S01]  /*e090*/  @!P0 IMAD.IADD R241, R241, 0x1, -R251.reuse ;  /* 0x00000001f1f18824 */ /* 0x100fe200078e0afb */
[----:B------:R-:W-:Y:S02]  /*e0a0*/  ISETP.GT.U32.AND P0, PT, R251, R245, PT ;  /* 0x000000f5fb00720c */ /* 0x000fe40003f04070 */
[----:B------:R-:W-:Y:S01]  /*e0b0*/  LEA.HI R5, R5, R6, RZ, 0x6 ;  /* 0x0000000605057211 */ /* 0x000fe200078f30ff */
[--C-:B------:R-:W-:Y:S01]  /*e0c0*/  @!P1 IMAD.IADD R246, R246, 0x1, -R251.reuse ;  /* 0x00000001f6f69824 */ /* 0x100fe200078e0afb */
[----:B------:R-:W4:Y:S01]  /*e0d0*/  LDL.LU R6, [R1+0xffc] ;  /* 0x000ffc0001067983 */ /* 0x000f220000300800 */
[--C-:B------:R-:W-:Y:S02]  /*e0e0*/  @!P6 IMAD.IADD R247, R247, 0x1, -R251.reuse ;  /* 0x00000001f7f7e824 */ /* 0x100fe400078e0afb */
[--C-:B------:R-:W-:Y:S01]  /*e0f0*/  @!P2 IMAD.IADD R248, R248, 0x1, -R251.reuse ;  /* 0x00000001f8f8a824 */ /* 0x100fe200078e0afb */
[----:B------:R-:W4:Y:S05]  /*e100*/  LDL.LU R5, [R1+0xff8] ;  /* 0x000ff80001057983 */ /* 0x000f2a0000300800 */
[----:B------:R-:W-:Y:S01]  /*e110*/  @!P0 IMAD.IADD R245, R245, 0x1, -R251 ;  /* 0x00000001f5f58824 */ /* 0x000fe200078e0afb */
[----:B--2---:R-:W-:-:S02]  /*e120*/  ISETP.NE.AND P3, PT, R124, RZ, PT ;  /* 0x000000ff7c00720c */ /* 0x004fc40003f65270 */
[----:B---3--:R-:W-:Y:S02]  /*e130*/  ISETP.GE.AND P4, PT, R4, RZ, PT ;  /* 0x000000ff0400720c */ /* 0x008fe40003f86270 */
[----:B------:R-:W2:Y:S09]  /*e140*/  LDL.LU R4, [R1+0xff4] ;  /* 0x000ff40001047983 */ /* 0x000eb20000300800 */
[----:B------:R-:W-:-:S02]  /*e150*/  @!P3 LOP3.LUT R249, RZ, R124, RZ, 0x33, !PT ;  /* 0x0000007cfff9b212 */ /* 0x000fc400078e33ff */
[----:B----4-:R-:W-:Y:S01]  /*e160*/  ISETP.GE.AND P0, PT, R0, RZ, PT ;  /* 0x000000ff0000720c */ /* 0x010fe20003f06270 */
[----:B------:R-:W3:Y:S04]  /*e170*/  LDL R251, [R1+0xc8c] ;  /* 0x000c8c0001fb7983 */ /* 0x000ee80000100800 */
[----:B------:R-:W4:Y:S01]  /*e180*/  LDL R0, [R1+0xc90] ;  /* 0x000c900001007983 */ /* 0x000f220000100800 */
[----:B------:R-:W-:-:S03]  /*e190*/  ISETP.GE.AND P5, PT, R3, RZ, PT ;  /* 0x000000ff0300720c */ /* 0x000fc60003fa6270 */
[----:B------:R-:W2:Y:S01]  /*e1a0*/  LDL R124, [R1+0xc88] ;  /* 0x000c8800017c7983 */ /* 0x000ea20000100800 */
[----:B------:R-:W-:-:S03]  /*e1b0*/  ISETP.GE.AND P1, PT, R250, RZ, PT ;  /* 0x000000fffa00720c */ /* 0x000fc60003f26270 */
[----:B------:R-:W4:Y:S04]  /*e1c0*/  LDL R250, [R1+0xc94] ;  /* 0x000c940001fa7983 */ /* 0x000f280000100800 */
[----:B------:R0:W-:Y:S04]  /*e1d0*/  STL [R1+0xfbc], R249 ;  /* 0x000fbcf901007387 */ /* 0x0001e80000100800 */
[----:B0-----:R-:W3:Y:S04]  /*e1e0*/  LDL R249, [R1+0xc80] ;  /* 0x000c800001f97983 */ /* 0x001ee80000100800 */
[----:B------:R-:W2:Y:S01]  /*e1f0*/  LDL.LU R3, [R1+0x24] ;  /* 0x0000240001037983 */ /* 0x000ea20000300800 */
[----:B------:R-:W-:-:S02]  /*e200*/  ISETP.GE.AND P3, PT, R244, RZ, PT ;  /* 0x000000fff400720c */ /* 0x000fc40003f66270 */
[----:B------:R-:W-:Y:S01]  /*e210*/  ISETP.GE.AND P2, PT, R2, RZ, PT ;  /* 0x000000ff0200720c */ /* 0x000fe20003f46270 */
[----:B------:R-:W4:Y:S04]  /*e220*/  LDL R244, [R1+0xc98] ;  /* 0x000c980001f47983 */ /* 0x000f280000100800 */
[----:B------:R-:W4:Y:S01]  /*e230*/  LDL.LU R2, [R1+0x20] ;  /* 0x0000200001027983 */ /* 0x000f220000300800 */
[----:B--2---:R-:W-:Y:S01]  /*e240*/  @!P4 IMAD.MOV R3, RZ, RZ, -R3 ;  /* 0x000000ffff03c224 */ /* 0x004fe200078e0a03 */
[----:B---3--:R-:W-:-:S04]  /*e250*/  ISETP.GE.AND P4, PT, R249, RZ, PT ;  /* 0x000000fff900720c */ /* 0x008fc80003f86270 */
[----:B------:R0:W-:Y:S04]  /*e260*/  STL [R1+0x24], R3 ;  /* 0x0000240301007387 */ /* 0x0001e80000100800 */
[----:B0-----:R-:W2:Y:S04]  /*e270*/  LDL.LU R3, [R1+0xff0] ;  /* 0x000ff00001037983 */ /* 0x001ea80000300800 */
[----:B------:R-:W3:Y:S01]  /*e280*/  LDL.LU R249, [R1+0x1c] ;  /* 0x00001c0001f97983 */ /* 0x000ee20000300800 */
[----:B----4-:R-:W-:Y:S01]  /*e290*/  @!P0 IMAD.MOV R2, RZ, RZ, -R2 ;  /* 0x000000ffff028224 */ /* 0x010fe200078e0a02 */
[----:B------:R-:W-:-:S04]  /*e2a0*/  ISETP.GE.AND P0, PT, R252, RZ, PT ;  /* 0x000000fffc00720c */ /* 0x000fc80003f06270 */
[----:B------:R0:W-:Y:S04]  /*e2b0*/  STL [R1+0x20], R2 ;  /* 0x0000200201007387 */ /* 0x0001e80000100800 */
[----:B0-----:R-:W4:Y:S04]  /*e2c0*/  LDL.LU R2, [R1+0xfec] ;  /* 0x000fec0001027983 */ /* 0x001f280000300800 */
[----:B------:R-:W2:Y:S01]  /*e2d0*/  LDL.LU R252, [R1+0x18] ;  /* 0x0000180001fc7983 */ /* 0x000ea20000300800 */
[----:B---3--:R-:W-:Y:S01]  /*e2e0*/  @!P1 IMAD.MOV R249, RZ, RZ, -R249 ;  /* 0x000000fffff99224 */ /* 0x008fe200078e0af9 */
[----:B------:R-:W-:-:S02]  /*e2f0*/  ISETP.GE.AND P1, PT, R242, RZ, PT ;  /* 0x000000fff200720c */ /* 0x000fc40003f26270 */
[----:B------:R-:W3:Y:S04]  /*e300*/  LDL R242, [R1+0xca0] ;  /* 0x000ca00001f27983 */ /* 0x000ee80000100800 */
[----:B------:R0:W-:Y:S04]  /*e310*/  STL [R1+0x1c], R249 ;  /* 0x00001cf901007387 */ /* 0x0001e80000100800 */
[----:B0-----:R-:W4:Y:S01]  /*e320*/  LDL.LU R249, [R1+0x14] ;  /* 0x0000140001f97983 */ /* 0x001f220000300800 */
[----:B--2---:R-:W-:Y:S01]  /*e330*/  @!P5 IMAD.MOV R252, RZ, RZ, -R252 ;  /* 0x000000fffffcd224 */ /* 0x004fe200078e0afc */
[----:B------:R-:W-:-:S04]  /*e340*/  ISETP.GE.AND P5, PT, R124, RZ, PT ;  /* 0x000000ff7c00720c */ /* 0x000fc80003fa6270 */
[----:B------:R0:W-:Y:S04]  /*e350*/  STL [R1+0x18], R252 ;  /* 0x000018fc01007387 */ /* 0x0001e80000100800 */
[----:B0-----:R-:W2:Y:S04]  /*e360*/  LDL.LU R252, [R1+0xfe8] ;  /* 0x000fe80001fc7983 */ /* 0x001ea80000300800 */
[----:B------:R-:W3:Y:S01]  /*e370*/  LDL.LU R124, [R1+0x10] ;  /* 0x00001000017c7983 */ /* 0x000ee20000300800 */
[----:B----4-:R-:W-:-:S05]  /*e380*/  @!P3 IMAD.MOV R249, RZ, RZ, -R249 ;  /* 0x000000fffff9b224 */ /* 0x010fca00078e0af9 */
[----:B------:R0:W-:Y:S04]  /*e390*/  STL [R1+0x14], R249 ;  /* 0x000014f901007387 */ /* 0x0001e80000100800 */
[----:B0-----:R-:W4:Y:S01]  /*e3a0*/  LDL.LU R249, [R1+0xc] ;  /* 0x00000c0001f97983 */ /* 0x001f220000300800 */
[----:B------:R-:W-:Y:S01]  /*e3b0*/  ISETP.GE.AND P3, PT, R251, RZ, PT ;  /* 0x000000fffb00720c */ /* 0x000fe20003f66270 */
[----:B---3--:R-:W-:Y:S01]  /*e3c0*/  @!P2 IMAD.MOV R124, RZ, RZ, -R124 ;  /* 0x000000ffff7ca224 */ /* 0x008fe200078e0a7c */
[----:B------:R-:W-:Y:S02]  /*e3d0*/  ISETP.GE.AND P2, PT, R0, RZ, PT ;  /* 0x000000ff0000720c */ /* 0x000fe40003f46270 */
[----:B------:R-:W3:Y:S04]  /*e3e0*/  LDL R0, [R1+0xca4] ;  /* 0x000ca40001007983 */ /* 0x000ee80000100800 */
[----:B------:R-:W2:Y:S04]  /*e3f0*/  LDL.LU R251, [R1+0x8] ;  /* 0x0000080001fb7983 */ /* 0x000ea80000300800 */
[----:B------:R-:W-:Y:S01]  /*e400*/  STL [R1+0x10], R124 ;  /* 0x0000107c01007387 */ /* 0x000fe20000100800 */
[----:B----4-:R-:W-:Y:S01]  /*e410*/  @!P4 IMAD.MOV R249, RZ, RZ, -R249 ;  /* 0x000000fffff9c224 */ /* 0x010fe200078e0af9 */
[----:B------:R-:W-:-:S04]  /*e420*/  ISETP.GE.AND P4, PT, R250, RZ, PT ;  /* 0x000000fffa00720c */ /* 0x000fc80003f86270 */
[----:B------:R0:W-:Y:S04]  /*e430*/  STL [R1+0xfc0], R249 ;  /* 0x000fc0f901007387 */ /* 0x0001e80000100800 */
[----:B------:R-:W4:Y:S01]  /*e440*/  LDL.LU R250, [R1+0x4] ;  /* 0x0000040001fa7983 */ /* 0x000f220000300800 */
[----:B--2---:R-:W-:-:S03]  /*e450*/  @!P0 IMAD.MOV R251, RZ, RZ, -R251 ;  /* 0x000000fffffb8224 */ /* 0x004fc600078e0afb */
[----:B0-----:R-:W2:Y:S01]  /*e460*/  LDL R249, [R1+0xcac] ;  /* 0x000cac0001f97983 */ /* 0x001ea20000100800 */
[----:B------:R-:W-:-:S03]  /*e470*/  ISETP.GE.AND P0, PT, R244, RZ, PT ;  /* 0x000000fff400720c */ /* 0x000fc60003f06270 */
[----:B------:R0:W-:Y:S04]  /*e480*/  STL [R1+0xfc4], R251 ;  /* 0x000fc4fb01007387 */ /* 0x0001e80000100800 */
[----:B0-----:R-:W3:Y:S04]  /*e490*/  LDL R251, [R1+0xb80] ;  /* 0x000b800001fb7983 */ /* 0x001ee80000100800 */
[----:B------:R-:W2:Y:S04]  /*e4a0*/  LDL.LU R124, [R1] ;  /* 0x00000000017c7983 */ /* 0x000ea80000300800 */
[----:B------:R-:W3:Y:S01]  /*e4b0*/  LDL R244, [R1+0xcb0] ;  /* 0x000cb00001f47983 */ /* 0x000ee20000100800 */
[----:B----4-:R-:W-:-:S05]  /*e4c0*/  @!P1 IMAD.MOV R250, RZ, RZ, -R250 ;  /* 0x000000fffffa9224 */ /* 0x010fca00078e0afa */
[----:B------:R0:W-:Y:S04]  /*e4d0*/  STL [R1+0xfc8], R250 ;  /* 0x000fc8fa01007387 */ /* 0x0001e80000100800 */
[----:B0-----:R-:W4:Y:S01]  /*e4e0*/  LDL R250, [R1+0xc9c] ;  /* 0x000c9c0001fa7983 */ /* 0x001f220000100800 */
[----:B--2---:R-:W-:Y:S01]  /*e4f0*/  @!P5 IMAD.MOV R124, RZ, RZ, -R124 ;  /* 0x000000ffff7cd224 */ /* 0x004fe200078e0a7c */
[----:B------:R-:W-:Y:S01]  /*e500*/  ISETP.GE.AND P5, PT, R242, RZ, PT ;  /* 0x000000fff200720c */ /* 0x000fe20003fa6270 */
[----:B------:R-:W-:Y:S02]  /*e510*/  @!P3 IMAD.MOV R252, RZ, RZ, -R252 ;  /* 0x000000fffffcb224 */ /* 0x000fe400078e0afc */
[----:B------:R-:W-:Y:S01]  /*e520*/  @!P2 IMAD.MOV R2, RZ, RZ, -R2 ;  /* 0x000000ffff02a224 */ /* 0x000fe200078e0a02 */
[----:B---3--:R-:W-:-:S02]  /*e530*/  ISETP.GE.AND P3, PT, R251, RZ, PT ;  /* 0x000000fffb00720c */ /* 0x008fc40003f66270 */
[----:B------:R-:W-:Y:S02]  /*e540*/  ISETP.GE.AND P2, PT, R0, RZ, PT ;  /* 0x000000ff0000720c */ /* 0x000fe40003f46270 */
[----:B----4-:R-:W-:Y:S02]  /*e550*/  ISETP.GE.AND P1, PT, R250, RZ, PT ;  /* 0x000000fffa00720c */ /* 0x010fe40003f26270 */
[----:B------:R-:W2:Y:S04]  /*e560*/  LDL R250, [R1+0xcb8] ;  /* 0x000cb80001fa7983 */ /* 0x000ea80000100800 */
[----:B------:R0:W-:Y:S04]  /*e570*/  STL [R1+0xfcc], R124 ;  /* 0x000fcc7c01007387 */ /* 0x0001e80000100800 */
[----:B------:R-:W3:Y:S04]  /*e580*/  LDL R242, [R1+0xcbc] ;  /* 0x000cbc0001f27983 */ /* 0x000ee80000100800 */
[----:B0-----:R-:W4:Y:S04]  /*e590*/  LDL R124, [R1+0xcb4] ;  /* 0x000cb400017c7983 */ /* 0x001f280000100800 */
[----:B------:R0:W-:Y:S04]  /*e5a0*/  STL [R1+0xfd0], R252 ;  /* 0x000fd0fc01007387 */ /* 0x0001e80000100800 */
[----:B------:R-:W4:Y:S04]  /*e5b0*/  LDL R251, [R1+0xb84] ;  /* 0x000b840001fb7983 */ /* 0x000f280000100800 */
[----:B0-----:R-:W2:Y:S04]  /*e5c0*/  LDL R252, [R1+0xca8] ;  /* 0x000ca80001fc7983 */ /* 0x001ea80000100800 */
[----:B------:R0:W-:Y:S04]  /*e5d0*/  STL [R1+0xfd4], R2 ;  /* 0x000fd40201007387 */ /* 0x0001e80000100800 */
[----:B------:R-:W4:Y:S01]  /*e5e0*/  LDL R0, [R1+0xcc0] ;  /* 0x000cc00001007983 */ /* 0x000f220000100800 */
[----:B------:R-:W-:Y:S01]  /*e5f0*/  @!P1 IMAD.MOV R5, RZ, RZ, -R5 ;  /* 0x000000ffff059224 */ /* 0x000fe200078e0a05 */
[----:B------:R-:W-:-:S02]  /*e600*/  ISETP.GE.AND P1, PT, R244, RZ, PT ;  /* 0x000000fff400720c */ /* 0x000fc40003f26270 */
[----:B------:R-:W2:Y:S01]  /*e610*/  LDL R244, [R1+0xccc] ;  /* 0x000ccc0001f47983 */ /* 0x000ea20000100800 */
[----:B------:R-:W-:Y:S01]  /*e620*/  @!P0 IMAD.MOV R4, RZ, RZ, -R4 ;  /* 0x000000ffff048224 */ /* 0x000fe200078e0a04 */
[----:B------:R-:W-:Y:S01]  /*e630*/  ISETP.GE.AND P0, PT, R249, RZ, PT ;  /* 0x000000fff900720c */ /* 0x000fe20003f06270 */
[----:B------:R-:W-:Y:S01]  /*e640*/  @!P2 IMAD.MOV R8, RZ, RZ, -R8 ;  /* 0x000000ffff08a224 */ /* 0x000fe200078e0a08 */
[----:B------:R-:W2:Y:S01]  /*e650*/  LDL R249, [R1+0xcc8] ;  /* 0x000cc80001f97983 */ /* 0x000ea20000100800 */
[----:B------:R-:W-:Y:S02]  /*e660*/  @!P4 IMAD.MOV R3, RZ, RZ, -R3 ;  /* 0x000000ffff03c224 */ /* 0x000fe400078e0a03 */
[----:B------:R-:W-:Y:S01]  /*e670*/  @!P3 IMAD.MOV R7, RZ, RZ, -R7 ;  /* 0x000000ffff07b224 */ /* 0x000fe200078e0a07 */
[----:B0-----:R-:W2:Y:S07]  /*e680*/  LDL R2, [R1+0xc14] ;  /* 0x000c140001027983 */ /* 0x001eae0000100800 */
[----:B------:R-:W-:Y:S01]  /*e690*/  @!P0 IMAD.MOV R10, RZ, RZ, -R10 ;  /* 0x000000ffff0a8224 */ /* 0x000fe200078e0a0a */
[----:B---3--:R-:W-:-:S02]  /*e6a0*/  ISETP.GE.AND P2, PT, R242, RZ, PT ;  /* 0x000000fff200720c */ /* 0x008fc40003f46270 */
[----:B------:R-:W3:Y:S01]  /*e6b0*/  LDL R242, [R1+0xcd8] ;  /* 0x000cd80001f27983 */ /* 0x000ee20000100800 */
[----:B----4-:R-:W-:-:S03]  /*e6c0*/  ISETP.GE.AND P0, PT, R0, RZ, PT ;  /* 0x000000ff0000720c */ /* 0x010fc60003f06270 */
[----:B------:R-:W4:Y:S01]  /*e6d0*/  LDL R0, [R1+0xcdc] ;  /* 0x000cdc0001007983 */ /* 0x000f220000100800 */
[----:B--2---:R-:W-:-:S03]  /*e6e0*/  ISETP.GE.AND P4, PT, R252, RZ, PT ;  /* 0x000000fffc00720c */ /* 0x004fc60003f86270 */
[----:B------:R-:W2:Y:S01]  /*e6f0*/  LDL R252, [R1+0xcc4] ;  /* 0x000cc40001fc7983 */ /* 0x000ea20000100800 */
[----:B------:R-:W-:-:S03]  /*e700*/  ISETP.GE.AND P3, PT, R250, RZ, PT ;  /* 0x000000fffa00720c */ /* 0x000fc60003f66270 */
[----:B------:R-:W2:Y:S01]  /*e710*/  LDL R250, [R1+0xcd4] ;  /* 0x000cd40001fa7983 */ /* 0x000ea20000100800 */
[----:B------:R-:W-:Y:S01]  /*e720*/  @!P5 IMAD.MOV R6, RZ, RZ, -R6 ;  /* 0x000000ffff06d224 */ /* 0x000fe200078e0a06 */
[----:B------:R-:W-:Y:S02]  /*e730*/  ISETP.GE.AND P5, PT, R124, RZ, PT ;  /* 0x000000ff7c00720c */ /* 0x000fe40003fa6270 */
[----:B------:R-:W2:Y:S02]  /*e740*/  LDL R124, [R1+0xcd0] ;  /* 0x000cd000017c7983 */ /* 0x000ea40000100800 */
[----:B------:R-:W-:Y:S01]  /*e750*/  @!P4 IMAD.MOV R9, RZ, RZ, -R9 ;  /* 0x000000ffff09c224 */ /* 0x000fe200078e0a09 */
[----:B------:R-:W-:Y:S02]  /*e760*/  ISETP.GE.AND P4, PT, R251, RZ, PT ;  /* 0x000000fffb00720c */ /* 0x000fe40003f86270 */
[----:B------:R-:W2:Y:S01]  /*e770*/  LDL R251, [R1+0xb88] ;  /* 0x000b880001fb7983 */ /* 0x000ea20000100800 */
[----:B------:R-:W-:Y:S01]  /*e780*/  @!P3 IMAD.MOV R13, RZ, RZ, -R13 ;  /* 0x000000ffff0db224 */ /* 0x000fe200078e0a0d */
[----:B------:R-:W-:-:S02]  /*e790*/  ISETP.GE.AND P3, PT, R244, RZ, PT ;  /* 0x000000fff400720c */ /* 0x000fc40003f66270 */
[----:B------:R-:W2:Y:S02]  /*e7a0*/  LDL R244, [R1+0xce8] ;  /* 0x000ce80001f47983 */ /* 0x000ea40000100800 */
[----:B------:R-:W-:Y:S01]  /*e7b0*/  @!P5 IMAD.MOV R12, RZ, RZ, -R12 ;  /* 0x000000ffff0cd224 */ /* 0x000fe200078e0a0c */
[----:B------:R-:W-:Y:S01]  /*e7c0*/  ISETP.GE.AND P5, PT, R249, RZ, PT ;  /* 0x000000fff900720c */ /* 0x000fe20003fa6270 */
[----:B------:R-:W-:Y:S01]  /*e7d0*/  @!P0 IMAD.MOV R16, RZ, RZ, -R16 ;  /* 0x000000ffff108224 */ /* 0x000fe200078e0a10 */
[----:B------:R-:W2:Y:S01]  /*e7e0*/  LDL R249, [R1+0xce4] ;  /* 0x000ce40001f97983 */ /* 0x000ea20000100800 */
[----:B---3--:R-:W-:-:S03]  /*e7f0*/  ISETP.GE.AND P0, PT, R242, RZ, PT ;  /* 0x000000fff200720c */ /* 0x008fc60003f06270 */
[----:B------:R-:W3:Y:S07]  /*e800*/  LDL R242, [R1+0xcf4] ;  /* 0x000cf40001f27983 */ /* 0x000eee0000100800 */
[----:B------:R-:W-:Y:S01]  /*e810*/  @!P5 IMAD.MOV R18, RZ, RZ, -R18 ;  /* 0x000000ffff12d224 */ /* 0x000fe200078e0a12 */
[----:B----4-:R-:W-:Y:S02]  /*e820*/  ISETP.GE.AND P5, PT, R0, RZ, PT ;  /* 0x000000ff0000720c */ /* 0x010fe40003fa6270 */
[----:B------:R-:W4:Y:S01]  /*e830*/  LDL R0, [R1+0xcf8] ;  /* 0x000cf80001007983 */ /* 0x000f220000100800 */
[----:B------:R-:W-:Y:S01]  /*e840*/  @!P1 IMAD.MOV R11, RZ, RZ, -R11 ;  /* 0x000000ffff0b9224 */ /* 0x000fe200078e0a0b */
[----:B--2---:R-:W-:-:S02]  /*e850*/  ISETP.GE.AND P1, PT, R252, RZ, PT ;  /* 0x000000fffc00720c */ /* 0x004fc40003f26270 */
[----:B------:R-:W2:Y:S01]  /*e860*/  LDL R252, [R1+0xce0] ;  /* 0x000ce00001fc7983 */ /* 0x000ea20000100800 */
[----:B------:R-:W-:Y:S01]  /*e870*/  @!P4 IMAD.MOV R15, RZ, RZ, -R15 ;  /* 0x000000ffff0fc224 */ /* 0x000fe200078e0a0f */
[----:B------:R-:W-:Y:S02]  /*e880*/  ISETP.GE.AND P4, PT, R250, RZ, PT ;  /* 0x000000fffa00720c */ /* 0x000fe40003f86270 */
[----:B------:R-:W2:Y:S01]  /*e890*/  LDL R250, [R1+0xcf0] ;  /* 0x000cf00001fa7983 */ /* 0x000ea20000100800 */
[----:B------:R-:W-:Y:S01]  /*e8a0*/  @!P2 IMAD.MOV R14, RZ, RZ, -R14 ;  /* 0x000000ffff0ea224 */ /* 0x000fe200078e0a0e */
[----:B------:R-:W-:Y:S02]  /*e8b0*/  ISETP.GE.AND P2, PT, R124, RZ, PT ;  /* 0x000000ff7c00720c */ /* 0x000fe40003f46270 */
[----:B------:R-:W2:Y:S03]  /*e8c0*/  LDL R124, [R1+0xcec] ;  /* 0x000cec00017c7983 */ /* 0x000ea60000100800 */
[----:B------:R-:W-:Y:S01]  /*e8d0*/  @!P1 IMAD.MOV R17, RZ, RZ, -R17 ;  /* 0x000000ffff119224 */ /* 0x000fe200078e0a11 */
[----:B------:R-:W-:-:S02]  /*e8e0*/  ISETP.GE.AND P1, PT, R251, RZ, PT ;  /* 0x000000fffb00720c */ /* 0x000fc40003f26270 */
[----:B------:R-:W2:Y:S01]  /*e8f0*/  LDL R251, [R1+0xb8c] ;  /* 0x000b8c0001fb7983 */ /* 0x000ea20000100800 */
[----:B------:R-:W-:Y:S01]  /*e900*/  @!P4 IMAD.MOV R21, RZ, RZ, -R21 ;  /* 0x000000ffff15c224 */ /* 0x000fe200078e0a15 */
[----:B------:R-:W-:Y:S02]  /*e910*/  ISETP.GE.AND P4, PT, R244, RZ, PT ;  /* 0x000000fff400720c */ /* 0x000fe40003f86270 */
[----:B------:R-:W2:Y:S01]  /*e920*/  LDL R244, [R1+0xd04] ;  /* 0x000d040001f47983 */ /* 0x000ea20000100800 */
        /* <DEDUP_REMOVED lines=586> */
[----:B--2---:R-:W-:Y:S01]  /*10dd0*/  ISETP.GE.AND P3, PT, R252, RZ, PT ;  /* 0x000000fffc00720c */ /* 0x004fe20003f66270 */
[----:B------:R-:W-:Y:S01]  /*10de0*/  @!P1 IMAD.MOV R217, RZ, RZ, -R217 ;  /* 0x000000ffffd99224 */ /* 0x000fe200078e0ad9 */
[----:B------:R-:W2:Y:S01]  /*10df0*/  LDL R252, [R1+0xc20] ;  /* 0x000c200001fc7983 */ /* 0x000ea20000100800 */
[----:B------:R-:W-:Y:S01]  /*10e00*/  ISETP.GE.AND P1, PT, R250, RZ, PT ;  /* 0x000000fffa00720c */ /* 0x000fe20003f26270 */
[----:B------:R-:W-:-:S02]  /*10e10*/  @!P0 IMAD.MOV R216, RZ, RZ, -R216 ;  /* 0x000000ffffd88224 */ /* 0x000fc400078e0ad8 */
[----:B------:R-:W2:Y:S01]  /*10e20*/  LDL R250, [R1+0xc30] ;  /* 0x000c300001fa7983 */ /* 0x000ea20000100800 */
[----:B------:R-:W-:-:S03]  /*10e30*/  ISETP.GE.AND P0, PT, R124, RZ, PT ;  /* 0x000000ff7c00720c */ /* 0x000fc60003f06270 */
[----:B------:R-:W2:Y:S03]  /*10e40*/  LDL R124, [R1+0xc24] ;  /* 0x000c2400017c7983 */ /* 0x000ea60000100800 */
[----:B------:R-:W-:Y:S01]  /*10e50*/  @!P3 IMAD.MOV R219, RZ, RZ, -R219 ;  /* 0x000000ffffdbb224 */ /* 0x000fe200078e0adb */
[----:B------:R-:W-:Y:S02]  /*10e60*/  ISETP.GE.AND P3, PT, R251, RZ, PT ;  /* 0x000000fffb00720c */ /* 0x000fe40003f66270 */
        /* <DEDUP_REMOVED lines=8> */
[----:B------:R-:W-:Y:S01]  /*10ef0*/  @!P2 IMAD.MOV R226, RZ, RZ, -R226 ;  /* 0x000000ffffe2a224 */ /* 0x000fe200078e0ae2 */
[----:B------:R-:W-:-:S02]  /*10f00*/  ISETP.GE.AND P4, PT, R2, RZ, PT ;  /* 0x000000ff0200720c */ /* 0x000fc40003f86270 */
[----:B------:R-:W2:Y:S01]  /*10f10*/  LDL R2, [R1+0xc3c] ;  /* 0x000c3c0001027983 */ /* 0x000ea20000100800 */
[----:B---3--:R-:W-:-:S03]  /*10f20*/  ISETP.GE.AND P2, PT, R242, RZ, PT ;  /* 0x000000fff200720c */ /* 0x008fc60003f46270 */
[----:B------:R-:W3:Y:S01]  /*10f30*/  LDL R242, [R1+0xc4c] ;  /* 0x000c4c0001f27983 */ /* 0x000ee20000100800 */
[----:B------:R-:W-:Y:S01]  /*10f40*/  @!P1 IMAD.MOV R229, RZ, RZ, -R229 ;  /* 0x000000ffffe59224 */ /* 0x000fe200078e0ae5 */
[----:B----4-:R-:W-:Y:S02]  /*10f50*/  ISETP.GE.AND P1, PT, R0, RZ, PT ;  /* 0x000000ff0000720c */ /* 0x010fe40003f26270 */
[----:B------:R-:W0:Y:S01]  /*10f60*/  S2R R0, SR_TID.X ;  /* 0x0000000000007919 */ /* 0x000e220000002100 */
[----:B------:R-:W-:Y:S01]  /*10f70*/  @!P5 IMAD.MOV R224, RZ, RZ, -R224 ;  /* 0x000000ffffe0d224 */ /* 0x000fe200078e0ae0 */
[----:B--2---:R-:W-:Y:S02]  /*10f80*/  ISETP.GE.AND P5, PT, R252, RZ, PT ;  /* 0x000000fffc00720c */ /* 0x004fe40003fa6270 */
[----:B------:R-:W2:Y:S01]  /*10f90*/  LDL R252, [R1+0xc48] ;  /* 0x000c480001fc7983 */ /* 0x000ea20000100800 */
[----:B------:R-:W-:Y:S02]  /*10fa0*/  @!P3 IMAD.MOV R225, RZ, RZ, -R225 ;  /* 0x000000ffffe1b224 */ /* 0x000fe400078e0ae1 */
[----:B------:R-:W-:Y:S01]  /*10fb0*/  @!P0 IMAD.MOV R228, RZ, RZ, -R228 ;  /* 0x000000ffffe48224 */ /* 0x000fe200078e0ae4 */
[----:B------:R-:W-:Y:S01]  /*10fc0*/  ISETP.GE.AND P3, PT, R124, RZ, PT ;  /* 0x000000ff7c00720c */ /* 0x000fe20003f66270 */
[----:B------:R-:W-:Y:S01]  /*10fd0*/  @!P2 IMAD.MOV R232, RZ, RZ, -R232 ;  /* 0x000000ffffe8a224 */ /* 0x000fe200078e0ae8 */
[----:B------:R-:W4:Y:S01]  /*10fe0*/  LDL R124, [R1+0xc50] ;  /* 0x000c5000017c7983 */ /* 0x000f220000100800 */
[----:B------:R-:W-:-:S02]  /*10ff0*/  ISETP.GE.AND P0, PT, R251, RZ, PT ;  /* 0x000000fffb00720c */ /* 0x000fc40003f06270 */
[----:B0-----:R-:W-:Y:S01]  /*11000*/  SHF.R.U32.HI R0, RZ, 0x6, R0 ;  /* 0x00000006ff007819 */ /* 0x001fe20000011600 */
[----:B------:R-:W-:Y:S01]  /*11010*/  @!P4 IMAD.MOV R227, RZ, RZ, -R227 ;  /* 0x000000ffffe3c224 */ /* 0x000fe200078e0ae3 */
[----:B------:R-:W-:-:S06]  /*11020*/  ISETP.GE.AND P2, PT, R244, RZ, PT ;  /* 0x000000fff400720c */ /* 0x000fcc0003f46270 */
[----:B------:R-:W-:Y:S01]  /*11030*/  @!P3 IMAD.MOV R231, RZ, RZ, -R231 ;  /* 0x000000ffffe7b224 */ /* 0x000fe200078e0ae7 */
[----:B------:R-:W-:Y:S01]  /*11040*/  SGXT.U32 R0, R0, 0x1 ;  /* 0x000000010000781a */ /* 0x000fe20000000000 */
[----:B------:R-:W4:Y:S03]  /*11050*/  LDL R251, [R1+0xc58] ;  /* 0x000c580001fb7983 */ /* 0x000f260000100800 */
[----:B------:R-:W-:Y:S01]  /*11060*/  LOP3.LUT R0, R0, 0x3c, RZ, 0xfc, !PT ;  /* 0x0000003c00007812 */ /* 0x000fe200078efcff */
[----:B------:R-:W-:-:S04]  /*11070*/  IMAD R244, RZ, RZ, -UR25 ;  /* 0x80000019fff47e24 */ /* 0x000fc8000f8e02ff */
[----:B------:R-:W-:Y:S01]  /*11080*/  IMAD R0, R0, UR25, RZ ;  /* 0x0000001900007c24 */ /* 0x000fe2000f8e02ff */
[----:B------:R-:W-:Y:S01]  /*11090*/  ISETP.GE.AND P4, PT, R250, RZ, PT ;  /* 0x000000fffa00720c */ /* 0x000fe20003f86270 */
[----:B------:R-:W-:Y:S01]  /*110a0*/  @!P5 IMAD.MOV R230, RZ, RZ, -R230 ;  /* 0x000000ffffe6d224 */ /* 0x000fe200078e0ae6 */
[----:B------:R-:W4:Y:S01]  /*110b0*/  LDL R250, [R1+0xc54] ;  /* 0x000c540001fa7983 */ /* 0x000f220000100800 */
[----:B------:R-:W-:Y:S01]  /*110c0*/  IMAD R0, R244, 0x2, R0 ;  /* 0x00000002f4007824 */ /* 0x000fe200078e0200 */
[----:B------:R-:W-:Y:S01]  /*110d0*/  ISETP.GE.AND P3, PT, R249, RZ, PT ;  /* 0x000000fff900720c */ /* 0x000fe20003f66270 */
[----:B------:R-:W-:Y:S01]  /*110e0*/  @!P0 IMAD.MOV R234, RZ, RZ, -R234 ;  /* 0x000000ffffea8224 */ /* 0x000fe200078e0aea */
[----:B------:R-:W4:Y:S01]  /*110f0*/  LDL R249, [R1+0xc5c] ;  /* 0x000c5c0001f97983 */ /* 0x000f220000100800 */
[----:B------:R-:W-:Y:S01]  /*11100*/  ISETP.GE.AND P5, PT, R2, RZ, PT ;  /* 0x000000ff0200720c */ /* 0x000fe20003fa6270 */
[----:B------:R-:W-:Y:S02]  /*11110*/  IMAD R2, R244, 0x2, R0 ;  /* 0x00000002f4027824 */ /* 0x000fe400078e0200 */
[----:B------:R0:W-:Y:S04]  /*11120*/  STL [R1+0x130], R0 ;  /* 0x0001300001007387 */ /* 0x0001e80000100800 */
[----:B0-----:R-:W4:Y:S01]  /*11130*/  LDL R0, [R1+0xc68] ;  /* 0x000c680001007983 */ /* 0x001f220000100800 */
[----:B---3--:R-:W-:-:S03]  /*11140*/  ISETP.GE.AND P0, PT, R242, RZ, PT ;  /* 0x000000fff200720c */ /* 0x008fc60003f06270 */
[----:B------:R-:W3:Y:S04]  /*11150*/  LDL R242, [R1+0xc64] ;  /* 0x000c640001f27983 */ /* 0x000ee80000100800 */
[----:B------:R0:W-:Y:S01]  /*11160*/  STL [R1+0x134], R2 ;  /* 0x0001340201007387 */ /* 0x0001e20000100800 */
[----:B------:R-:W-:Y:S02]  /*11170*/  @!P4 IMAD.MOV R233, RZ, RZ, -R233 ;  /* 0x000000ffffe9c224 */ /* 0x000fe400078e0ae9 */
[----:B0-----:R-:W-:-:S05]  /*11180*/  IMAD R2, R244, 0x2, R2 ;  /* 0x00000002f4027824 */ /* 0x001fca00078e0202 */
[----:B------:R0:W-:Y:S02]  /*11190*/  STL [R1+0x108], R2 ;  /* 0x0001080201007387 */ /* 0x0001e40000100800 */
[----:B0-----:R-:W-:Y:S01]  /*111a0*/  IMAD R2, R244, 0x2, R2 ;  /* 0x00000002f4027824 */ /* 0x001fe200078e0202 */
[----:B--2---:R-:W-:-:S04]  /*111b0*/  ISETP.GE.AND P4, PT, R252, RZ, PT ;  /* 0x000000fffc00720c */ /* 0x004fc80003f86270 */
[----:B------:R0:W-:Y:S01]  /*111c0*/  STL [R1+0x10c], R2 ;  /* 0x00010c0201007387 */ /* 0x0001e20000100800 */
[----:B------:R-:W-:Y:S01]  /*111d0*/  @!P1 IMAD.MOV R235, RZ, RZ, -R235 ;  /* 0x000000ffffeb9224 */ /* 0x000fe200078e0aeb */
[----:B----4-:R-:W-:Y:S01]  /*111e0*/  ISETP.GE.AND P1, PT, R124, RZ, PT ;  /* 0x000000ff7c00720c */ /* 0x010fe20003f26270 */
[----:B0-----:R-:W-:-:S06]  /*111f0*/  IMAD R2, R244, 0x2, R2 ;  /* 0x00000002f4027824 */ /* 0x001fcc00078e0202 */
[----:B------:R-:W-:Y:S01]  /*11200*/  @!P4 IMAD.MOV R239, RZ, RZ, -R239 ;  /* 0x000000ffffefc224 */ /* 0x000fe200078e0aef */
[----:B------:R0:W-:Y:S01]  /*11210*/  STL [R1+0x110], R2 ;  /* 0x0001100201007387 */ /* 0x0001e20000100800 */
[----:B------:R-:W-:Y:S01]  /*11220*/  ISETP.GE.AND P4, PT, R125, RZ, PT ;  /* 0x000000ff7d00720c */ /* 0x000fe20003f86270 */
[----:B------:R-:W-:Y:S02]  /*11230*/  @!P5 IMAD.MOV R236, RZ, RZ, -R236 ;  /* 0x000000ffffecd224 */ /* 0x000fe400078e0aec */
[----:B0-----:R-:W-:-:S04]  /*11240*/  IMAD R2, R244, 0x2, R2 ;  /* 0x00000002f4027824 */ /* 0x001fc800078e0202 */
[----:B------:R-:W-:Y:S01]  /*11250*/  IMAD R125, R244, 0x4, R2 ;  /* 0x00000004f47d7824 */ /* 0x000fe200078e0202 */
[----:B------:R0:W-:Y:S01]  /*11260*/  STL [R1+0x114], R2 ;  /* 0x0001140201007387 */ /* 0x0001e20000100800 */
[----:B------:R-:W-:Y:S01]  /*11270*/  @!P3 IMAD.MOV R237, RZ, RZ, -R237 ;  /* 0x000000ffffedb224 */ /* 0x000fe200078e0aed */
[----:B------:R-:W-:Y:S01]  /*11280*/  ISETP.GE.AND P3, PT, R251, RZ, PT ;  /* 0x000000fffb00720c */ /* 0x000fe20003f66270 */
[----:B------:R-:W-:Y:S02]  /*11290*/  @!P2 IMAD.MOV R238, RZ, RZ, -R238 ;  /* 0x000000ffffeea224 */ /* 0x000fe400078e0aee */
[----:B------:R-:W-:Y:S01]  /*112a0*/  @!P0 IMAD.MOV R240, RZ, RZ, -R240 ;  /* 0x000000fffff08224 */ /* 0x000fe200078e0af0 */
[----:B0-----:R-:W2:Y:S01]  /*112b0*/  LDL.LU R2, [R1+0x24] ;  /* 0x0000240001027983 */ /* 0x001ea20000300800 */
[----:B------:R-:W-:-:S03]  /*112c0*/  ISETP.GE.AND P5, PT, R250, RZ, PT ;  /* 0x000000fffa00720c */ /* 0x000fc60003fa6270 */
[----:B------:R-:W4:Y:S01]  /*112d0*/  LDL.LU R252, [R1+0x20] ;  /* 0x0000200001fc7983 */ /* 0x000f220000300800 */
[----:B------:R-:W-:-:S03]  /*112e0*/  ISETP.GE.AND P2, PT, R249, RZ, PT ;  /* 0x000000fff900720c */ /* 0x000fc60003f46270 */
[----:B------:R-:W4:Y:S01]  /*112f0*/  LDL.LU R124, [R1+0x1c] ;  /* 0x00001c00017c7983 */ /* 0x000f220000300800 */
[----:B------:R-:W-:-:S03]  /*11300*/  @!P1 IMAD.MOV R241, RZ, RZ, -R241 ;  /* 0x000000fffff19224 */ /* 0x000fc600078e0af1 */
[----:B------:R0:W-:Y:S04]  /*11310*/  STL [R1+0x118], R125 ;  /* 0x0001187d01007387 */ /* 0x0001e80000100800 */
[----:B------:R-:W4:Y:S01]  /*11320*/  LDL.LU R250, [R1+0x18] ;  /* 0x0000180001fa7983 */ /* 0x000f220000300800 */
[----:B------:R-:W-:-:S03]  /*11330*/  ISETP.GE.AND P1, PT, R0, RZ, PT ;  /* 0x000000ff0000720c */ /* 0x000fc60003f26270 */
[----:B------:R-:W4:Y:S01]  /*11340*/  LDL.LU R251, [R1+0x14] ;  /* 0x0000140001fb7983 */ /* 0x000f220000300800 */
[----:B0-----:R-:W-:-:S03]  /*11350*/  IMAD R125, R244, 0x2, R125 ;  /* 0x00000002f47d7824 */ /* 0x001fc600078e027d */
[----:B------:R-:W4:Y:S01]  /*11360*/  LDL.LU R249, [R1+0x10] ;  /* 0x0000100001f97983 */ /* 0x000f220000300800 */
[----:B------:R-:W-:Y:S01]  /*11370*/  IMAD R244, R244, 0x2, R125 ;  /* 0x00000002f4f47824 */ /* 0x000fe200078e027d */
[----:B---3--:R-:W-:Y:S02]  /*11380*/  ISETP.GE.AND P0, PT, R242, RZ, PT ;  /* 0x000000fff200720c */ /* 0x008fe40003f06270 */
[----:B------:R-:W3:Y:S04]  /*11390*/  LDL.LU R242, [R1+0xfe4] ;  /* 0x000fe40001f27983 */ /* 0x000ee80000300800 */
[----:B------:R-:W2:Y:S04]  /*113a0*/  LDL.LU R0, [R1+0xfe0] ;  /* 0x000fe00001007983 */ /* 0x000ea80000300800 */
[----:B------:R0:W-:Y:S04]  /*113b0*/  STL [R1+0x11c], R125 ;  /* 0x00011c7d01007387 */ /* 0x0001e80000100800 */
[----:B0-----:R-:W4:Y:S01]  /*113c0*/  LDL.LU R125, [R1+0xfdc] ;  /* 0x000fdc00017d7983 */ /* 0x001f220000300800 */
[----:B------:R-:W-:-:S03]  /*113d0*/  @!P3 IMAD.MOV R243, RZ, RZ, -R243 ;  /* 0x000000fffff3b224 */ /* 0x000fc600078e0af3 */
[----:B------:R-:W-:Y:S01]  /*113e0*/  STL [R1+0x120], R244 ;  /* 0x000120f401007387 */ /* 0x000fe20000100800 */
[----:B---3--:R-:W-:Y:S01]  /*113f0*/  @!P5 IMAD.MOV R242, RZ, RZ, -R242 ;  /* 0x000000fffff2d224 */ /* 0x008fe200078e0af2 */
[----:B--2---:R-:W-:Y:S02]  /*11400*/  ISETP.GE.AND P5, PT, R0, RZ, PT ;  /* 0x000000ff0000720c */ /* 0x004fe40003fa6270 */
[----:B------:R0:W-:Y:S02]  /*11410*/  STL [R1+0xf78], R0 ;  /* 0x000f780001007387 */ /* 0x0001e40000100800 */
[----:B0-----:R-:W-:Y:S01]  /*11420*/  IMAD R0, RZ, RZ, -UR25 ;  /* 0x80000019ff007e24 */ /* 0x001fe2000f8e02ff */
[----:B----4-:R-:W-:Y:S02]  /*11430*/  ISETP.NE.AND P3, PT, R125, RZ, PT ;  /* 0x000000ff7d00720c */ /* 0x010fe40003f65270 */
[----:B------:R-:W-:Y:S01]  /*11440*/  LOP3.LUT R125, RZ, R125, RZ, 0x33, !PT ;  /* 0x0000007dff7d7212 */ /* 0x000fe200078e33ff */
[----:B------:R-:W-:-:S03]  /*11450*/  IMAD R244, R0, 0x2, R244 ;  /* 0x0000000200f47824 */ /* 0x000fc600078e02f4 */
[C---:B------:R-:W-:Y:S01]  /*11460*/  SEL R2, R125.reuse, R2, !P3 ;  /* 0x000000027d027207 */ /* 0x040fe20005800000 */
[----:B------:R-:W-:Y:S01]  /*11470*/  IMAD R0, R0, 0x2, R244 ;  /* 0x0000000200007824 */ /* 0x000fe200078e02f4 */
[C---:B------:R-:W-:Y:S01]  /*11480*/  SEL R252, R125.reuse, R252, !P3 ;  /* 0x000000fc7dfc7207 */ /* 0x040fe20005800000 */
[----:B------:R0:W-:Y:S01]  /*11490*/  STL [R1+0x124], R244 ;  /* 0x000124f401007387 */ /* 0x0001e20000100800 */
[C---:B------:R-:W-:Y:S02]  /*114a0*/  SEL R124, R125.reuse, R124, !P3 ;  /* 0x0000007c7d7c7207 */ /* 0x040fe40005800000 */
[C---:B------:R-:W-:Y:S02]  /*114b0*/  SEL R250, R125.reuse, R250, !P3 ;  /* 0x000000fa7dfa7207 */ /* 0x040fe40005800000 */
[C---:B------:R-:W-:Y:S01]  /*114c0*/  SEL R251, R125.reuse, R251, !P3 ;  /* 0x000000fb7dfb7207 */ /* 0x040fe20005800000 */
[----:B0-----:R-:W2:Y:S04]  /*114d0*/  LDL.LU R244, [R1+0xfd8] ;  /* 0x000fd80001f47983 */ /* 0x001ea80000300800 */
[----:B------:R0:W-:Y:S01]  /*114e0*/  STL [R1+0x104], R2 ;  /* 0x0001040201007387 */ /* 0x0001e20000100800 */
[----:B------:R-:W-:-:S03]  /*114f0*/  SEL R249, R125, R249, !P3 ;  /* 0x000000f97df97207 */ /* 0x000fc60005800000 */
[----:B0-----:R-:W3:Y:S04]  /*11500*/  LDL.LU R2, [R1+0xfd4] ;  /* 0x000fd40001027983 */ /* 0x001ee80000300800 */
[----:B------:R0:W-:Y:S04]  /*11510*/  STL [R1+0x100], R252 ;  /* 0x000100fc01007387 */ /* 0x0001e80000100800 */
[----:B0-----:R-:W4:Y:S04]  /*11520*/  LDL.LU R252, [R1+0xfd0] ;  /* 0x000fd00001fc7983 */ /* 0x001f280000300800 */
[----:B------:R0:W-:Y:S04]  /*11530*/  STL [R1+0xfc], R124 ;  /* 0x0000fc7c01007387 */ /* 0x0001e80000100800 */
[----:B0-----:R-:W2:Y:S04]  /*11540*/  LDL.LU R124, [R1+0xfcc] ;  /* 0x000fcc00017c7983 */ /* 0x001ea80000300800 */
[----:B------:R0:W-:Y:S04]  /*11550*/  STL [R1+0xf8], R250 ;  /* 0x0000f8fa01007387 */ /* 0x0001e80000100800 */
[----:B0-----:R-:W3:Y:S04]  /*11560*/  LDL.LU R250, [R1+0xfc8] ;  /* 0x000fc80001fa7983 */ /* 0x001ee80000300800 */
[----:B------:R0:W-:Y:S04]  /*11570*/  STL [R1+0xf4], R251 ;  /* 0x0000f4fb01007387 */ /* 0x0001e80000100800 */
[----:B0-----:R-:W4:Y:S04]  /*11580*/  LDL.LU R251, [R1+0xfc4] ;  /* 0x000fc40001fb7983 */ /* 0x001f280000300800 */
[----:B------:R0:W-:Y:S04]  /*11590*/  STL [R1+0xf0], R249 ;  /* 0x0000f0f901007387 */ /* 0x0001e80000100800 */
[----:B0-----:R-:W2:Y:S01]  /*115a0*/  LDL.LU R249, [R1+0xfc0] ;  /* 0x000fc00001f97983 */ /* 0x001ea20000300800 */
[----:B------:R-:W-:-:S02]  /*115b0*/  SEL R3, R125, R3, !P3 ;  /* 0x000000037d037207 */ /* 0x000fc40005800000 */
[C---:B------:R-:W-:Y:S02]  /*115c0*/  SEL R85, R125.reuse, R85, !P3 ;  /* 0x000000557d557207 */ /* 0x040fe40005800000 */
[C---:B---3--:R-:W-:Y:S02]  /*115d0*/  SEL R250, R125.reuse, R250, !P3 ;  /* 0x000000fa7dfa7207 */ /* 0x048fe40005800000 */
[C---:B----4-:R-:W-:Y:S02]  /*115e0*/  SEL R251, R125.reuse, R251, !P3 ;  /* 0x000000fb7dfb7207 */ /* 0x050fe40005800000 */
[----:B--2---:R-:W-:-:S05]  /*115f0*/  SEL R249, R125, R249, !P3 ;  /* 0x000000f97df97207 */ /* 0x004fca0005800000 */
[----:B------:R0:W-:Y:S04]  /*11600*/  STL [R1+0xec], R249 ;  /* 0x0000ecf901007387 */ /* 0x0001e80000100800 */
[----:B0-----:R-:W2:Y:S04]  /*11610*/  LDL.LU R249, [R1+0xfbc] ;  /* 0x000fbc0001f97983 */ /* 0x001ea80000300800 */
[----:B------:R0:W-:Y:S04]  /*11620*/  STL [R1+0xe8], R251 ;  /* 0x0000e8fb01007387 */ /* 0x0001e80000100800 */
[----:B------:R1:W-:Y:S01]  /*11630*/  STL [R1+0xe4], R250 ;  /* 0x0000e4fa01007387 */ /* 0x0003e20000100800 */
[----:B0-----:R-:W-:-:S02]  /*11640*/  SEL R251, R125, R124, !P3 ;  /* 0x0000007c7dfb7207 */ /* 0x001fc40005800000 */
[C---:B------:R-:W-:Y:S02]  /*11650*/  SEL R124, R125.reuse, R2, !P3 ;  /* 0x000000027d7c7207 */ /* 0x040fe40005800000 */
[C---:B-1----:R-:W-:Y:S01]  /*11660*/  SEL R250, R125.reuse, R252, !P3 ;  /* 0x000000fc7dfa7207 */ /* 0x042fe20005800000 */
[----:B------:R-:W-:Y:S01]  /*11670*/  STL [R1+0xe0], R251 ;  /* 0x0000e0fb01007387 */ /* 0x000fe20000100800 */
[----:B------:R-:W-:-:S03]  /*11680*/  SEL R2, R125, R4, !P3 ;  /* 0x000000047d027207 */ /* 0x000fc60005800000 */
[----:B------:R-:W-:Y:S01]  /*11690*/  STL [R1+0xdc], R250 ;  /* 0x0000dcfa01007387 */ /* 0x000fe20000100800 */
[----:B------:R-:W-:-:S03]  /*116a0*/  SEL R4, R125, R5, !P3 ;  /* 0x000000057d047207 */ /* 0x000fc60005800000 */
[----:B------:R-:W-:Y:S04]  /*116b0*/  STL [R1+0xd8], R124 ;  /* 0x0000d87c01007387 */ /* 0x000fe80000100800 */
[----:B------:R0:W-:Y:S04]  /*116c0*/  STL [R1+0xd4], R3 ;  /* 0x0000d40301007387 */ /* 0x0001e80000100800 */
[----:B------:R1:W-:Y:S01]  /*116d0*/  STL [R1+0xd0], R2 ;  /* 0x0000d00201007387 */ /* 0x0003e20000100800 */
[----:B0-----:R-:W-:-:S03]  /*116e0*/  SEL R3, R125, R6, !P3 ;  /* 0x000000067d037207 */ /* 0x001fc60005800000 */
[----:B------:R0:W-:Y:S01]  /*116f0*/  STL [R1+0xcc], R4 ;  /* 0x0000cc0401007387 */ /* 0x0001e20000100800 */
[----:B-1----:R-:W-:-:S03]  /*11700*/  SEL R2, R125, R7, !P3 ;  /* 0x000000077d027207 */ /* 0x002fc60005800000 */
[----:B------:R1:W-:Y:S04]  /*11710*/  STL [R1+0xc8], R3 ;  /* 0x0000c80301007387 */ /* 0x0003e80000100800 */
[----:B------:R3:W-:Y:S01]  /*11720*/  STL [R1+0xc4], R2 ;  /* 0x0000c40201007387 */ /* 0x0007e20000100800 */
[C---:B0-----:R-:W-:Y:S02]  /*11730*/  SEL R4, R125.reuse, R8, !P3 ;  /* 0x000000087d047207 */ /* 0x041fe40005800000 */
[----:B-1----:R-:W-:-:S03]  /*11740*/  SEL R3, R125, R9, !P3 ;  /* 0x000000097d037207 */ /* 0x002fc60005800000 */
[----:B------:R0:W-:Y:S01]  /*11750*/  STL [R1+0xc0], R4 ;  /* 0x0000c00401007387 */ /* 0x0001e20000100800 */
[----:B---3--:R-:W-:-:S03]  /*11760*/  SEL R2, R125, R10, !P3 ;  /* 0x0000000a7d027207 */ /* 0x008fc60005800000 */
        /* <DEDUP_REMOVED lines=60> */
[----:B------:R1:W-:Y:S01]  /*11b30*/  STL [R1+0x44], R3 ;  /* 0x0000440301007387 */ /* 0x0003e20000100800 */
[----:B------:R-:W-:-:S03]  /*11b40*/  SEL R19, R125, R43, !P3 ;  /* 0x0000002b7d137207 */ /* 0x000fc60005800000 */
[----:B------:R3:W-:Y:S01]  /*11b50*/  STL [R1+0x4], R2 ;  /* 0x0000040201007387 */ /* 0x0007e20000100800 */
[C---:B0-----:R-:W-:Y:S02]  /*11b60*/  SEL R4, R125.reuse, R66, !P3 ;  /* 0x000000427d047207 */ /* 0x041fe40005800000 */
[C---:B-1----:R-:W-:Y:S01]  /*11b70*/  SEL R3, R125.reuse, R67, !P3 ;  /* 0x000000437d037207 */ /* 0x042fe20005800000 */
[----:B------:R-:W0:Y:S01]  /*11b80*/  S2R R43, SR_TID.X ;  /* 0x00000000002b7919 */ /* 0x000e220000002100 */
[C---:B---3--:R-:W-:Y:S01]  /*11b90*/  SEL R2, R125.reuse, R68, !P3 ;  /* 0x000000447d027207 */ /* 0x048fe20005800000 */
[----:B------:R1:W-:Y:S04]  /*11ba0*/  STL [R1+0xc], R4 ;  /* 0x00000c0401007387 */ /* 0x0003e80000100800 */
[----:B------:R3:W-:Y:S04]  /*11bb0*/  STL [R1+0x1c], R3 ;  /* 0x00001c0301007387 */ /* 0x0007e80000100800 */
[----:B------:R4:W-:Y:S01]  /*11bc0*/  STL [R1+0x40], R2 ;  /* 0x0000400201007387 */ /* 0x0009e20000100800 */
[----:B-1----:R-:W-:-:S02]  /*11bd0*/  SEL R4, R125, R69, !P3 ;  /* 0x000000457d047207 */ /* 0x002fc40005800000 */
[----:B---3--:R-:W-:-:S03]  /*11be0*/  SEL R3, R125, R70, !P3 ;  /* 0x000000467d037207 */ /* 0x008fc60005800000 */
[----:B------:R1:W-:Y:S01]  /*11bf0*/  STL [R1+0x34], R4 ;  /* 0x0000340401007387 */ /* 0x0003e20000100800 */
[----:B----4-:R-:W-:-:S03]  /*11c00*/  SEL R2, R125, R71, !P3 ;  /* 0x000000477d027207 */ /* 0x010fc60005800000 */
[----:B------:R3:W-:Y:S04]  /*11c10*/  STL [R1+0x3c], R3 ;  /* 0x00003c0301007387 */ /* 0x0007e80000100800 */
[----:B------:R4:W-:Y:S01]  /*11c20*/  STL [R1+0x38], R2 ;  /* 0x0000380201007387 */ /* 0x0009e20000100800 */
[C---:B-1----:R-:W-:Y:S02]  /*11c30*/  SEL R4, R125.reuse, R72, !P3 ;  /* 0x000000487d047207 */ /* 0x042fe40005800000 */
        /* <DEDUP_REMOVED lines=9> */
[----:B------:R3:W-:Y:S01]  /*11cd0*/  STL [R1+0x18], R3 ;  /* 0x0000180301007387 */ /* 0x0007e20000100800 */
[----:B------:R-:W-:-:S03]  /*11ce0*/  SEL R252, R125, R81, !P3 ;  /* 0x000000517dfc7207 */ /* 0x000fc60005800000 */
[----:B------:R4:W-:Y:S01]  /*11cf0*/  STL [R1+0x14], R2 ;  /* 0x0000140201007387 */ /* 0x0009e20000100800 */
[C---:B-1----:R-:W-:Y:S02]  /*11d00*/  SEL R4, R125.reuse, R78, !P3 ;  /* 0x0000004e7d047207 */ /* 0x042fe40005800000 */
[----:B---3--:R-:W-:-:S03]  /*11d10*/  SEL R3, R125, R79, !P3 ;  /* 0x0000004f7d037207 */ /* 0x008fc60005800000 */
[----:B------:R-:W-:Y:S01]  /*11d20*/  STL [R1+0x10], R4 ;  /* 0x0000100401007387 */ /* 0x000fe20000100800 */
[C---:B------:R-:W-:Y:S02]  /*11d30*/  SEL R251, R125.reuse, R82, !P3 ;  /* 0x000000527dfb7207 */ /* 0x040fe40005800000 */
[C---:B----4-:R-:W-:Y:S01]  /*11d40*/  SEL R2, R125.reuse, R80, !P3 ;  /* 0x000000507d027207 */ /* 0x050fe20005800000 */
[----:B------:R0:W-:Y:S01]  /*11d50*/  STL [R1+0x8], R3 ;  /* 0x0000080301007387 */ /* 0x0001e20000100800 */
[C---:B------:R-:W-:Y:S02]  /*11d60*/  SEL R250, R125.reuse, R83, !P3 ;  /* 0x000000537dfa7207 */ /* 0x040fe40005800000 */
[----:B------:R-:W-:Y:S01]  /*11d70*/  SEL R124, R125, R84, !P3 ;  /* 0x000000547d7c7207 */ /* 0x000fe20005800000 */
[----:B------:R-:W-:Y:S04]  /*11d80*/  STL [R1+0xfa8], R252 ;  /* 0x000fa8fc01007387 */ /* 0x000fe80000100800 */
[----:B------:R1:W-:Y:S04]  /*11d90*/  STL [R1], R2 ;  /* 0x0000000201007387 */ /* 0x0003e80000100800 */
[----:B------:R-:W-:Y:S01]  /*11da0*/  STL [R1+0xfac], R251 ;  /* 0x000facfb01007387 */ /* 0x000fe20000100800 */
[----:B0-----:R-:W-:-:S03]  /*11db0*/  IMAD.SHL.U32 R3, R43, 0x8, RZ ;  /* 0x000000082b037824 */ /* 0x001fc600078e00ff */
[----:B------:R-:W-:Y:S01]  /*11dc0*/  STL [R1+0xfb0], R250 ;  /* 0x000fb0fa01007387 */ /* 0x000fe20000100800 */
[----:B------:R-:W-:-:S03]  /*11dd0*/  SEL R21, R125, R41, !P3 ;  /* 0x000000297d157207 */ /* 0x000fc60005800000 */
[----:B------:R-:W-:Y:S01]  /*11de0*/  STL [R1+0xfb4], R124 ;  /* 0x000fb47c01007387 */ /* 0x000fe20000100800 */
[----:B------:R-:W-:-:S03]  /*11df0*/  SEL R22, R125, R40, !P3 ;  /* 0x000000287d167207 */ /* 0x000fc60005800000 */
[----:B------:R-:W-:Y:S01]  /*11e00*/  STL [R1+0xfb8], R85 ;  /* 0x000fb85501007387 */ /* 0x000fe20000100800 */
[----:B------:R-:W-:-:S03]  /*11e10*/  SEL R24, R125, R39, !P3 ;  /* 0x000000277d187207 */ /* 0x000fc60005800000 */
[----:B------:R-:W-:Y:S01]  /*11e20*/  STL [R1+0xf7c], R0 ;  /* 0x000f7c0001007387 */ /* 0x000fe20000100800 */
[----:B------:R-:W-:-:S03]  /*11e30*/  SEL R25, R125, R38, !P3 ;  /* 0x000000267d197207 */ /* 0x000fc60005800000 */
[----:B------:R-:W3:Y:S01]  /*11e40*/  LDL.LU R41, [R1+0x104] ;  /* 0x0001040001297983 */ /* 0x000ee20000300800 */
[----:B------:R-:W-:-:S03]  /*11e50*/  SEL R26, R125, R37, !P3 ;  /* 0x000000257d1a7207 */ /* 0x000fc60005800000 */
[----:B------:R-:W4:Y:S01]  /*11e60*/  LDL.LU R40, [R1+0x100] ;  /* 0x0001000001287983 */ /* 0x000f220000300800 */
[----:B------:R-:W-:-:S03]  /*11e70*/  SEL R27, R125, R36, !P3 ;  /* 0x000000247d1b7207 */ /* 0x000fc60005800000 */
[----:B------:R-:W4:Y:S01]  /*11e80*/  LDL.LU R39, [R1+0xfc] ;  /* 0x0000fc0001277983 */ /* 0x000f220000300800 */
[----:B------:R-:W-:-:S03]  /*11e90*/  SEL R28, R125, R35, !P3 ;  /* 0x000000237d1c7207 */ /* 0x000fc60005800000 */
[----:B------:R0:W-:Y:S01]  /*11ea0*/  STL [R1+0xb74], R3 ;  /* 0x000b740301007387 */ /* 0x0001e20000100800 */
[----:B------:R-:W-:-:S03]  /*11eb0*/  SEL R29, R125, R34, !P3 ;  /* 0x000000227d1d7207 */ /* 0x000fc60005800000 */
[----:B------:R-:W4:Y:S01]  /*11ec0*/  LDL.LU R38, [R1+0xf8] ;  /* 0x0000f80001267983 */ /* 0x000f220000300800 */
[----:B------:R-:W-:-:S03]  /*11ed0*/  SEL R30, R125, R33, !P3 ;  /* 0x000000217d1e7207 */ /* 0x000fc60005800000 */
[----:B------:R-:W4:Y:S01]  /*11ee0*/  LDL.LU R37, [R1+0xf4] ;  /* 0x0000f40001257983 */ /* 0x000f220000300800 */
[----:B------:R-:W-:-:S03]  /*11ef0*/  SEL R31, R125, R32, !P3 ;  /* 0x000000207d1f7207 */ /* 0x000fc60005800000 */
[----:B------:R-:W4:Y:S04]  /*11f00*/  LDL.LU R36, [R1+0xf0] ;  /* 0x0000f00001247983 */ /* 0x000f280000300800 */
[----:B------:R-:W4:Y:S04]  /*11f10*/  LDL.LU R35, [R1+0xec] ;  /* 0x0000ec0001237983 */ /* 0x000f280000300800 */
[----:B------:R-:W4:Y:S04]  /*11f20*/  LDL.LU R34, [R1+0xe8] ;  /* 0x0000e80001227983 */ /* 0x000f280000300800 */
[----:B------:R-:W4:Y:S04]  /*11f30*/  LDL.LU R33, [R1+0xe4] ;  /* 0x0000e40001217983 */ /* 0x000f280000300800 */
[----:B------:R-:W4:Y:S01]  /*11f40*/  LDL.LU R32, [R1+0xe0] ;  /* 0x0000e00001207983 */ /* 0x000f220000300800 */
[----:B-1----:R-:W1:Y:S01]  /*11f50*/  S2R R2, SR_TID.X ;  /* 0x0000000000027919 */ /* 0x002e620000002100 */
[C---:B------:R-:W-:Y:S01]  /*11f60*/  SEL R20, R125.reuse, R42, !P3 ;  /* 0x0000002a7d147207 */ /* 0x040fe20005800000 */
[----:B------:R-:W-:Y:S01]  /*11f70*/  IMAD R42, RZ, RZ, -UR25 ;  /* 0x80000019ff2a7e24 */ /* 0x000fe2000f8e02ff */
[----:B------:R-:W-:-:S03]  /*11f80*/  SEL R18, R125, R44, !P3 ;  /* 0x0000002c7d127207 */ /* 0x000fc60005800000 */
[----:B------:R-:W-:-:S04]  /*11f90*/  IMAD R74, R42, 0x2, R0 ;  /* 0x000000022a4a7824 */ /* 0x000fc800078e0200 */
[----:B------:R-:W-:Y:S01]  /*11fa0*/  IMAD R75, R42, 0x2, R74 ;  /* 0x000000022a4b7824 */ /* 0x000fe200078e024a */
[----:B------:R-:W-:-:S03]  /*11fb0*/  LOP3.LUT R23, R3, 0x30, RZ, 0xc0, !PT ;  /* 0x0000003003177812 */ /* 0x000fc600078ec0ff */
[C---:B------:R-:W-:Y:S01]  /*11fc0*/  IMAD R76, R42.reuse, 0x4, R75 ;  /* 0x000000042a4c7824 */ /* 0x040fe200078e024b */
[----:B------:R-:W-:Y:S01]  /*11fd0*/  SHF.R.U32.HI R43, RZ, 0x6, R43 ;  /* 0x00000006ff2b7819 */ /* 0x000fe2000001162b */
[----:B------:R-:W-:Y:S02]  /*11fe0*/  @!P0 IMAD.MOV R246, RZ, RZ, -R246 ;  /* 0x000000fffff68224 */ /* 0x000fe400078e0af6 */
[----:B------:R-:W-:Y:S02]  /*11ff0*/  @!P1 IMAD.MOV R247, RZ, RZ, -R247 ;  /* 0x000000fffff79224 */ /* 0x000fe400078e0af7 */
[----:B------:R-:W-:Y:S01]  /*12000*/  IMAD R77, R42, 0x2, R76 ;  /* 0x000000022a4d7824 */ /* 0x000fe200078e024c */
[----:B-1----:R-:W-:Y:S01]  /*12010*/  LOP3.LUT R44, R2, 0x3f, RZ, 0xc0, !PT ;  /* 0x0000003f022c7812 */ /* 0x002fe200078ec0ff */
[----:B--2---:R-:W-:Y:S01]  /*12020*/  IMAD R2, R249, UR6, RZ ;  /* 0x00000006f9027c24 */ /* 0x004fe2000f8e02ff */
[----:B------:R-:W-:-:S03]  /*12030*/  ULDC.64 UR6, c[0x0][0x210] ;  /* 0x0000840000067ab9 */ /* 0x000fc60000000a00 */
[----:B------:R-:W-:Y:S01]  /*12040*/  IMAD R4, R44, UR26, RZ ;  /* 0x0000001a2c047c24 */ /* 0x000fe2000f8e02ff */
[----:B0-----:R-:W-:Y:S01]  /*12050*/  IADD3 R3, P1, R2, UR6, RZ ;  /* 0x0000000602037c10 */ /* 0x001fe2000ff3e0ff */
[----:B------:R-:W-:-:S03]  /*12060*/  IMAD R23, R44, 0x40, R23 ;  /* 0x000000402c177824 */ /* 0x000fc600078e0217 */
[----:B------:R-:W-:Y:S01]  /*12070*/  IADD3 R5, P0, R4, UR4, RZ ;  /* 0x0000000404057c10 */ /* 0x000fe2000ff1e0ff */
[----:B------:R-:W-:Y:S01]  /*12080*/  IMAD R79, R42, 0x2, R77 ;  /* 0x000000022a4f7824 */ /* 0x000fe200078e024d */
[----:B------:R-:W-:Y:S01]  /*12090*/  SGXT.U32 R43, R43, 0x1 ;  /* 0x000000012b2b781a */ /* 0x000fe20000000000 */
[----:B------:R-:W-:Y:S01]  /*120a0*/  STL [R1+0xf80], R74 ;  /* 0x000f804a01007387 */ /* 0x000fe20000100800 */
[----:B------:R-:W-:Y:S02]  /*120b0*/  LEA.HI.X.SX32 R4, R4, UR5, 0x1, P0 ;  /* 0x0000000504047c11 */ /* 0x000fe400080f0eff */
[----:B------:R-:W-:Y:S01]  /*120c0*/  LEA.HI.X.SX32 R2, R2, UR7, 0x1, P1 ;  /* 0x0000000702027c11 */ /* 0x000fe200088f0eff */
[----:B------:R-:W-:Y:S01]  /*120d0*/  STL [R1+0xf84], R75 ;  /* 0x000f844b01007387 */ /* 0x000fe20000100800 */
[----:B------:R-:W-:Y:S01]  /*120e0*/  LOP3.LUT R23, R23, R43, RZ, 0xfc, !PT ;  /* 0x0000002b17177212 */ /* 0x000fe200078efcff */
[----:B------:R-:W-:Y:S01]  /*120f0*/  IMAD R78, R42, 0x2, R79 ;  /* 0x000000022a4e7824 */ /* 0x000fe200078e024f */
[C---:B------:R-:W-:Y:S01]  /*12100*/  SEL R6, R125.reuse, R56, !P3 ;  /* 0x000000387d067207 */ /* 0x040fe20005800000 */
[----:B------:R-:W-:Y:S01]  /*12110*/  STL [R1+0xf88], R3 ;  /* 0x000f880301007387 */ /* 0x000fe20000100800 */
[----:B------:R-:W-:Y:S01]  /*12120*/  SEL R7, R125, R55, !P3 ;  /* 0x000000377d077207 */ /* 0x000fe20005800000 */
[----:B------:R-:W-:-:S02]  /*12130*/  ULDC UR4, c[0x0][0x240] ;  /* 0x0000900000047ab9 */ /* 0x000fc40000000800 */
[----:B------:R-:W-:Y:S04]  /*12140*/  STL [R1+0xf8c], R76 ;  /* 0x000f8c4c01007387 */ /* 0x000fe80000100800 */
[----:B------:R-:W-:Y:S04]  /*12150*/  STL [R1+0xfa4], R4 ;  /* 0x000fa40401007387 */ /* 0x000fe80000100800 */
[----:B------:R-:W-:Y:S04]  /*12160*/  STL [R1+0xf90], R2 ;  /* 0x000f900201007387 */ /* 0x000fe80000100800 */
[----:B------:R-:W-:Y:S04]  /*12170*/  STL [R1+0xf94], R77 ;  /* 0x000f944d01007387 */ /* 0x000fe80000100800 */
[----:B------:R-:W-:Y:S04]  /*12180*/  STL [R1+0xf98], R23 ;  /* 0x000f981701007387 */ /* 0x000fe80000100800 */
[----:B------:R-:W-:Y:S04]  /*12190*/  STL [R1+0xfa0], R78 ;  /* 0x000fa04e01007387 */ /* 0x000fe80000100800 */
[----:B------:R0:W-:Y:S04]  /*121a0*/  STL [R1+0xf9c], R79 ;  /* 0x000f9c4f01007387 */ /* 0x0001e80000100800 */
[----:B------:R-:W2:Y:S04]  /*121b0*/  LDL.LU R62, [R1+0xdc] ;  /* 0x0000dc00013e7983 */ /* 0x000ea80000300800 */
[----:B------:R-:W2:Y:S04]  /*121c0*/  LDL.LU R61, [R1+0xd8] ;  /* 0x0000d800013d7983 */ /* 0x000ea80000300800 */
[----:B------:R-:W2:Y:S04]  /*121d0*/  LDL.LU R60, [R1+0xd4] ;  /* 0x0000d400013c7983 */ /* 0x000ea80000300800 */
[----:B------:R-:W2:Y:S01]  /*121e0*/  LDL.LU R59, [R1+0xd0] ;  /* 0x0000d000013b7983 */ /* 0x000ea20000300800 */
[----:B------:R-:W-:-:S03]  /*121f0*/  SEL R8, R125, R54, !P3 ;  /* 0x000000367d087207 */ /* 0x000fc60005800000 */
        /* <DEDUP_REMOVED lines=18> */
[----:B------:R-:W2:Y:S04]  /*12320*/  LDL.LU R49, [R1+0xa8] ;  /* 0x0000a80001317983 */ /* 0x000ea80000300800 */
[----:B------:R-:W2:Y:S04]  /*12330*/  LDL.LU R48, [R1+0xa4] ;  /* 0x0000a40001307983 */ /* 0x000ea80000300800 */
[----:B------:R-:W2:Y:S04]  /*12340*/  LDL.LU R47, [R1+0xa0] ;  /* 0x0000a000012f7983 */ /* 0x000ea80000300800 */
[----:B------:R-:W2:Y:S04]  /*12350*/  LDL.LU R46, [R1+0x9c] ;  /* 0x00009c00012e7983 */ /* 0x000ea80000300800 */
[----:B------:R-:W2:Y:S04]  /*12360*/  LDL.LU R45, [R1+0x98] ;  /* 0x00009800012d7983 */ /* 0x000ea80000300800 */
[----:B------:R-:W2:Y:S04]  /*12370*/  LDL.LU R44, [R1+0x94] ;  /* 0x00009400012c7983 */ /* 0x000ea80000300800 */
[----:B------:R-:W2:Y:S04]  /*12380*/  LDL.LU R43, [R1+0x90] ;  /* 0x00009000012b7983 */ /* 0x000ea80000300800 */
[----:B------:R-:W2:Y:S01]  /*12390*/  LDL.LU R42, [R1+0x8c] ;  /* 0x00008c00012a7983 */ /* 0x000ea20000300800 */
[----:B------:R-:W-:-:S02]  /*123a0*/  @!P2 IMAD.MOV R244, RZ, RZ, -R244 ;  /* 0x000000fffff4a224 */ /* 0x000fc400078e0af4 */
[----:B------:R-:W-:Y:S02]  /*123b0*/  @!P4 IMAD.MOV R245, RZ, RZ, -R245 ;  /* 0x000000fffff5c224 */ /* 0x000fe400078e0af5 */
[----:B------:R-:W-:Y:S01]  /*123c0*/  @!P5 IMAD.MOV R248, RZ, RZ, -R248 ;  /* 0x000000fffff8d224 */ /* 0x000fe200078e0af8 */
[C---:B------:R-:W-:Y:S02]  /*123d0*/  SEL R86, R125.reuse, R86, !P3 ;  /* 0x000000567d567207 */ /* 0x040fe40005800000 */
[C---:B------:R-:W-:Y:S02]  /*123e0*/  SEL R87, R125.reuse, R87, !P3 ;  /* 0x000000577d577207 */ /* 0x040fe40005800000 */
[C---:B------:R-:W-:Y:S02]  /*123f0*/  SEL R88, R125.reuse, R88, !P3 ;  /* 0x000000587d587207 */ /* 0x040fe40005800000 */
[C---:B------:R-:W-:Y:S02]  /*12400*/  SEL R89, R125.reuse, R89, !P3 ;  /* 0x000000597d597207 */ /* 0x040fe40005800000 */
[----:B------:R-:W-:-:S02]  /*12410*/  SEL R90, R125, R90, !P3 ;  /* 0x0000005a7d5a7207 */ /* 0x000fc40005800000 */
[C---:B------:R-:W-:Y:S02]  /*12420*/  SEL R91, R125.reuse, R91, !P3 ;  /* 0x0000005b7d5b7207 */ /* 0x040fe40005800000 */
        /* <DEDUP_REMOVED lines=29> */
[----:B------:R-:W-:Y:S01]  /*12600*/  SEL R121, R125, R121, !P3 ;  /* 0x000000797d797207 */ /* 0x000fe20005800000 */
[----:B---3--:R-:W-:Y:S02]  /*12610*/  IMAD R72, R41, UR4, RZ ;  /* 0x0000000429487c24 */ /* 0x008fe4000f8e02ff */
[----:B------:R-:W3:Y:S01]  /*12620*/  LDL.LU R41, [R1+0x88] ;  /* 0x0000880001297983 */ /* 0x000ee20000300800 */
[----:B----4-:R-:W-:-:S03]  /*12630*/  IMAD R71, R40, UR4, RZ ;  /* 0x0000000428477c24 */ /* 0x010fc6000f8e02ff */
[----:B------:R-:W4:Y:S01]  /*12640*/  LDL.LU R40, [R1+0x84] ;  /* 0x0000840001287983 */ /* 0x000f220000300800 */
[----:B------:R-:W-:-:S03]  /*12650*/  IMAD R70, R39, UR4, RZ ;  /* 0x0000000427467c24 */ /* 0x000fc6000f8e02ff */
        /* <DEDUP_REMOVED lines=14> */
[----:B------:R-:W4:Y:S04]  /*12740*/  LDL.LU R32, [R1+0x64] ;  /* 0x0000640001207983 */ /* 0x000f280000300800 */
[----:B------:R-:W4:Y:S01]  /*12750*/  LDL.LU R73, [R1+0x60] ;  /* 0x0000600001497983 */ /* 0x000f220000300800 */
[----:B------:R-:W-:-:S03]  /*12760*/  SEL R122, R125, R122, !P3 ;  /* 0x0000007a7d7a7207 */ /* 0x000fc60005800000 */
[----:B------:R-:W4:Y:S01]  /*12770*/  LDL.LU R80, [R1+0x5c] ;  /* 0x00005c0001507983 */ /* 0x000f220000300800 */
[----:B------:R-:W-:-:S03]  /*12780*/  SEL R123, R125, R123, !P3 ;  /* 0x0000007b7d7b7207 */ /* 0x000fc60005800000 */
[----:B------:R-:W4:Y:S01]  /*12790*/  LDL.LU R81, [R1+0x58] ;  /* 0x0000580001517983 */ /* 0x000f220000300800 */
[C---:B------:R-:W-:Y:S02]  /*127a0*/  SEL R126, R125.reuse, R126, !P3 ;  /* 0x0000007e7d7e7207 */ /* 0x040fe40005800000 */
[C---:B------:R-:W-:Y:S01]  /*127b0*/  SEL R127, R125.reuse, R127, !P3 ;  /* 0x0000007f7d7f7207 */ /* 0x040fe20005800000 */
[----:B------:R-:W4:Y:S01]  /*127c0*/  LDL.LU R82, [R1+0x54] ;  /* 0x0000540001527983 */ /* 0x000f220000300800 */
[C---:B------:R-:W-:Y:S02]  /*127d0*/  SEL R128, R125.reuse, R128, !P3 ;  /* 0x000000807d807207 */ /* 0x040fe40005800000 */
[C---:B------:R-:W-:Y:S01]  /*127e0*/  SEL R129, R125.reuse, R129, !P3 ;  /* 0x000000817d817207 */ /* 0x040fe20005800000 */
[----:B------:R-:W4:Y:S01]  /*127f0*/  LDL.LU R83, [R1+0x50] ;  /* 0x0000500001537983 */ /* 0x000f220000300800 */
[C---:B------:R-:W-:Y:S02]  /*12800*/  SEL R130, R125.reuse, R130, !P3 ;  /* 0x000000827d827207 */ /* 0x040fe40005800000 */
[C---:B------:R-:W-:Y:S01]  /*12810*/  SEL R131, R125.reuse, R131, !P3 ;  /* 0x000000837d837207 */ /* 0x040fe20005800000 */
[----:B------:R-:W4:Y:S01]  /*12820*/  LDL.LU R84, [R1+0x4c] ;  /* 0x00004c0001547983 */ /* 0x000f220000300800 */
        /* <DEDUP_REMOVED lines=116> */
[----:B------:R-:W-:Y:S02]  /*12f70*/  SEL R125, R125, R247, !P3 ;  /* 0x000000f77d7d7207 */ /* 0x000fe40005800000 */
[----:B------:R-:W4:Y:S04]  /*12f80*/  LDL.LU R247, [R1+0x48] ;  /* 0x0000480001f77983 */ /* 0x000f280000300800 */
[----:B------:R-:W4:Y:S04]  /*12f90*/  LDL.LU R249, [R1+0x44] ;  /* 0x0000440001f97983 */ /* 0x000f280000300800 */
[----:B------:R-:W2:Y:S04]  /*12fa0*/  LDL.LU R85, [R1+0x4] ;  /* 0x0000040001557983 */ /* 0x000ea80000300800 */
[----:B------:R-:W3:Y:S04]  /*12fb0*/  LDL.LU R124, [R1+0xc] ;  /* 0x00000c00017c7983 */ /* 0x000ee80000300800 */
[----:B------:R-:W4:Y:S04]  /*12fc0*/  LDL.LU R250, [R1+0x1c] ;  /* 0x00001c0001fa7983 */ /* 0x000f280000300800 */
[----:B------:R-:W4:Y:S04]  /*12fd0*/  LDL.LU R251, [R1+0x40] ;  /* 0x0000400001fb7983 */ /* 0x000f280000300800 */
[----:B------:R-:W4:Y:S04]  /*12fe0*/  LDL.LU R252, [R1+0x34] ;  /* 0x0000340001fc7983 */ /* 0x000f280000300800 */
[----:B0-----:R-:W4:Y:S04]  /*12ff0*/  LDL.LU R79, [R1+0x3c] ;  /* 0x00003c00014f7983 */ /* 0x001f280000300800 */
[----:B------:R-:W4:Y:S04]  /*13000*/  LDL.LU R78, [R1+0x38] ;  /* 0x00003800014e7983 */ /* 0x000f280000300800 */
        /* <DEDUP_REMOVED lines=8> */
[----:B------:R-:W4:Y:S01]  /*13090*/  LDL.LU R0, [R1] ;  /* 0x0000000001007983 */ /* 0x000f220000300800 */
[----:B--2---:R-:W-:-:S02]  /*130a0*/  IMAD R85, R85, UR4, RZ ;  /* 0x0000000455557c24 */ /* 0x004fc4000f8e02ff */
[----:B---3--:R-:W-:-:S03]  /*130b0*/  IMAD R124, R124, UR4, RZ ;  /* 0x000000047c7c7c24 */ /* 0x008fc6000f8e02ff */
[----:B------:R0:W-:Y:S01]  /*130c0*/  STL [R1+0x4], R85 ;  /* 0x0000045501007387 */ /* 0x0001e20000100800 */
[----:B----4-:R-:W-:Y:S02]  /*130d0*/  IMAD R250, R250, UR4, RZ ;  /* 0x00000004fafa7c24 */ /* 0x010fe4000f8e02ff */
[----:B------:R-:W-:Y:S01]  /*130e0*/  IMAD R251, R251, UR4, RZ ;  /* 0x00000004fbfb7c24 */ /* 0x000fe2000f8e02ff */
[----:B0-----:R-:W2:Y:S01]  /*130f0*/  LDL.LU R85, [R1+0xfb8] ;  /* 0x000fb80001557983 */ /* 0x001ea20000300800 */
[----:B------:R-:W-:-:S03]  /*13100*/  IMAD R252, R252, UR4, RZ ;  /* 0x00000004fcfc7c24 */ /* 0x000fc6000f8e02ff */
[----:B------:R0:W-:Y:S01]  /*13110*/  STL [R1+0xc], R124 ;  /* 0x00000c7c01007387 */ /* 0x0001e20000100800 */
[----:B------:R-:W-:-:S03]  /*13120*/  IMAD R79, R79, UR4, RZ ;  /* 0x000000044f4f7c24 */ /* 0x000fc6000f8e02ff */
[----:B0-----:R-:W3:Y:S04]  /*13130*/  LDL.LU R124, [R1+0xfb4] ;  /* 0x000fb400017c7983 */ /* 0x001ee80000300800 */
[----:B------:R0:W-:Y:S04]  /*13140*/  STL [R1+0x1c], R250 ;  /* 0x00001cfa01007387 */ /* 0x0001e80000100800 */
[----:B0-----:R-:W4:Y:S04]  /*13150*/  LDL.LU R250, [R1+0xfb0] ;  /* 0x000fb00001fa7983 */ /* 0x001f280000300800 */
[----:B------:R0:W-:Y:S04]  /*13160*/  STL [R1+0x28], R251 ;  /* 0x000028fb01007387 */ /* 0x0001e80000100800 */
[----:B0-----:R-:W2:Y:S04]  /*13170*/  LDL.LU R251, [R1+0xfac] ;  /* 0x000fac0001fb7983 */ /* 0x001ea80000300800 */
[----:B------:R0:W-:Y:S04]  /*13180*/  STL [R1+0x34], R252 ;  /* 0x000034fc01007387 */ /* 0x0001e80000100800 */
[----:B0-----:R-:W3:Y:S04]  /*13190*/  LDL.LU R252, [R1+0xfa8] ;  /* 0x000fa80001fc7983 */ /* 0x001ee80000300800 */
[----:B------:R0:W-:Y:S02]  /*131a0*/  STL [R1+0x3c], R79 ;  /* 0x00003c4f01007387 */ /* 0x0001e40000100800 */
[----:B0-----:R-:W-:-:S02]  /*131b0*/  IMAD R79, R23, UR4, RZ ;  /* 0x00000004174f7c24 */ /* 0x001fc4000f8e02ff */
[----:B------:R-:W-:Y:S02]  /*131c0*/  IMAD R23, R77, UR4, RZ ;  /* 0x000000044d177c24 */ /* 0x000fe4000f8e02ff */
[----:B------:R-:W-:Y:S02]  /*131d0*/  IMAD R77, R2, UR4, RZ ;  /* 0x00000004024d7c24 */ /* 0x000fe4000f8e02ff */
[----:B------:R-:W-:Y:S01]  /*131e0*/  IMAD R2, R4, UR4, RZ ;  /* 0x0000000404027c24 */ /* 0x000fe2000f8e02ff */
[----:B------:R-:W-:-:S05]  /*131f0*/  IADD3 R4, P2, R72, R5, RZ ;  /* 0x0000000548047210 */ /* 0x000fca0007f5e0ff */
[----:B------:R0:W-:Y:S02]  /*13200*/  STL [R1+0x204], R4 ;  /* 0x0002040401007387 */ /* 0x0001e40000100800 */
[----:B0-----:R-:W-:-:S05]  /*13210*/  IADD3 R4, P6, R71, R5, RZ ;  /* 0x0000000547047210 */ /* 0x001fca0007fde0ff */
        /* <DEDUP_REMOVED lines=8> */
[----:B------:R0:W-:Y:S04]  /*132a0*/  STL [R1+0x22c], R4 ;  /* 0x00022c0401007387 */ /* 0x0001e80000100800 */
[----:B0-----:R-:W4:Y:S01]  /*132b0*/  LDL.LU R4, [R1+0xfa4] ;  /* 0x000fa40001047983 */ /* 0x001f220000300800 */
[----:B------:R-:W-:Y:S02]  /*132c0*/  IMAD R62, R62, UR4, RZ ;  /* 0x000000043e3e7c24 */ /* 0x000fe4000f8e02ff */
[----:B------:R-:W-:Y:S02]  /*132d0*/  IMAD R61, R61, UR4, RZ ;  /* 0x000000043d3d7c24 */ /* 0x000fe4000f8e02ff */
[----:B------:R-:W-:Y:S02]  /*132e0*/  IMAD R60, R60, UR4, RZ ;  /* 0x000000043c3c7c24 */ /* 0x000fe4000f8e02ff */
[----:B------:R-:W-:-:S02]  /*132f0*/  IMAD R59, R59, UR4, RZ ;  /* 0x000000043b3b7c24 */ /* 0x000fc4000f8e02ff */
[----:B------:R-:W-:Y:S02]  /*13300*/  IMAD R58, R58, UR4, RZ ;  /* 0x000000043a3a7c24 */ /* 0x000fe4000f8e02ff */
[----:B------:R-:W-:Y:S02]  /*13310*/  IMAD R57, R57, UR4, RZ ;  /* 0x0000000439397c24 */ /* 0x000fe4000f8e02ff */
        /* <DEDUP_REMOVED lines=47> */
[----:B------:R-:W-:Y:S01]  /*13610*/  IMAD R8, R8, UR4, RZ ;  /* 0x0000000408087c24 */ /* 0x000fe2000f8e02ff */
[----:B----4-:R-:W-:-:S05]  /*13620*/  LEA.HI.X.SX32 R72, R72, R4, 0x1, P2 ;  /* 0x0000000448487211 */ /* 0x010fca00010f0eff */
[----:B------:R0:W-:Y:S01]  /*13630*/  STL [R1+0x200], R72 ;  /* 0x0002004801007387 */ /* 0x0001e20000100800 */
[----:B------:R-:W-:Y:S02]  /*13640*/  LEA.HI.X.SX32 R70, R70, R4, 0x1, P1 ;  /* 0x0000000446467211 */ /* 0x000fe400008f0eff */
[----:B0-----:R-:W-:-:S05]  /*13650*/  IADD3 R72, P3, R66, R5, RZ ;  /* 0x0000000542487210 */ /* 0x001fca0007f7e0ff */
[----:B------:R0:W-:Y:S02]  /*13660*/  STL [R1+0x234], R72 ;  /* 0x0002344801007387 */ /* 0x0001e40000100800 */
[----:B0-----:R-:W-:Y:S02]  /*13670*/  LEA.HI.X.SX32 R72, R71, R4, 0x1, P6 ;  /* 0x0000000447487211 */ /* 0x001fe400030f0eff */
[----:B------:R-:W-:-:S03]  /*13680*/  IADD3 R71, P2, R65, R5, RZ ;  /* 0x0000000541477210 */ /* 0x000fc60007f5e0ff */
[----:B------:R0:W-:Y:S04]  /*13690*/  STL [R1+0x208], R72 ;  /* 0x0002084801007387 */ /* 0x0001e80000100800 */
[----:B------:R1:W-:Y:S04]  /*136a0*/  STL [R1+0x23c], R71 ;  /* 0x00023c4701007387 */ /* 0x0003e80000100800 */
[----:B------:R4:W-:Y:S01]  /*136b0*/  STL [R1+0x210], R70 ;  /* 0x0002104601007387 */ /* 0x0009e20000100800 */
[----:B0-----:R-:W-:Y:S02]  /*136c0*/  IADD3 R72, P1, R64, R5, RZ ;  /* 0x0000000540487210 */ /* 0x001fe40007f3e0ff */
[----:B-1----:R-:W-:-:S02]  /*136d0*/  LEA.HI.X.SX32 R71, R69, R4, 0x1, P0 ;  /* 0x0000000445477211 */ /* 0x002fc400000f0eff */
[-C--:B------:R-:W-:Y:S02]  /*136e0*/  LEA.HI.X.SX32 R69, R68, R4.reuse, 0x1, P4 ;  /* 0x0000000444457211 */ /* 0x080fe400020f0eff */
[-C--:B----4-:R-:W-:Y:S01]  /*136f0*/  IADD3 R70, P0, R63, R5.reuse, RZ ;  /* 0x000000053f467210 */ /* 0x090fe20007f1e0ff */
[----:B------:R-:W-:Y:S01]  /*13700*/  STL [R1+0x244], R72 ;  /* 0x0002444801007387 */ /* 0x000fe20000100800 */
[-C--:B------:R-:W-:Y:S02]  /*13710*/  IADD3 R68, P4, R62, R5.reuse, RZ ;  /* 0x000000053e447210 */ /* 0x080fe40007f9e0ff */
[----:B------:R-:W-:Y:S01]  /*13720*/  LEA.HI.X.SX32 R67, R67, R4, 0x1, P5 ;  /* 0x0000000443437211 */ /* 0x000fe200028f0eff */
[----:B------:R-:W-:Y:S04]  /*13730*/  STL [R1+0x218], R71 ;  /* 0x0002184701007387 */ /* 0x000fe80000100800 */
[----:B------:R-:W-:Y:S04]  /*13740*/  STL [R1+0x24c], R70 ;  /* 0x00024c4601007387 */ /* 0x000fe80000100800 */
[----:B------:R0:W-:Y:S04]  /*13750*/  STL [R1+0x220], R69 ;  /* 0x0002204501007387 */ /* 0x0001e80000100800 */
[----:B------:R1:W-:Y:S04]  /*13760*/  STL [R1+0x254], R68 ;  /* 0x0002544401007387 */ /* 0x0003e80000100800 */
[----:B------:R4:W-:Y:S01]  /*13770*/  STL [R1+0x228], R67 ;  /* 0x0002284301007387 */ /* 0x0009e20000100800 */
[----:B0-----:R-:W-:-:S02]  /*13780*/  IADD3 R69, P5, R61, R5, RZ ;  /* 0x000000053d457210 */ /* 0x001fc40007fbe0ff */
[-C--:B-1----:R-:W-:Y:S02]  /*13790*/  LEA.HI.X.SX32 R68, R66, R4.reuse, 0x1, P3 ;  /* 0x0000000442447211 */ /* 0x082fe400018f0eff */
        /* <DEDUP_REMOVED lines=191> */
[----:B-1----:R-:W-:-:S03]  /*14390*/  LEA.HI.X.SX32 R19, R17, R4, 0x1, P3 ;  /* 0x0000000411137211 */ /* 0x002fc600018f0eff */
[----:B------:R-:W-:Y:S01]  /*143a0*/  STL [R1+0x3e0], R20 ;  /* 0x0003e01401007387 */ /* 0x000fe20000100800 */
[----:B----4-:R-:W-:-:S03]  /*143b0*/  IADD3 R18, P3, R11, R5, RZ ;  /* 0x000000050b127210 */ /* 0x010fc60007f7e0ff */
[----:B------:R-:W-:Y:S01]  /*143c0*/  STL [R1+0x3b4], R19 ;  /* 0x0003b41301007387 */ /* 0x000fe20000100800 */
[-C--:B------:R-:W-:Y:S02]  /*143d0*/  LEA.HI.X.SX32 R17, R16, R4.reuse, 0x1, P2 ;  /* 0x0000000410117211 */ /* 0x080fe400010f0eff */
[----:B------:R-:W-:Y:S01]  /*143e0*/  IADD3 R16, P2, R10, R5, RZ ;  /* 0x000000050a107210 */ /* 0x000fe20007f5e0ff */
[----:B------:R-:W-:Y:S01]  /*143f0*/  STL [R1+0x3e8], R18 ;  /* 0x0003e81201007387 */ /* 0x000fe20000100800 */
[----:B------:R-:W-:-:S03]  /*14400*/  LEA.HI.X.SX32 R15, R15, R4, 0x1, P1 ;  /* 0x000000040f0f7211 */ /* 0x000fc600008f0eff */
[----:B------:R-:W4:Y:S04]  /*14410*/  LDL.LU R67, [R1+0x4] ;  /* 0x0000040001437983 */ /* 0x000f280000300800 */
[----:B------:R-:W-:Y:S04]  /*14420*/  STL [R1+0x3bc], R17 ;  /* 0x0003bc1101007387 */ /* 0x000fe80000100800 */
[----:B------:R0:W-:Y:S04]  /*14430*/  STL [R1+0x3f0], R16 ;  /* 0x0003f01001007387 */ /* 0x0001e80000100800 */
[----:B------:R-:W4:Y:S04]  /*14440*/  LDL.LU R68, [R1+0xc] ;  /* 0x00000c0001447983 */ /* 0x000f280000300800 */
[----:B------:R1:W-:Y:S01]  /*14450*/  STL [R1+0x3c4], R15 ;  /* 0x0003c40f01007387 */ /* 0x0003e20000100800 */
[----:B0-----:R-:W-:-:S03]  /*14460*/  IADD3 R16, P1, R9, R5, RZ ;  /* 0x0000000509107210 */ /* 0x001fc60007f3e0ff */
[----:B------:R-:W4:Y:S04]  /*14470*/  LDL.LU R69, [R1+0x1c] ;  /* 0x00001c0001457983 */ /* 0x000f280000300800 */
[----:B------:R-:W-:Y:S01]  /*14480*/  STL [R1+0x3f8], R16 ;  /* 0x0003f81001007387 */ /* 0x000fe20000100800 */
[----:B-1----:R-:W-:-:S03]  /*14490*/  LEA.HI.X.SX32 R15, R14, R4, 0x1, P0 ;  /* 0x000000040e0f7211 */ /* 0x002fc600000f0eff */
[----:B------:R-:W4:Y:S01]  /*144a0*/  LDL.LU R70, [R1+0x28] ;  /* 0x0000280001467983 */ /* 0x000f220000300800 */
[----:B------:R-:W-:-:S03]  /*144b0*/  IADD3 R14, P0, R8, R5, RZ ;  /* 0x00000005080e7210 */ /* 0x000fc60007f1e0ff */
[----:B------:R0:W-:Y:S04]  /*144c0*/  STL [R1+0x3cc], R15 ;  /* 0x0003cc0f01007387 */ /* 0x0001e80000100800 */
[----:B------:R-:W4:Y:S04]  /*144d0*/  LDL.LU R71, [R1+0x34] ;  /* 0x0000340001477983 */ /* 0x000f280000300800 */
[----:B------:R1:W-:Y:S04]  /*144e0*/  STL [R1+0x400], R14 ;  /* 0x0004000e01007387 */ /* 0x0003e80000100800 */
[----:B------:R-:W4:Y:S01]  /*144f0*/  LDL.LU R72, [R1+0x3c] ;  /* 0x00003c0001487983 */ /* 0x000f220000300800 */
[----:B------:R-:W-:Y:S01]  /*14500*/  IMAD R7, R7, UR4, RZ ;  /* 0x0000000407077c24 */ /* 0x000fe2000f8e02ff */
[----:B------:R-:W-:Y:S01]  /*14510*/  LEA.HI.X.SX32 R13, R13, R4, 0x1, P4 ;  /* 0x000000040d0d7211 */ /* 0x000fe200020f0eff */
[----:B------:R-:W-:-:S02]  /*14520*/  IMAD R6, R6, UR4, RZ ;  /* 0x0000000406067c24 */ /* 0x000fc4000f8e02ff */
[----:B------:R-:W-:Y:S01]  /*14530*/  IMAD R73, R73, UR4, RZ ;  /* 0x0000000449497c24 */ /* 0x000fe2000f8e02ff */
[-C--:B0-----:R-:W-:Y:S01]  /*14540*/  IADD3 R15, P4, R7, R5.reuse, RZ ;  /* 0x00000005070f7210 */ /* 0x081fe20007f9e0ff */
[----:B------:R0:W-:Y:S01]  /*14550*/  STL [R1+0x3d4], R13 ;  /* 0x0003d40d01007387 */ /* 0x0001e20000100800 */
[-C--:B-1----:R-:W-:Y:S01]  /*14560*/  LEA.HI.X.SX32 R14, R12, R4.reuse, 0x1, P5 ;  /* 0x000000040c0e7211 */ /* 0x082fe200028f0eff */
[----:B------:R-:W-:Y:S01]  /*14570*/  IMAD R80, R80, UR4, RZ ;  /* 0x0000000450507c24 */ /* 0x000fe2000f8e02ff */
[-C--:B------:R-:W-:Y:S01]  /*14580*/  LEA.HI.X.SX32 R12, R11, R4.reuse, 0x1, P3 ;  /* 0x000000040b0c7211 */ /* 0x080fe200018f0eff */
[----:B------:R-:W-:Y:S01]  /*14590*/  STL [R1+0x408], R15 ;  /* 0x0004080f01007387 */ /* 0x000fe20000100800 */
[-C--:B------:R-:W-:Y:S01]  /*145a0*/  IADD3 R11, P3, R73, R5.reuse, RZ ;  /* 0x00000005490b7210 */ /* 0x080fe20007f7e0ff */
[----:B------:R-:W-:Y:S01]  /*145b0*/  IMAD R81, R81, UR4, RZ ;  /* 0x0000000451517c24 */ /* 0x000fe2000f8e02ff */
[----:B------:R-:W-:Y:S02]  /*145c0*/  LEA.HI.X.SX32 R10, R10, R4, 0x1, P2 ;  /* 0x000000040a0a7211 */ /* 0x000fe400010f0eff */
[----:B0-----:R-:W-:Y:S01]  /*145d0*/  IADD3 R13, P5, R6, R5, RZ ;  /* 0x00000005060d7210 */ /* 0x001fe20007fbe0ff */
[----:B------:R-:W-:Y:S01]  /*145e0*/  STL [R1+0x3dc], R14 ;  /* 0x0003dc0e01007387 */ /* 0x000fe20000100800 */
[----:B------:R-:W-:-:S03]  /*145f0*/  IMAD R82, R82, UR4, RZ ;  /* 0x0000000452527c24 */ /* 0x000fc6000f8e02ff */
[----:B------:R-:W-:Y:S04]  /*14600*/  STL [R1+0x410], R13 ;  /* 0x0004100d01007387 */ /* 0x000fe80000100800 */
[----:B------:R0:W-:Y:S04]  /*14610*/  STL [R1+0x3e4], R12 ;  /* 0x0003e40c01007387 */ /* 0x0001e80000100800 */
[----:B------:R1:W-:Y:S01]  /*14620*/  STL [R1+0x418], R11 ;  /* 0x0004180b01007387 */ /* 0x0003e20000100800 */
[----:B------:R-:W-:-:S03]  /*14630*/  IMAD R83, R83, UR4, RZ ;  /* 0x0000000453537c24 */ /* 0x000fc6000f8e02ff */
[----:B------:R2:W-:Y:S01]  /*14640*/  STL [R1+0x3ec], R10 ;  /* 0x0003ec0a01007387 */ /* 0x0005e20000100800 */
[-C--:B0-----:R-:W-:Y:S02]  /*14650*/  IADD3 R12, P2, R80, R5.reuse, RZ ;  /* 0x00000005500c7210 */ /* 0x081fe40007f5e0ff */
[-C--:B-1----:R-:W-:Y:S02]  /*14660*/  LEA.HI.X.SX32 R11, R9, R4.reuse, 0x1, P1 ;  /* 0x00000004090b7211 */ /* 0x082fe400008f0eff */
[-C--:B------:R-:W-:Y:S02]  /*14670*/  LEA.HI.X.SX32 R9, R8, R4.reuse, 0x1, P0 ;  /* 0x0000000408097211 */ /* 0x080fe400000f0eff */
[-C--:B--2---:R-:W-:Y:S01]  /*14680*/  IADD3 R10, P1, R81, R5.reuse, RZ ;  /* 0x00000005510a7210 */ /* 0x084fe20007f3e0ff */
[----:B------:R-:W-:Y:S01]  /*14690*/  STL [R1+0x420], R12 ;  /* 0x0004200c01007387 */ /* 0x000fe20000100800 */
[----:B------:R-:W-:Y:S01]  /*146a0*/  IADD3 R8, P0, R82, R5, RZ ;  /* 0x0000000552087210 */ /* 0x000fe20007f1e0ff */
[----:B------:R-:W-:Y:S01]  /*146b0*/  IMAD R84, R84, UR4, RZ ;  /* 0x0000000454547c24 */ /* 0x000fe2000f8e02ff */
[----:B------:R-:W-:Y:S01]  /*146c0*/  LEA.HI.X.SX32 R7, R7, R4, 0x1, P4 ;  /* 0x0000000407077211 */ /* 0x000fe200020f0eff */
[----:B------:R-:W-:Y:S04]  /*146d0*/  STL [R1+0x3f4], R11 ;  /* 0x0003f40b01007387 */ /* 0x000fe80000100800 */
[----:B------:R-:W-:Y:S01]  /*146e0*/  STL [R1+0x428], R10 ;  /* 0x0004280a01007387 */ /* 0x000fe20000100800 */
[----:B------:R-:W-:-:S03]  /*146f0*/  IMAD R247, R247, UR4, RZ ;  /* 0x00000004f7f77c24 */ /* 0x000fc6000f8e02ff */
[----:B------:R0:W-:Y:S04]  /*14700*/  STL [R1+0x3fc], R9 ;  /* 0x0003fc0901007387 */ /* 0x0001e80000100800 */
[----:B------:R1:W-:Y:S04]  /*14710*/  STL [R1+0x430], R8 ;  /* 0x0004300801007387 */ /* 0x0003e80000100800 */
[----:B------:R2:W-:Y:S01]  /*14720*/  STL [R1+0x404], R7 ;  /* 0x0004040701007387 */ /* 0x0005e20000100800 */
[----:B0-----:R-:W-:Y:S02]  /*14730*/  IADD3 R9, P4, R83, R5, RZ ;  /* 0x0000000553097210 */ /* 0x001fe40007f9e0ff */
[-C--:B-1----:R-:W-:Y:S01]  /*14740*/  LEA.HI.X.SX32 R8, R6, R4.reuse, 0x1, P5 ;  /* 0x0000000406087211 */ /* 0x082fe200028f0eff */
[----:B------:R-:W-:Y:S01]  /*14750*/  IMAD R249, R249, UR4, RZ ;  /* 0x00000004f9f97c24 */ /* 0x000fe2000f8e02ff */
[----:B------:R-:W-:-:S02]  /*14760*/  LEA.HI.X.SX32 R6, R73, R4, 0x1, P3 ;  /* 0x0000000449067211 */ /* 0x000fc400018f0eff */
[-C--:B--2---:R-:W-:Y:S01]  /*14770*/  IADD3 R7, P5, R84, R5.reuse, RZ ;  /* 0x0000000554077210 */ /* 0x084fe20007fbe0ff */
[----:B------:R-:W-:Y:S04]  /*14780*/  STL [R1+0x438], R9 ;  /* 0x0004380901007387 */ /* 0x000fe80000100800 */
[----:B------:R0:W-:Y:S04]  /*14790*/  STL [R1+0x40c], R8 ;  /* 0x00040c0801007387 */ /* 0x0001e80000100800 */
[----:B------:R1:W-:Y:S04]  /*147a0*/  STL [R1+0x440], R7 ;  /* 0x0004400701007387 */ /* 0x0003e80000100800 */
[----:B------:R2:W-:Y:S01]  /*147b0*/  STL [R1+0x414], R6 ;  /* 0x0004140601007387 */ /* 0x0005e20000100800 */
[----:B0-----:R-:W-:-:S02]  /*147c0*/  IADD3 R8, P3, R247, R5, RZ ;  /* 0x00000005f7087210 */ /* 0x001fc40007f7e0ff */
[----:B-1----:R-:W-:-:S03]  /*147d0*/  LEA.HI.X.SX32 R7, R80, R4, 0x1, P2 ;  /* 0x0000000450077211 */ /* 0x002fc600010f0eff */
[----:B------:R0:W-:Y:S01]  /*147e0*/  STL [R1+0x448], R8 ;  /* 0x0004480801007387 */ /* 0x0001e20000100800 */
[----:B--2---:R-:W-:-:S03]  /*147f0*/  IADD3 R6, P2, R249, R5, RZ ;  /* 0x00000005f9067210 */ /* 0x004fc60007f5e0ff */
[----:B------:R-:W-:Y:S04]  /*14800*/  STL [R1+0x41c], R7 ;  /* 0x00041c0701007387 */ /* 0x000fe80000100800 */
[----:B------:R1:W-:Y:S01]  /*14810*/  STL [R1+0x450], R6 ;  /* 0x0004500601007387 */ /* 0x0003e20000100800 */
[----:B0-----:R-:W-:-:S05]  /*14820*/  LEA.HI.X.SX32 R8, R81, R4, 0x1, P1 ;  /* 0x0000000451087211 */ /* 0x001fca00008f0eff */
[----:B------:R0:W-:Y:S01]  /*14830*/  STL [R1+0x424], R8 ;  /* 0x0004240801007387 */ /* 0x0001e20000100800 */
[----:B-1----:R-:W-:Y:S01]  /*14840*/  LEA.HI.X.SX32 R6, R82, R4, 0x1, P0 ;  /* 0x0000000452067211 */ /* 0x002fe200000f0eff */
[----:B------:R-:W-:Y:S02]  /*14850*/  IMAD R78, R78, UR4, RZ ;  /* 0x000000044e4e7c24 */ /* 0x000fe4000f8e02ff */
[----:B------:R-:W-:Y:S02]  /*14860*/  IMAD R76, R76, UR4, RZ ;  /* 0x000000044c4c7c24 */ /* 0x000fe4000f8e02ff */
[----:B------:R-:W-:Y:S02]  /*14870*/  IMAD R3, R3, UR4, RZ ;  /* 0x0000000403037c24 */ /* 0x000fe4000f8e02ff */
[----:B------:R-:W-:Y:S02]  /*14880*/  IMAD R75, R75, UR4, RZ ;  /* 0x000000044b4b7c24 */ /* 0x000fe4000f8e02ff */
[----:B------:R-:W-:-:S02]  /*14890*/  IMAD R74, R74, UR4, RZ ;  /* 0x000000044a4a7c24 */ /* 0x000fc4000f8e02ff */
[----:B------:R-:W-:Y:S02]  /*148a0*/  IMAD R0, R0, UR4, RZ ;  /* 0x0000000400007c24 */ /* 0x000fe4000f8e02ff */
[----:B---3--:R-:W-:Y:S02]  /*148b0*/  IMAD R252, R252, UR4, RZ ;  /* 0x00000004fcfc7c24 */ /* 0x008fe4000f8e02ff */
        /* <DEDUP_REMOVED lines=8> */
[----:B------:R-:W-:Y:S01]  /*14940*/  IMAD R90, R90, UR4, RZ ;  /* 0x000000045a5a7c24 */ /* 0x000fe2000f8e02ff */
[----:B----4-:R-:W-:-:S05]  /*14950*/  IADD3 R7, P1, R67, R5, RZ ;  /* 0x0000000543077210 */ /* 0x010fca0007f3e0ff */
[----:B------:R1:W-:Y:S04]  /*14960*/  STL [R1+0x458], R7 ;  /* 0x0004580701007387 */ /* 0x0003e80000100800 */
[----:B------:R2:W-:Y:S01]  /*14970*/  STL [R1+0x42c], R6 ;  /* 0x00042c0601007387 */ /* 0x0005e20000100800 */
[----:B0-----:R-:W-:Y:S02]  /*14980*/  IADD3 R8, P0, R68, R5, RZ ;  /* 0x0000000544087210 */ /* 0x001fe40007f1e0ff */
[----:B-1----:R-:W-:-:S03]  /*14990*/  LEA.HI.X.SX32 R7, R83, R4, 0x1, P4 ;  /* 0x0000000453077211 */ /* 0x002fc600020f0eff */
[----:B------:R0:W-:Y:S01]  /*149a0*/  STL [R1+0x460], R8 ;  /* 0x0004600801007387 */ /* 0x0001e20000100800 */
[----:B--2---:R-:W-:-:S03]  /*149b0*/  IADD3 R6, P4, R69, R5, RZ ;  /* 0x0000000545067210 */ /* 0x004fc60007f9e0ff */
[----:B------:R1:W-:Y:S04]  /*149c0*/  STL [R1+0x434], R7 ;  /* 0x0004340701007387 */ /* 0x0003e80000100800 */
[----:B------:R2:W-:Y:S01]  /*149d0*/  STL [R1+0x468], R6 ;  /* 0x0004680601007387 */ /* 0x0005e20000100800 */
[----:B0-----:R-:W-:Y:S02]  /*149e0*/  LEA.HI.X.SX32 R8, R84, R4, 0x1, P5 ;  /* 0x0000000454087211 */ /* 0x001fe400028f0eff */
[----:B-1----:R-:W-:-:S03]  /*149f0*/  IADD3 R7, P5, R70, R5, RZ ;  /* 0x0000000546077210 */ /* 0x002fc60007fbe0ff */
[----:B------:R0:W-:Y:S01]  /*14a00*/  STL [R1+0x43c], R8 ;  /* 0x00043c0801007387 */ /* 0x0001e20000100800 */
[----:B--2---:R-:W-:-:S03]  /*14a10*/  LEA.HI.X.SX32 R6, R247, R4, 0x1, P3 ;  /* 0x00000004f7067211 */ /* 0x004fc600018f0eff */
        /* <DEDUP_REMOVED lines=30> */
[----:B------:R1:W-:Y:S01]  /*14c00*/  STL [R1+0x47c], R7 ;  /* 0x00047c0701007387 */ /* 0x0003e20000100800 */
[----:B0-----:R-:W-:-:S03]  /*14c10*/  LEA.HI.X.SX32 R8, R78, R4, 0x1, P1 ;  /* 0x000000044e087211 */ /* 0x001fc600008f0eff */
[----:B------:R-:W2:Y:S04]  /*14c20*/  LDL.LU R78, [R1+0xfa0] ;  /* 0x000fa000014e7983 */ /* 0x000ea80000300800 */
[----:B------:R0:W-:Y:S01]  /*14c30*/  STL [R1+0x4b0], R6 ;  /* 0x0004b00601007387 */ /* 0x0001e20000100800 */
[----:B-1----:R-:W-:-:S03]  /*14c40*/  LEA.HI.X.SX32 R7, R79, R4, 0x1, P0 ;  /* 0x000000044f077211 */ /* 0x002fc600000f0eff */
[----:B------:R1:W-:Y:S04]  /*14c50*/  STL [R1+0x484], R8 ;  /* 0x0004840801007387 */ /* 0x0003e80000100800 */
[----:B------:R-:W3:Y:S01]  /*14c60*/  LDL.LU R79, [R1+0xf9c] ;  /* 0x000f9c00014f7983 */ /* 0x000ee20000300800 */
[----:B0-----:R-:W-:-:S05]  /*14c70*/  IADD3 R6, P1, R3, R5, RZ ;  /* 0x0000000503067210 */ /* 0x001fca0007f3e0ff */
[----:B------:R0:W-:Y:S01]  /*14c80*/  STL [R1+0x4b8], R6 ;  /* 0x0004b80601007387 */ /* 0x0001e20000100800 */
[----:B-1----:R-:W-:-:S03]  /*14c90*/  LEA.HI.X.SX32 R8, R23, R4, 0x1, P4 ;  /* 0x0000000417087211 */ /* 0x002fc600020f0eff */
[----:B------:R1:W-:Y:S04]  /*14ca0*/  STL [R1+0x48c], R7 ;  /* 0x00048c0701007387 */ /* 0x0003e80000100800 */
[----:B------:R-:W4:Y:S01]  /*14cb0*/  LDL.LU R23, [R1+0xf98] ;  /* 0x000f980001177983 */ /* 0x000f220000300800 */
[----:B0-----:R-:W-:-:S05]  /*14cc0*/  IADD3 R6, P0, R75, R5, RZ ;  /* 0x000000054b067210 */ /* 0x001fca0007f1e0ff */
        /* <DEDUP_REMOVED lines=8> */
[----:B------:R-:W2:Y:S01]  /*14d50*/  LDL.LU R2, [R1+0xf90] ;  /* 0x000f900001027983 */ /* 0x000ea20000300800 */
        /* <DEDUP_REMOVED lines=19> */
[----:B------:R-:W4:Y:S01]  /*14e90*/  LDL.LU R74, [R1+0xf80] ;  /* 0x000f8000014a7983 */ /* 0x000f220000300800 */
[-C--:B0-----:R-:W-:Y:S02]  /*14ea0*/  IADD3 R6, P0, R124, R5.reuse, RZ ;  /* 0x000000057c067210 */ /* 0x081fe40007f1e0ff */
[----:B-1----:R-:W-:-:S03]  /*14eb0*/  IADD3 R7, P4, R85, R5, RZ ;  /* 0x0000000555077210 */ /* 0x002fc60007f9e0ff */
[----:B------:R0:W-:Y:S04]  /*14ec0*/  STL [R1+0x4f0], R6 ;  /* 0x0004f00601007387 */ /* 0x0001e80000100800 */
[----:B------:R1:W-:Y:S01]  /*14ed0*/  STL [R1+0x4c4], R8 ;  /* 0x0004c40801007387 */ /* 0x0003e20000100800 */
[----:B0-----:R-:W-:-:S03]  /*14ee0*/  LEA.HI.X.SX32 R6, R0, R4, 0x1, P5 ;  /* 0x0000000400067211 */ /* 0x001fc600028f0eff */
[----:B------:R-:W4:Y:S01]  /*14ef0*/  LDL.LU R0, [R1+0xf7c] ;  /* 0x000f7c0001007983 */ /* 0x000f220000300800 */
[----:B-1----:R-:W-:-:S03]  /*14f00*/  IADD3 R8, P5, R86, R5, RZ ;  /* 0x0000000556087210 */ /* 0x002fc60007fbe0ff */
[----:B------:R0:W-:Y:S04]  /*14f10*/  STL [R1+0x4f8], R7 ;  /* 0x0004f80701007387 */ /* 0x0001e80000100800 */
[----:B------:R1:W-:Y:S01]  /*14f20*/  STL [R1+0x4cc], R6 ;  /* 0x0004cc0601007387 */ /* 0x0003e20000100800 */
[----:B0-----:R-:W-:-:S03]  /*14f30*/  LEA.HI.X.SX32 R7, R252, R4, 0x1, P3 ;  /* 0x00000004fc077211 */ /* 0x001fc600018f0eff */
[----:B------:R0:W-:Y:S01]  /*14f40*/  STL [R1+0x500], R8 ;  /* 0x0005000801007387 */ /* 0x0001e20000100800 */
[----:B-1----:R-:W-:-:S03]  /*14f50*/  IADD3 R6, P3, R87, R5, RZ ;  /* 0x0000000557067210 */ /* 0x002fc60007f7e0ff */
[----:B------:R1:W-:Y:S04]  /*14f60*/  STL [R1+0x4d4], R7 ;  /* 0x0004d40701007387 */ /* 0x0003e80000100800 */
[----:B------:R1:W-:Y:S01]  /*14f70*/  STL [R1+0x508], R6 ;  /* 0x0005080601007387 */ /* 0x0003e20000100800 */
[----:B0-----:R-:W-:Y:S02]  /*14f80*/  LEA.HI.X.SX32 R8, R251, R4, 0x1, P2 ;  /* 0x00000004fb087211 */ /* 0x001fe400010f0eff */
[----:B-1----:R-:W-:-:S03]  /*14f90*/  IADD3 R7, P2, R88, R5, RZ ;  /* 0x0000000558077210 */ /* 0x002fc60007f5e0ff */
[----:B------:R0:W-:Y:S01]  /*14fa0*/  STL [R1+0x4dc], R8 ;  /* 0x0004dc0801007387 */ /* 0x0001e20000100800 */
[----:B------:R-:W-:-:S03]  /*14fb0*/  LEA.HI.X.SX32 R6, R250, R4, 0x1, P1 ;  /* 0x00000004fa067211 */ /* 0x000fc600008f0eff */
[----:B------:R1:W-:Y:S01]  /*14fc0*/  STL [R1+0x510], R7 ;  /* 0x0005100701007387 */ /* 0x0003e20000100800 */
[----:B------:R-:W-:-:S03]  /*14fd0*/  IMAD R91, R91, UR4, RZ ;  /* 0x000000045b5b7c24 */ /* 0x000fc6000f8e02ff */
[----:B------:R1:W-:Y:S01]  /*14fe0*/  STL [R1+0x4e4], R6 ;  /* 0x0004e40601007387 */ /* 0x0003e20000100800 */
[----:B0-----:R-:W-:Y:S02]  /*14ff0*/  IADD3 R8, P1, R89, R5, RZ ;  /* 0x0000000559087210 */ /* 0x001fe40007f3e0ff */
[----:B-1----:R-:W-:-:S03]  /*15000*/  LEA.HI.X.SX32 R7, R124, R4, 0x1, P0 ;  /* 0x000000047c077211 */ /* 0x002fc600000f0eff */
[----:B------:R0:W-:Y:S01]  /*15010*/  STL [R1+0x518], R8 ;  /* 0x0005180801007387 */ /* 0x0001e20000100800 */
[----:B------:R-:W-:-:S03]  /*15020*/  IADD3 R6, P0, R90, R5, RZ ;  /* 0x000000055a067210 */ /* 0x000fc60007f1e0ff */
[----:B------:R1:W-:Y:S01]  /*15030*/  STL [R1+0x4ec], R7 ;  /* 0x0004ec0701007387 */ /* 0x0003e20000100800 */
[----:B------:R-:W-:-:S03]  /*15040*/  IMAD R92, R92, UR4, RZ ;  /* 0x000000045c5c7c24 */ /* 0x000fc6000f8e02ff */
[----:B------:R1:W-:Y:S01]  /*15050*/  STL [R1+0x520], R6 ;  /* 0x0005200601007387 */ /* 0x0003e20000100800 */
[----:B0-----:R-:W-:Y:S01]  /*15060*/  LEA.HI.X.SX32 R8, R85, R4, 0x1, P4 ;  /* 0x0000000455087211 */ /* 0x001fe200020f0eff */
[----:B------:R-:W-:Y:S01]  /*15070*/  IMAD R93, R93, UR4, RZ ;  /* 0x000000045d5d7c24 */ /* 0x000fe2000f8e02ff */
        /* <DEDUP_REMOVED lines=69> */
[----:B--2---:R-:W-:-:S03]  /*154d0*/  IADD3 R6, P3, R105, R5, RZ ;  /* 0x0000000569067210 */ /* 0x004fc60007f7e0ff */
[----:B------:R1:W-:Y:S01]  /*154e0*/  STL [R1+0x564], R7 ;  /* 0x0005640701007387 */ /* 0x0003e20000100800 */
[----:B------:R-:W-:-:S03]  /*154f0*/  IMAD R107, R107, UR4, RZ ;  /* 0x000000046b6b7c24 */ /* 0x000fc6000f8e02ff */
[----:B------:R2:W-:Y:S01]  /*15500*/  STL [R1+0x598], R6 ;  /* 0x0005980601007387 */ /* 0x0005e20000100800 */
[----:B0-----:R-:W-:Y:S01]  /*15510*/  LEA.HI.X.SX32 R8, R100, R4, 0x1, P2 ;  /* 0x0000000464087211 */ /* 0x001fe200010f0eff */
[----:B------:R-:W-:Y:S01]  /*15520*/  IMAD R108, R108, UR4, RZ ;  /* 0x000000046c6c7c24 */ /* 0x000fe2000f8e02ff */
[----:B-1----:R-:W-:-:S03]  /*15530*/  IADD3 R7, P2, R106, R5, RZ ;  /* 0x000000056a077210 */ /* 0x002fc60007f5e0ff */
[----:B------:R0:W-:Y:S01]  /*15540*/  STL [R1+0x56c], R8 ;  /* 0x00056c0801007387 */ /* 0x0001e20000100800 */
[----:B--2---:R-:W-:-:S03]  /*15550*/  LEA.HI.X.SX32 R6, R101, R4, 0x1, P1 ;  /* 0x0000000465067211 */ /* 0x004fc600008f0eff */
        /* <DEDUP_REMOVED lines=663> */
[-C--:B0-----:R-:W-:Y:S01]  /*17ed0*/  IADD3 R8, P1, R241, R5.reuse, RZ ;  /* 0x00000005f1087210 */ /* 0x081fe20007f3e0ff */
[----:B------:R-:W0:Y:S01]  /*17ee0*/  S2R R72, SR_TID.X ;  /* 0x0000000000487919 */ /* 0x000e220000002100 */
[----:B-1----:R-:W-:Y:S02]  /*17ef0*/  LEA.HI.X.SX32 R7, R236, R4, 0x1, P0 ;  /* 0x00000004ec077211 */ /* 0x002fe400000f0eff */
[----:B--2---:R-:W-:Y:S01]  /*17f00*/  IADD3 R6, P0, R242, R5, RZ ;  /* 0x00000005f2067210 */ /* 0x004fe20007f1e0ff */
[----:B------:R1:W-:Y:S01]  /*17f10*/  STL [R1+0xae4], R8 ;  /* 0x000ae40801007387 */ /* 0x0003e20000100800 */
[----:B------:R-:W-:-:S03]  /*17f20*/  IMAD R244, R244, UR4, RZ ;  /* 0x00000004f4f47c24 */ /* 0x000fc6000f8e02ff */
[----:B------:R2:W-:Y:S01]  /*17f30*/  STL [R1+0xab8], R7 ;  /* 0x000ab80701007387 */ /* 0x0005e20000100800 */
[----:B------:R-:W-:-:S03]  /*17f40*/  IMAD R245, R245, UR4, RZ ;  /* 0x00000004f5f57c24 */ /* 0x000fc6000f8e02ff */
[----:B------:R3:W-:Y:S01]  /*17f50*/  STL [R1+0xaec], R6 ;  /* 0x000aec0601007387 */ /* 0x0007e20000100800 */
[----:B-1----:R-:W-:Y:S02]  /*17f60*/  LEA.HI.X.SX32 R8, R237, R4, 0x1, P4 ;  /* 0x00000004ed087211 */ /* 0x002fe400020f0eff */
[----:B--2---:R-:W-:-:S03]  /*17f70*/  IADD3 R7, P4, R243, R5, RZ ;  /* 0x00000005f3077210 */ /* 0x004fc60007f9e0ff */
[----:B------:R1:W-:Y:S01]  /*17f80*/  STL [R1+0xac0], R8 ;  /* 0x000ac00801007387 */ /* 0x0003e20000100800 */
[----:B---3--:R-:W-:-:S03]  /*17f90*/  LEA.HI.X.SX32 R6, R238, R4, 0x1, P5 ;  /* 0x00000004ee067211 */ /* 0x008fc600028f0eff */
[----:B------:R2:W-:Y:S01]  /*17fa0*/  STL [R1+0xaf0], R7 ;  /* 0x000af00701007387 */ /* 0x0005e20000100800 */
[----:B------:R-:W-:-:S03]  /*17fb0*/  IMAD R246, R246, UR4, RZ ;  /* 0x00000004f6f67c24 */ /* 0x000fc6000f8e02ff */
[----:B------:R3:W-:Y:S01]  /*17fc0*/  STL [R1+0xac8], R6 ;  /* 0x000ac80601007387 */ /* 0x0007e20000100800 */
[----:B-1----:R-:W-:Y:S02]  /*17fd0*/  IADD3 R8, P5, R244, R5, RZ ;  /* 0x00000005f4087210 */ /* 0x002fe40007fbe0ff */
[----:B--2---:R-:W-:-:S03]  /*17fe0*/  LEA.HI.X.SX32 R7, R239, R4, 0x1, P3 ;  /* 0x00000004ef077211 */ /* 0x004fc600018f0eff */
[----:B------:R1:W-:Y:S01]  /*17ff0*/  STL [R1+0xaf4], R8 ;  /* 0x000af40801007387 */ /* 0x0003e20000100800 */
[----:B---3--:R-:W-:-:S03]  /*18000*/  IADD3 R6, P3, R245, R5, RZ ;  /* 0x00000005f5067210 */ /* 0x008fc60007f7e0ff */
[----:B------:R2:W-:Y:S01]  /*18010*/  STL [R1+0xad0], R7 ;  /* 0x000ad00701007387 */ /* 0x0005e20000100800 */
[----:B------:R-:W-:-:S03]  /*18020*/  IMAD R248, R248, UR4, RZ ;  /* 0x00000004f8f87c24 */ /* 0x000fc6000f8e02ff */
[----:B------:R3:W-:Y:S01]  /*18030*/  STL [R1+0xaf8], R6 ;  /* 0x000af80601007387 */ /* 0x0007e20000100800 */
[----:B-1----:R-:W-:Y:S01]  /*18040*/  LEA.HI.X.SX32 R8, R240, R4, 0x1, P2 ;  /* 0x00000004f0087211 */ /* 0x002fe200010f0eff */
[----:B------:R-:W-:Y:S01]  /*18050*/  IMAD R125, R125, UR4, RZ ;  /* 0x000000047d7d7c24 */ /* 0x000fe2000f8e02ff */
[----:B--2---:R-:W-:-:S03]  /*18060*/  IADD3 R7, P2, R246, R5, RZ ;  /* 0x00000005f6077210 */ /* 0x004fc60007f5e0ff */
[----:B------:R1:W-:Y:S01]  /*18070*/  STL [R1+0xad8], R8 ;  /* 0x000ad80801007387 */ /* 0x0003e20000100800 */
[----:B---3--:R-:W-:-:S03]  /*18080*/  LEA.HI.X.SX32 R6, R241, R4, 0x1, P1 ;  /* 0x00000004f1067211 */ /* 0x008fc600008f0eff */
[----:B------:R2:W-:Y:S04]  /*18090*/  STL [R1+0xafc], R7 ;  /* 0x000afc0701007387 */ /* 0x0005e80000100800 */
[----:B------:R3:W-:Y:S01]  /*180a0*/  STL [R1+0xae0], R6 ;  /* 0x000ae00601007387 */ /* 0x0007e20000100800 */
[----:B-1----:R-:W-:Y:S02]  /*180b0*/  IADD3 R8, P1, R248, R5, RZ ;  /* 0x00000005f8087210 */ /* 0x002fe40007f3e0ff */
[----:B--2---:R-:W-:-:S03]  /*180c0*/  LEA.HI.X.SX32 R7, R242, R4, 0x1, P0 ;  /* 0x00000004f2077211 */ /* 0x004fc600000f0eff */
[----:B------:R-:W-:Y:S01]  /*180d0*/  STL [R1+0xb00], R8 ;  /* 0x000b000801007387 */ /* 0x000fe20000100800 */
[----:B---3--:R-:W-:Y:S02]  /*180e0*/  IADD3 R6, P0, R125, R5, RZ ;  /* 0x000000057d067210 */ /* 0x008fe40007f1e0ff */
[----:B------:R-:W-:Y:S01]  /*180f0*/  LEA.HI.X.SX32 R5, R243, R4, 0x1, P4 ;  /* 0x00000004f3057211 */ /* 0x000fe200020f0eff */
[----:B------:R-:W-:Y:S04]  /*18100*/  STL [R1+0xae8], R7 ;  /* 0x000ae80701007387 */ /* 0x000fe80000100800 */
[----:B------:R1:W-:Y:S01]  /*18110*/  STL [R1+0x6e8], R6 ;  /* 0x0006e80601007387 */ /* 0x0003e20000100800 */
[----:B0-----:R-:W-:-:S03]  /*18120*/  SHF.R.U32.HI R72, RZ, 0x6, R72 ;  /* 0x00000006ff487819 */ /* 0x001fc60000011648 */
[----:B------:R-:W2:Y:S04]  /*18130*/  LDL.LU R62, [R1+0x130] ;  /* 0x00013000013e7983 */ /* 0x000ea80000300800 */
[----:B------:R0:W-:Y:S01]  /*18140*/  STL [R1+0x5d8], R5 ;  /* 0x0005d80501007387 */ /* 0x0001e20000100800 */
[----:B-1----:R-:W-:-:S03]  /*18150*/  LEA.HI.X.SX32 R6, R245, R4, 0x1, P3 ;  /* 0x00000004f5067211 */ /* 0x002fc600018f0eff */
[----:B------:R-:W3:Y:S01]  /*18160*/  LDL.LU R63, [R1+0x134] ;  /* 0x00013400013f7983 */ /* 0x000ee20000300800 */
[----:B------:R-:W-:Y:S02]  /*18170*/  SGXT.U32 R72, R72, 0x1 ;  /* 0x000000014848781a */ /* 0x000fe40000000000 */
[----:B0-----:R-:W-:-:S05]  /*18180*/  LEA.HI.X.SX32 R5, R244, R4, 0x1, P5 ;  /* 0x00000004f4057211 */ /* 0x001fca00028f0eff */
[----:B------:R0:W-:Y:S04]  /*18190*/  STL [R1+0x6dc], R5 ;  /* 0x0006dc0501007387 */ /* 0x0001e80000100800 */
[----:B------:R-:W4:Y:S01]  /*181a0*/  LDL.LU R64, [R1+0x108] ;  /* 0x0001080001407983 */ /* 0x000f220000300800 */
[----:B------:R-:W-:-:S03]  /*181b0*/  IMAD.WIDE R58, R72, UR25, RZ ;  /* 0x00000019483a7c25 */ /* 0x000fc6000f8e02ff */
[----:B------:R1:W-:Y:S01]  /*181c0*/  STL [R1+0x6e0], R6 ;  /* 0x0006e00601007387 */ /* 0x0003e20000100800 */
[----:B0-----:R-:W-:-:S03]  /*181d0*/  LEA.HI.X.SX32 R5, R246, R4, 0x1, P2 ;  /* 0x00000004f6057211 */ /* 0x001fc600010f0eff */
[----:B------:R-:W4:Y:S04]  /*181e0*/  LDL.LU R65, [R1+0x10c] ;  /* 0x00010c0001417983 */ /* 0x000f280000300800 */
[----:B------:R0:W-:Y:S01]  /*181f0*/  STL [R1+0x6e4], R5 ;  /* 0x0006e40501007387 */ /* 0x0001e20000100800 */
[----:B-1----:R-:W-:-:S03]  /*18200*/  IADD3 R6, P2, R58, R3, RZ ;  /* 0x000000033a067210 */ /* 0x002fc60007f5e0ff */
[----:B------:R-:W4:Y:S04]  /*18210*/  LDL.LU R66, [R1+0x110] ;  /* 0x0001100001427983 */ /* 0x000f280000300800 */
[----:B------:R-:W4:Y:S01]  /*18220*/  LDL.LU R67, [R1+0x114] ;  /* 0x0001140001437983 */ /* 0x000f220000300800 */
[----:B0-----:R-:W-:-:S03]  /*18230*/  LEA.HI.X.SX32 R5, R248, R4, 0x1, P1 ;  /* 0x00000004f8057211 */ /* 0x001fc600008f0eff */
[----:B------:R-:W-:Y:S04]  /*18240*/  STL [R1+0x6f0], R6 ;  /* 0x0006f00601007387 */ /* 0x000fe80000100800 */
[----:B------:R-:W4:Y:S01]  /*18250*/  LDL.LU R68, [R1+0x118] ;  /* 0x0001180001447983 */ /* 0x000f220000300800 */
[----:B------:R-:W-:-:S03]  /*18260*/  LEA.HI.X.SX32 R4, R125, R4, 0x1, P0 ;  /* 0x000000047d047211 */ /* 0x000fc600000f0eff */
[----:B------:R0:W-:Y:S04]  /*18270*/  STL [R1+0x6ec], R5 ;  /* 0x0006ec0501007387 */ /* 0x0001e80000100800 */
[----:B------:R-:W4:Y:S04]  /*18280*/  LDL.LU R69, [R1+0x11c] ;  /* 0x00011c0001457983 */ /* 0x000f280000300800 */
[----:B------:R-:W4:Y:S04]  /*18290*/  LDL.LU R70, [R1+0x120] ;  /* 0x0001200001467983 */ /* 0x000f280000300800 */
[----:B------:R-:W-:Y:S04]  /*182a0*/  STL [R1+0x5dc], R4 ;  /* 0x0005dc0401007387 */ /* 0x000fe80000100800 */
[----:B------:R-:W4:Y:S01]  /*182b0*/  LDL.LU R71, [R1+0x124] ;  /* 0x0001240001477983 */ /* 0x000f220000300800 */
[----:B0-----:R-:W-:-:S02]  /*182c0*/  IMAD.X R5, R59, 0x1, R2, P2 ;  /* 0x000000013b057824 */ /* 0x001fc400010e0602 */
[----:B------:R-:W0:Y:S01]  /*182d0*/  S2R R59, SR_TID.X ;  /* 0x00000000003b7919 */ /* 0x000e220000002100 */
[----:B------:R-:W1:Y:S02]  /*182e0*/  S2R R61, SR_TID.X ;  /* 0x00000000003d7919 */ /* 0x000e640000002100 */
[----:B------:R-:W-:Y:S01]  /*182f0*/  STL [R1+0x6d8], R5 ;  /* 0x0006d80501007387 */ /* 0x000fe20000100800 */
[----:B0-----:R-:W-:Y:S02]  /*18300*/  LEA.HI R60, R59, 0x2e, RZ, 0x1a ;  /* 0x0000002e3b3c7811 */ /* 0x001fe400078fd0ff */
[----:B-1----:R-:W-:-:S03]  /*18310*/  LEA.HI R58, R61, 0x3e, RZ, 0x1a ;  /* 0x0000003e3d3a7811 */ /* 0x002fc600078fd0ff */
[----:B------:R-:W-:Y:S01]  /*18320*/  IMAD R8, R60, UR25, RZ ;  /* 0x000000193c087c24 */ /* 0x000fe2000f8e02ff */
[----:B------:R-:W-:Y:S02]  /*18330*/  LEA.HI R60, R61, 0xe, RZ, 0x1a ;  /* 0x0000000e3d3c7811 */ /* 0x000fe400078fd0ff */
[----:B------:R-:W-:Y:S01]  /*18340*/  SHF.R.U32.HI R61, RZ, 0x6, R61 ;  /* 0x00000006ff3d7819 */ /* 0x000fe2000001163d */
[----:B------:R-:W-:Y:S01]  /*18350*/  IMAD R7, R58, UR25, RZ ;  /* 0x000000193a077c24 */ /* 0x000fe2000f8e02ff */
[----:B------:R-:W-:Y:S02]  /*18360*/  LEA.HI R59, R59, 0x1e, RZ, 0x1a ;  /* 0x0000001e3b3b7811 */ /* 0x000fe400078fd0ff */
[----:B------:R-:W-:Y:S01]  /*18370*/  SGXT.U32 R61, R61, 0x1 ;  /* 0x000000013d3d781a */ /* 0x000fe20000000000 */
[----:B------:R-:W-:Y:S01]  /*18380*/  IMAD R10, R60, UR25, RZ ;  /* 0x000000193c0a7c24 */ /* 0x000fe2000f8e02ff */
[-C--:B------:R-:W-:Y:S02]  /*18390*/  IADD3 R11, P2, R7, R3.reuse, RZ ;  /* 0x00000003070b7210 */ /* 0x080fe40007f5e0ff */
[----:B------:R-:W-:Y:S01]  /*183a0*/  LOP3.LUT R61, R61, 0x3c, RZ, 0xfc, !PT ;  /* 0x0000003c3d3d7812 */ /* 0x000fe200078efcff */
[----:B------:R-:W-:Y:S01]  /*183b0*/  IMAD R9, R59, UR25, RZ ;  /* 0x000000193b097c24 */ /* 0x000fe2000f8e02ff */
[-C--:B------:R-:W-:Y:S01]  /*183c0*/  IADD3 R12, P3, R8, R3.reuse, RZ ;  /* 0x00000003080c7210 */ /* 0x080fe20007f7e0ff */
[----:B------:R0:W-:Y:S02]  /*183d0*/  STL [R1+0x5f8], R11 ;  /* 0x0005f80b01007387 */ /* 0x0001e40000100800 */
[----:B------:R-:W-:Y:S01]  /*183e0*/  IMAD R61, R61, UR25, RZ ;  /* 0x000000193d3d7c24 */ /* 0x000fe2000f8e02ff */
[-C--:B------:R-:W-:Y:S01]  /*183f0*/  IADD3 R13, P4, R9, R3.reuse, RZ ;  /* 0x00000003090d7210 */ /* 0x080fe20007f9e0ff */
[----:B------:R1:W-:Y:S01]  /*18400*/  STL [R1+0x638], R12 ;  /* 0x0006380c01007387 */ /* 0x0003e20000100800 */
[----:B0-----:R-:W-:-:S03]  /*18410*/  IADD3 R11, P5, R10, R3, RZ ;  /* 0x000000030a0b7210 */ /* 0x001fc60007fbe0ff */
[----:B------:R-:W-:Y:S01]  /*18420*/  STL [R1+0x678], R13 ;  /* 0x0006780d01007387 */ /* 0x000fe20000100800 */
[----:B-1----:R-:W-:-:S03]  /*18430*/  IADD3 R12, P0, R61, R3, RZ ;  /* 0x000000033d0c7210 */ /* 0x002fc60007f1e0ff */
[----:B------:R0:W-:Y:S04]  /*18440*/  STL [R1+0x6b8], R11 ;  /* 0x0006b80b01007387 */ /* 0x0001e80000100800 */
[----:B------:R3:W-:Y:S01]  /*18450*/  STL [R1+0x600], R12 ;  /* 0x0006000c01007387 */ /* 0x0007e20000100800 */
[-C--:B0-----:R-:W-:Y:S02]  /*18460*/  LEA.HI.X.SX32 R11, R7, R2.reuse, 0x1, P2 ;  /* 0x00000002070b7211 */ /* 0x081fe400010f0eff */
[-C--:B------:R-:W-:Y:S02]  /*18470*/  LEA.HI.X.SX32 R7, R8, R2.reuse, 0x1, P3 ;  /* 0x0000000208077211 */ /* 0x080fe400018f0eff */
[-C--:B------:R-:W-:Y:S02]  /*18480*/  LEA.HI.X.SX32 R8, R9, R2.reuse, 0x1, P4 ;  /* 0x0000000209087211 */ /* 0x080fe400020f0eff */
[----:B------:R-:W-:Y:S01]  /*18490*/  LEA.HI.X.SX32 R9, R10, R2, 0x1, P5 ;  /* 0x000000020a097211 */ /* 0x000fe200028f0eff */
[----:B------:R-:W-:-:S04]  /*184a0*/  IMAD R72, RZ, RZ, -UR25 ;  /* 0x80000019ff487e24 */ /* 0x000fc8000f8e02ff */
[----:B------:R-:W-:-:S04]  /*184b0*/  IMAD R4, R72, 0x2, R78 ;  /* 0x0000000248047824 */ /* 0x000fc800078e024e */
[----:B------:R-:W-:-:S04]  /*184c0*/  IMAD R5, R72, 0x2, R4 ;  /* 0x0000000248057824 */ /* 0x000fc800078e0204 */
[----:B------:R-:W-:Y:S01]  /*184d0*/  IMAD R6, R72, 0x2, R5 ;  /* 0x0000000248067824 */ /* 0x000fe200078e0205 */
[----:B--2---:R-:W-:-:S05]  /*184e0*/  IADD3 R13, P1, R62, R3, RZ ;  /* 0x000000033e0d7210 */ /* 0x004fca0007f3e0ff */
[----:B------:R-:W-:Y:S01]  /*184f0*/  STL [R1+0x608], R13 ;  /* 0x0006080d01007387 */ /* 0x000fe20000100800 */
[----:B---3--:R-:W-:-:S03]  /*18500*/  IADD3 R12, P2, R63, R3, RZ ;  /* 0x000000033f0c7210 */ /* 0x008fc60007f5e0ff */
[----:B------:R4:W-:Y:S04]  /*18510*/  STL [R1+0x5f4], R11 ;  /* 0x0005f40b01007387 */ /* 0x0009e80000100800 */
[----:B------:R-:W-:Y:S04]  /*18520*/  STL [R1+0x610], R12 ;  /* 0x0006100c01007387 */ /* 0x000fe80000100800 */
[----:B------:R0:W-:Y:S01]  /*18530*/  STL [R1+0x634], R7 ;  /* 0x0006340701007387 */ /* 0x0001e20000100800 */
[----:B----4-:R-:W-:-:S05]  /*18540*/  IADD3 R11, P3, R64, R3, RZ ;  /* 0x00000003400b7210 */ /* 0x010fca0007f7e0ff */
[----:B------:R-:W-:Y:S01]  /*18550*/  STL [R1+0x618], R11 ;  /* 0x0006180b01007387 */ /* 0x000fe20000100800 */
[----:B0-----:R-:W-:-:S03]  /*18560*/  IADD3 R7, P4, R65, R3, RZ ;  /* 0x0000000341077210 */ /* 0x001fc60007f9e0ff */
[----:B------:R0:W-:Y:S04]  /*18570*/  STL [R1+0x674], R8 ;  /* 0x0006740801007387 */ /* 0x0001e80000100800 */
        /* <DEDUP_REMOVED lines=48> */
[----:B------:R1:W5:Y:S04]  /*18880*/  LDL.LU R0, [R1+0xf78] ;  /* 0x000f780001007983 */ /* 0x0003680000300800 */
[----:B------:R-:W-:Y:S01]  /*18890*/  STL [R1+0x690], R7 ;  /* 0x0006900701007387 */ /* 0x000fe20000100800 */
[----:B0-----:R-:W-:-:S03]  /*188a0*/  IADD3 R8, P5, R78, R3, RZ ;  /* 0x000000034e087210 */ /* 0x001fc60007fbe0ff */
[----:B------:R0:W-:Y:S01]  /*188b0*/  STL [R1+0x65c], R9 ;  /* 0x00065c0901007387 */ /* 0x0001e20000100800 */
[----:B------:R-:W-:-:S03]  /*188c0*/  LEA.HI.X.SX32 R10, R75, R2, 0x1, P1 ;  /* 0x000000024b0a7211 */ /* 0x000fc600008f0eff */
[----:B------:R2:W-:Y:S01]  /*188d0*/  STL [R1+0x698], R8 ;  /* 0x0006980801007387 */ /* 0x0005e20000100800 */
[----:B0-----:R-:W-:Y:S02]  /*188e0*/  LEA.HI.X.SX32 R9, R74, R2, 0x1, P0 ;  /* 0x000000024a097211 */ /* 0x001fe400000f0eff */
[----:B--2---:R-:W-:-:S03]  /*188f0*/  IADD3 R8, P0, R4, R3, RZ ;  /* 0x0000000304087210 */ /* 0x004fc60007f1e0ff */
[----:B------:R0:W-:Y:S04]  /*18900*/  STL [R1+0x664], R9 ;  /* 0x0006640901007387 */ /* 0x0001e80000100800 */
[----:B------:R-:W-:Y:S01]  /*18910*/  STL [R1+0x6a0], R8 ;  /* 0x0006a00801007387 */ /* 0x000fe20000100800 */
[----:B0-----:R-:W-:-:S03]  /*18920*/  IADD3 R9, P6, R5, R3, RZ ;  /* 0x0000000305097210 */ /* 0x001fc60007fde0ff */
[----:B------:R0:W-:Y:S01]  /*18930*/  STL [R1+0x66c], R10 ;  /* 0x00066c0a01007387 */ /* 0x0001e20000100800 */
[----:B------:R-:W-:-:S03]  /*18940*/  LEA.HI.X.SX32 R11, R77, R2, 0x1, P3 ;  /* 0x000000024d0b7211 */ /* 0x000fc600018f0eff */
[----:B------:R2:W-:Y:S01]  /*18950*/  STL [R1+0x6a8], R9 ;  /* 0x0006a80901007387 */ /* 0x0005e20000100800 */
[----:B------:R-:W-:Y:S01]  /*18960*/  IMAD R7, R72, 0x4, R6 ;  /* 0x0000000448077824 */ /* 0x000fe200078e0206 */
[----:B0-----:R-:W-:Y:S02]  /*18970*/  LEA.HI.X.SX32 R10, R76, R2, 0x1, P2 ;  /* 0x000000024c0a7211 */ /* 0x001fe400010f0eff */
[----:B--2---:R-:W-:-:S03]  /*18980*/  IADD3 R9, P1, R6, R3, RZ ;  /* 0x0000000306097210 */ /* 0x004fc60007f3e0ff */
[----:B------:R-:W-:Y:S01]  /*18990*/  STL [R1+0x67c], R10 ;  /* 0x00067c0a01007387 */ /* 0x000fe20000100800 */
[----:B------:R-:W-:-:S03]  /*189a0*/  LEA.HI.X.SX32 R12, R78, R2, 0x1, P5 ;  /* 0x000000024e0c7211 */ /* 0x000fc600028f0eff */
[----:B------:R0:W-:Y:S01]  /*189b0*/  STL [R1+0x6b0], R9 ;  /* 0x0006b00901007387 */ /* 0x0001e20000100800 */
[----:B------:R-:W-:-:S03]  /*189c0*/  IMAD R8, R72, 0x2, R7 ;  /* 0x0000000248087824 */ /* 0x000fc600078e0207 */
[----:B------:R2:W-:Y:S01]  /*189d0*/  STL [R1+0x684], R11 ;  /* 0x0006840b01007387 */ /* 0x0005e20000100800 */
[-C--:B0-----:R-:W-:Y:S02]  /*189e0*/  LEA.HI.X.SX32 R9, R79, R2.reuse, 0x1, P4 ;  /* 0x000000024f097211 */ /* 0x081fe400020f0eff */
[-C--:B--2---:R-:W-:Y:S02]  /*189f0*/  LEA.HI.X.SX32 R11, R4, R2.reuse, 0x1, P0 ;  /* 0x00000002040b7211 */ /* 0x084fe400000f0eff */
[-C--:B------:R-:W-:Y:S01]  /*18a00*/  LEA.HI.X.SX32 R4, R5, R2.reuse, 0x1, P6 ;  /* 0x0000000205047211 */ /* 0x080fe200030f0eff */
[----:B------:R0:W-:Y:S01]  /*18a10*/  STL [R1+0x68c], R9 ;  /* 0x00068c0901007387 */ /* 0x0001e20000100800 */
[C---:B------:R-:W-:Y:S01]  /*18a20*/  IADD3 R5, P0, R7.reuse, R3, RZ ;  /* 0x0000000307057210 */ /* 0x040fe20007f1e0ff */
[C---:B------:R-:W-:Y:S02]  /*18a30*/  IMAD R10, R72.reuse, 0x2, R8 ;  /* 0x00000002480a7824 */ /* 0x040fe400078e0208 */
[----:B------:R-:W-:Y:S04]  /*18a40*/  STL [R1+0x694], R12 ;  /* 0x0006940c01007387 */ /* 0x000fe80000100800 */
[----:B------:R2:W-:Y:S01]  /*18a50*/  STL [R1+0x69c], R11 ;  /* 0x00069c0b01007387 */ /* 0x0005e20000100800 */
[----:B------:R-:W-:Y:S01]  /*18a60*/  LEA.HI.X.SX32 R7, R7, R2, 0x1, P0 ;  /* 0x0000000207077211 */ /* 0x000fe200000f0eff */
[----:B0-----:R-:W-:-:S02]  /*18a70*/  IMAD R9, R72, 0x2, R10 ;  /* 0x0000000248097824 */ /* 0x001fc400078e020a */
[----:B------:R0:W-:Y:S04]  /*18a80*/  STL [R1+0x6a4], R4 ;  /* 0x0006a40401007387 */ /* 0x0001e80000100800 */
[----:B------:R3:W-:Y:S01]  /*18a90*/  STL [R1+0x6c0], R5 ;  /* 0x0006c00501007387 */ /* 0x0007e20000100800 */
[----:B--2---:R-:W-:Y:S01]  /*18aa0*/  IADD3 R11, P2, R8, R3, RZ ;  /* 0x00000003080b7210 */ /* 0x004fe20007f5e0ff */
[----:B0-----:R-:W-:Y:S01]  /*18ab0*/  IMAD R4, R72, 0x2, R9 ;  /* 0x0000000248047824 */ /* 0x001fe200078e0209 */
[----:B---3--:R-:W-:-:S03]  /*18ac0*/  LEA.HI.X.SX32 R5, R6, R2, 0x1, P1 ;  /* 0x0000000206057211 */ /* 0x008fc600008f0eff */
[----:B------:R-:W-:Y:S01]  /*18ad0*/  STL [R1+0x6c8], R11 ;  /* 0x0006c80b01007387 */ /* 0x000fe20000100800 */
[----:B------:R-:W-:-:S03]  /*18ae0*/  LEA.HI.X.SX32 R6, R8, R2, 0x1, P2 ;  /* 0x0000000208067211 */ /* 0x000fc600010f0eff */
[----:B------:R0:W-:Y:S04]  /*18af0*/  STL [R1+0x6ac], R5 ;  /* 0x0006ac0501007387 */ /* 0x0001e80000100800 */
[----:B------:R2:W-:Y:S01]  /*18b00*/  STL [R1+0x6bc], R7 ;  /* 0x0006bc0701007387 */ /* 0x0005e20000100800 */
[-C--:B------:R-:W-:Y:S01]  /*18b10*/  IADD3 R8, P1, R9, R3.reuse, RZ ;  /* 0x0000000309087210 */ /* 0x080fe20007f3e0ff */
[----:B0-----:R-:W-:Y:S01]  /*18b20*/  IMAD R5, R72, 0x2, R4 ;  /* 0x0000000248057824 */ /* 0x001fe200078e0204 */
[-C--:B--2---:R-:W-:Y:S01]  /*18b30*/  IADD3 R7, P0, R10, R3.reuse, RZ ;  /* 0x000000030a077210 */ /* 0x084fe20007f1e0ff */
[----:B------:R0:W-:Y:S04]  /*18b40*/  STL [R1+0x6c4], R6 ;  /* 0x0006c40601007387 */ /* 0x0001e80000100800 */
[----:B------:R2:W-:Y:S01]  /*18b50*/  STL [R1+0x6cc], R7 ;  /* 0x0006cc0701007387 */ /* 0x0005e20000100800 */
[----:B0-----:R-:W-:-:S03]  /*18b60*/  IADD3 R6, P2, R4, R3, RZ ;  /* 0x0000000304067210 */ /* 0x001fc60007f5e0ff */
[----:B------:R-:W-:Y:S01]  /*18b70*/  STL [R1+0x6d0], R8 ;  /* 0x0006d00801007387 */ /* 0x000fe20000100800 */
[----:B--2---:R-:W-:Y:S02]  /*18b80*/  IADD3 R7, P3, R5, R3, RZ ;  /* 0x0000000305077210 */ /* 0x004fe40007f7e0ff */
[-C--:B------:R-:W-:Y:S01]  /*18b90*/  LEA.HI.X.SX32 R3, R10, R2.reuse, 0x1, P0 ;  /* 0x000000020a037211 */ /* 0x080fe200000f0eff */
[----:B------:R0:W-:Y:S04]  /*18ba0*/  STL [R1+0x6d4], R6 ;  /* 0x0006d40601007387 */ /* 0x0001e80000100800 */
[----:B------:R-:W-:Y:S04]  /*18bb0*/  STL [R1+0x5f0], R7 ;  /* 0x0005f00701007387 */ /* 0x000fe80000100800 */
[----:B------:R2:W-:Y:S01]  /*18bc0*/  STL [R1+0x5e0], R3 ;  /* 0x0005e00301007387 */ /* 0x0005e20000100800 */
[----:B0-----:R-:W-:-:S02]  /*18bd0*/  LEA.HI.X.SX32 R6, R9, R2, 0x1, P1 ;  /* 0x0000000209067211 */ /* 0x001fc400008f0eff */
[-C--:B--2---:R-:W-:Y:S02]  /*18be0*/  LEA.HI.X.SX32 R3, R4, R2.reuse, 0x1, P2 ;  /* 0x0000000204037211 */ /* 0x084fe400010f0eff */
[----:B------:R-:W-:Y:S01]  /*18bf0*/  LEA.HI.X.SX32 R2, R5, R2, 0x1, P3 ;  /* 0x0000000205027211 */ /* 0x000fe200018f0eff */
[----:B------:R-:W-:Y:S04]  /*18c00*/  STL [R1+0x5e8], R6 ;  /* 0x0005e80601007387 */ /* 0x000fe80000100800 */
[----:B------:R-:W-:Y:S04]  /*18c10*/  STL [R1+0x5ec], R3 ;  /* 0x0005ec0301007387 */ /* 0x000fe80000100800 */
[----:B------:R0:W-:Y:S04]  /*18c20*/  STL [R1+0x5e4], R2 ;  /* 0x0005e40201007387 */ /* 0x0001e80000100800 */
[----:B------:R1:W-:Y:S04]  /*18c30*/  STL [R1], RZ ;  /* 0x000000ff01007387 */ /* 0x0003e80000100800 */
        /* <DEDUP_REMOVED lines=109> */
[----:B------:R-:W2:Y:S03]  /*19310*/  S2R R72, SR_TID.X ;  /* 0x0000000000487919 */ /* 0x000ea60000002100 */
        /* <DEDUP_REMOVED lines=18> */
[----:B------:R-:W-:Y:S01]  /*19440*/  USHF.R.U32.HI UR22, URZ, 0x4, UR24 ;  /* 0x000000043f167899 */ /* 0x000fe20008011618 */
[----:B--2---:R-:W-:Y:S01]  /*19450*/  LOP3.LUT R72, R72, 0x7f, RZ, 0xc0, !PT ;  /* 0x0000007f48487812 */ /* 0x004fe200078ec0ff */
[----:B------:R-:W-:-:S02]  /*19460*/  UIADD3 UR6, UR24, 0x8000, URZ ;  /* 0x0000800018067890 */ /* 0x000fc4000fffe03f */
[----:B------:R-:W-:Y:S01]  /*19470*/  USGXT.U32 UR22, UR22, 0xe ;  /* 0x0000000e1616789a */ /* 0x000fe20008000000 */
[C---:B------:R-:W-:Y:S01]  /*19480*/  LOP3.LUT R201, R72.reuse, 0x10, RZ, 0x3c, !PT ;  /* 0x0000001048c97812 */ /* 0x040fe200078e3cff */
[----:B------:R-:W-:Y:S01]  /*19490*/  USHF.L.U32 UR25, UR25, 0x6, URZ ;  /* 0x0000000619197899 */ /* 0x000fe2000800063f */
[C---:B------:R-:W-:Y:S01]  /*194a0*/  LOP3.LUT R200, R72.reuse, 0x20, RZ, 0x3c, !PT ;  /* 0x0000002048c87812 */ /* 0x040fe200078e3cff */
[----:B------:R-:W-:Y:S01]  /*194b0*/  USHF.R.U32.HI UR6, URZ, 0x4, UR6 ;  /* 0x000000043f067899 */ /* 0x000fe20008011606 */
[----:B------:R-:W-:Y:S01]  /*194c0*/  LOP3.LUT R199, R72, 0x30, RZ, 0x3c, !PT ;  /* 0x0000003048c77812 */ /* 0x000fe200078e3cff */
[----:B------:R-:W-:Y:S01]  /*194d0*/  UIADD3 UR10, UP0, UR22, 0x2, URZ ;  /* 0x00000002160a7890 */ /* 0x000fe2000ff1e03f */
[----:B------:R-:W-:Y:S02]  /*194e0*/  CS2R R24, SRZ ;  /* 0x0000000000187805 */ /* 0x000fe4000001ff00 */
[----:B------:R-:W-:Y:S02]  /*194f0*/  CS2R R26, SRZ ;  /* 0x00000000001a7805 */ /* 0x000fe4000001ff00 */
[----:B------:R-:W-:-:S02]  /*19500*/  CS2R R28, SRZ ;  /* 0x00000000001c7805 */ /* 0x000fc4000001ff00 */
[----:B------:R-:W-:Y:S02]  /*19510*/  CS2R R30, SRZ ;  /* 0x00000000001e7805 */ /* 0x000fe4000001ff00 */
[----:B------:R-:W-:Y:S02]  /*19520*/  CS2R R32, SRZ ;  /* 0x0000000000207805 */ /* 0x000fe4000001ff00 */
[----:B------:R-:W-:Y:S02]  /*19530*/  CS2R R34, SRZ ;  /* 0x0000000000227805 */ /* 0x000fe4000001ff00 */
        /* <DEDUP_REMOVED lines=26> */
[----:B------:R-:W-:Y:S01]  /*196e0*/  CS2R R88, SRZ ;  /* 0x0000000000587805 */ /* 0x000fe2000001ff00 */
[----:B------:R-:W-:Y:S01]  /*196f0*/  UMOV UR5, URZ ;  /* 0x0000003f00057c82 */ /* 0x000fe20008000000 */
[----:B------:R-:W-:Y:S01]  /*19700*/  UMOV UR8, 0xfffffffe ;  /* 0xfffffffe00087882 */ /* 0x000fe20000000000 */
[----:B------:R-:W-:Y:S01]  /*19710*/  UMOV UR9, 0x7fffffdf ;  /* 0x7fffffdf00097882 */ /* 0x000fe20000000000 */
[----:B------:R-:W-:Y:S01]  /*19720*/  UMOV UR4, URZ ;  /* 0x0000003f00047c82 */ /* 0x000fe20008000000 */
[----:B------:R-:W-:-:S02]  /*19730*/  USHF.L.U32 UR26, UR26, 0x6, URZ ;  /* 0x000000061a1a7899 */ /* 0x000fc4000800063f */
[----:B------:R-:W-:Y:S02]  /*19740*/  USGXT.U32 UR20, UR6, 0xe ;  /* 0x0000000e0614789a */ /* 0x000fe40008000000 */
[----:B------:R-:W-:Y:S02]  /*19750*/  UIADD3.X UR11, UR5, -0x7fffffe0, URZ, UP0, !UPT ;  /* 0x80000020050b7890 */ /* 0x000fe400087fe43f */
[----:B------:R-:W-:Y:S01]  /*19760*/  USHF.R.S32.HI UR27, URZ, 0x1f, UR25 ;  /* 0x0000001f3f1b7899 */ /* 0x000fe20008011419 */
[----:B------:R-:W2:Y:S01]  /*19770*/  LDC R21, c[0x0][0x230] ;  /* 0x00008c00ff157b82 */ /* 0x000ea20000000800 */
        /* <DEDUP_REMOVED lines=22> */
[----:B------:R-:W-:Y:S01]  /*198e0*/  CS2R R134, SRZ ;  /* 0x0000000000867805 */ /* 0x000fe2000001ff00 */
[----:B--2---:R-:W-:Y:S01]  /*198f0*/  VIADD R21, R21, 0x3f ;  /* 0x0000003f15157836 */ /* 0x004fe20000000000 */
[----:B------:R-:W-:Y:S02]  /*19900*/  CS2R R136, SRZ ;  /* 0x0000000000887805 */ /* 0x000fe4000001ff00 */
[----:B------:R-:W-:Y:S02]  /*19910*/  CS2R R138, SRZ ;  /* 0x00000000008a7805 */ /* 0x000fe4000001ff00 */
[----:B------:R-:W-:Y:S02]  /*19920*/  CS2R R140, SRZ ;  /* 0x00000000008c7805 */ /* 0x000fe4000001ff00 */
[----:B------:R-:W-:-:S02]  /*19930*/  CS2R R142, SRZ ;  /* 0x00000000008e7805 */ /* 0x000fc4000001ff00 */
[----:B------:R-:W-:Y:S02]  /*19940*/  SHF.R.S32.HI R22, RZ, 0x1f, R21 ;  /* 0x0000001fff167819 */ /* 0x000fe40000011415 */
[----:B------:R-:W-:Y:S02]  /*19950*/  CS2R R144, SRZ ;  /* 0x0000000000907805 */ /* 0x000fe4000001ff00 */
[----:B------:R-:W-:Y:S02]  /*19960*/  CS2R R146, SRZ ;  /* 0x0000000000927805 */ /* 0x000fe4000001ff00 */
[----:B------:R-:W-:Y:S02]  /*19970*/  CS2R R148, SRZ ;  /* 0x0000000000947805 */ /* 0x000fe4000001ff00 */
[----:B------:R-:W-:Y:S02]  /*19980*/  LEA.HI R22, R22, R21, RZ, 0x6 ;  /* 0x0000001516167211 */ /* 0x000fe400078f30ff */
[----:B------:R-:W-:-:S02]  /*19990*/  CS2R R150, SRZ ;  /* 0x0000000000967805 */ /* 0x000fc4000001ff00 */
[C---:B------:R-:W-:Y:S01]  /*199a0*/  LOP3.LUT R157, R23.reuse, 0x10, RZ, 0x3c, !PT ;  /* 0x00000010179d7812 */ /* 0x040fe200078e3cff */
[----:B------:R-:W-:Y:S01]  /*199b0*/  UMOV UR6, UR20 ;  /* 0x0000001400067c82 */ /* 0x000fe20008000000 */
[----:B0-----:R-:W-:Y:S01]  /*199c0*/  SHF.R.S32.HI R2, RZ, 0x6, R22 ;  /* 0x00000006ff027819 */ /* 0x001fe20000011416 */
[----:B------:R-:W-:Y:S01]  /*199d0*/  UMOV UR7, URZ ;  /* 0x0000003f00077c82 */ /* 0x000fe20008000000 */
[C---:B------:R-:W-:Y:S01]  /*199e0*/  LOP3.LUT R156, R23.reuse, 0x20, RZ, 0x3c, !PT ;  /* 0x00000020179c7812 */ /* 0x040fe200078e3cff */
[----:B------:R-:W-:Y:S01]  /*199f0*/  USHF.R.S32.HI UR30, URZ, 0x1f, UR26 ;  /* 0x0000001f3f1e7899 */ /* 0x000fe2000801141a */
[----:B------:R-:W-:Y:S01]  /*19a00*/  LOP3.LUT R155, R23, 0x30, RZ, 0x3c, !PT ;  /* 0x00000030179b7812 */ /* 0x000fe200078e3cff */
[----:B------:R-:W-:Y:S02]  /*19a10*/  UIADD3.64 UR8, UR6, -UR8, URZ ;  /* 0x8000000806087297 */ /* 0x000fe4000fffe03f */
[----:B------:R-:W-:Y:S02]  /*19a20*/  UIADD3.64 UR14, UR10, 0x3fe, URZ ;  /* 0x000003fe0a0e7897 */ /* 0x000fe4000fffe03f */
[----:B------:R-:W-:Y:S01]  /*19a30*/  UIADD3.64 UR18, UR10, 0x400, URZ ;  /* 0x000004000a127897 */ /* 0x000fe2000fffe03f */
[----:B------:R-:W-:Y:S01]  /*19a40*/  ULDC UR5, c[0x0][0x230] ;  /* 0x00008c0000057ab9 */ /* 0x000fe20000000800 */
[----:B-1----:R-:W-:-:S10]  /*19a50*/  UMOV UR21, 0x80000020 ;  /* 0x8000002000157882 */ /* 0x002fd40000000000 */
.L_x_2:
[----:B0-----:R-:W2:Y:S04]  /*19a60*/  LDL R3, [R1+0x5e4] ;  /* 0x0005e40001037983 */ /* 0x001ea80000100800 */
[----:B------:R-:W2:Y:S04]  /*19a70*/  LDL R2, [R1+0x5f0] ;  /* 0x0005f00001027983 */ /* 0x000ea80000100800 */
[----:B------:R-:W3:Y:S04]  /*19a80*/  LDL R199, [R1+0x5e0] ;  /* 0x0005e00001c77983 */ /* 0x000ee80000100800 */
[----:B------:R-:W4:Y:S04]  /*19a90*/  LDL R4, [R1+0x6cc] ;  /* 0x0006cc0001047983 */ /* 0x000f280000100800 */
[----:B------:R-:W3:Y:S04]  /*19aa0*/  LDL R200, [R1+0x6c8] ;  /* 0x0006c80001c87983 */ /* 0x000ee80000100800 */
        /* <DEDUP_REMOVED lines=28> */
[----:B0-----:R-:W3:Y:S04]  /*19c70*/  LDL R32, [R1+0x6c4] ;  /* 0x0006c40001207983 */ /* 0x001ee80000100800 */
[----:B------:R0:W-:Y:S04]  /*19c80*/  STL [R1+0x1238], R33 ;  /* 0x0012382101007387 */ /* 0x0001e80000100800 */
[----:B0-----:R-:W4:Y:S04]  /*19c90*/  LDL R33, [R1+0x6d0] ;  /* 0x0006d00001217983 */ /* 0x001f280000100800 */
[----:B------:R-:W-:Y:S04]  /*19ca0*/  STL [R1+0x1234], R30 ;  /* 0x0012341e01007387 */ /* 0x000fe80000100800 */
[----:B------:R-:W-:Y:S04]  /*19cb0*/  STL [R1+0x1230], R31 ;  /* 0x0012301f01007387 */ /* 0x000fe80000100800 */
[----:B------:R0:W-:Y:S04]  /*19cc0*/  STL [R1+0x122c], R28 ;  /* 0x00122c1c01007387 */ /* 0x0001e80000100800 */
[----:B0-----:R-:W3:Y:S04]  /*19cd0*/  LDL R28, [R1+0x6d4] ;  /* 0x0006d400011c7983 */ /* 0x001ee80000100800 */
[----:B------:R0:W-:Y:S04]  /*19ce0*/  STL [R1+0x1228], R29 ;  /* 0x0012281d01007387 */ /* 0x0001e80000100800 */
[----:B0-----:R-:W4:Y:S04]  /*19cf0*/  LDL R29, [R1+0x5ec] ;  /* 0x0005ec00011d7983 */ /* 0x001f280000100800 */
[----:B------:R0:W-:Y:S04]  /*19d00*/  STL [R1+0x1224], R26 ;  /* 0x0012241a01007387 */ /* 0x0001e80000100800 */
[----:B0-----:R-:W3:Y:S01]  /*19d10*/  LDL R26, [R1+0x5e8] ;  /* 0x0005e800011a7983 */ /* 0x001ee20000100800 */
[----:B------:R-:W-:Y:S01]  /*19d20*/  UIMAD UR6, UR4, -0x40, UR5 ;  /* 0xffffffc0040678a4 */ /* 0x000fe2000f8e0205 */
[----:B------:R-:W-:Y:S01]  /*19d30*/  PRMT R154, RZ, 0x7610, R154 ;  /* 0x00007610ff9a7816 */ /* 0x000fe2000000009a */
[----:B------:R-:W0:Y:S01]  /*19d40*/  S2R R31, SR_TID.X ;  /* 0x00000000001f7919 */ /* 0x000e220000002100 */
[----:B------:R-:W-:-:S02]  /*19d50*/  PRMT R165, RZ, 0x7610, R165 ;  /* 0x00007610ffa57816 */ /* 0x000fc400000000a5 */
[----:B------:R-:W-:Y:S01]  /*19d60*/  PRMT R170, RZ, 0x7610, R170 ;  /* 0x00007610ffaa7816 */ /* 0x000fe200000000aa */
[----:B------:R1:W-:Y:S04]  /*19d70*/  STL [R1+0x1220], R27 ;  /* 0x0012201b01007387 */ /* 0x0003e80000100800 */
[----:B------:R-:W-:Y:S04]  /*19d80*/  STL [R1+0x121c], R24 ;  /* 0x00121c1801007387 */ /* 0x000fe80000100800 */
[----:B------:R2:W-:Y:S04]  /*19d90*/  STL [R1+0x1218], R25 ;  /* 0x0012181901007387 */ /* 0x0005e80000100800 */
[----:B------:R-:W-:Y:S04]  /*19da0*/  STL [R1+0x1014], R125 ;  /* 0x0010147d01007387 */ /* 0x000fe80000100800 */
[----:B------:R-:W-:Y:S04]  /*19db0*/  STL [R1+0x1010], R126 ;  /* 0x0010107e01007387 */ /* 0x000fe80000100800 */
[----:B------:R-:W-:Y:S04]  /*19dc0*/  STL [R1+0x100c], R127 ;  /* 0x00100c7f01007387 */ /* 0x000fe80000100800 */
[----:B------:R-:W-:Y:S01]  /*19dd0*/  STL [R1+0x1008], R128 ;  /* 0x0010088001007387 */ /* 0x000fe20000100800 */
[----:B0-----:R-:W-:-:S03]  /*19de0*/  SHF.R.U32.HI R30, RZ, 0x6, R31 ;  /* 0x00000006ff1e7819 */ /* 0x001fc6000001161f */
[----:B------:R-:W-:Y:S01]  /*19df0*/  STL [R1+0x1004], R129 ;  /* 0x0010048101007387 */ /* 0x000fe20000100800 */
[----:B------:R-:W-:Y:S02]  /*19e00*/  SHF.R.U32.HI R31, RZ, 0x6, R31 ;  /* 0x00000006ff1f7819 */ /* 0x000fe4000001161f */
[----:B------:R-:W-:Y:S01]  /*19e10*/  SGXT.U32 R30, R30, 0x1 ;  /* 0x000000011e1e781a */ /* 0x000fe20000000000 */
[----:B------:R-:W-:Y:S01]  /*19e20*/  STL [R1+0x1000], R130 ;  /* 0x0010008201007387 */ /* 0x000fe20000100800 */
[----:B------:R-:W-:Y:S02]  /*19e30*/  SGXT.U32 R31, R31, 0x1 ;  /* 0x000000011f1f781a */ /* 0x000fe40000000000 */
[----:B-1----:R-:W-:Y:S01]  /*19e40*/  LOP3.LUT R27, R30, 0x2, RZ, 0xfc, !PT ;  /* 0x000000021e1b7812 */ /* 0x002fe200078efcff */
[----:B------:R-:W-:Y:S03]  /*19e50*/  STL [R1+0xffc], R131 ;  /* 0x000ffc8301007387 */ /* 0x000fe60000100800 */
[----:B------:R-:W-:Y:S01]  /*19e60*/  ISETP.GE.AND P2, PT, R27, UR6, PT ;  /* 0x000000061b007c0c */ /* 0x000fe2000bf46270 */
[----:B------:R-:W0:Y:S01]  /*19e70*/  S2R R30, SR_TID.X ;  /* 0x00000000001e7919 */ /* 0x000e220000002100 */
[----:B------:R-:W-:-:S02]  /*19e80*/  LOP3.LUT R27, R31, 0x4, RZ, 0xfc, !PT ;  /* 0x000000041f1b7812 */ /* 0x000fc400078efcff */
[----:B------:R-:W-:Y:S01]  /*19e90*/  LOP3.LUT R31, R31, 0x6, RZ, 0xfc, !PT ;  /* 0x000000061f1f7812 */ /* 0x000fe200078efcff */
[----:B------:R-:W-:Y:S01]  /*19ea0*/  STL [R1+0xff8], R132 ;  /* 0x000ff88401007387 */ /* 0x000fe20000100800 */
[----:B------:R-:W-:Y:S02]  /*19eb0*/  ISETP.GE.AND P3, PT, R27, UR6, PT ;  /* 0x000000061b007c0c */ /* 0x000fe4000bf66270 */
[----:B------:R-:W-:Y:S01]  /*19ec0*/  ISETP.GE.AND P4, PT, R31, UR6, PT ;  /* 0x000000061f007c0c */ /* 0x000fe2000bf86270 */
[----:B------:R-:W-:Y:S04]  /*19ed0*/  STL [R1+0xff4], R133 ;  /* 0x000ff48501007387 */ /* 0x000fe80000100800 */
[----:B------:R-:W-:Y:S04]  /*19ee0*/  STL [R1+0xff0], R134 ;  /* 0x000ff08601007387 */ /* 0x000fe80000100800 */
[----:B------:R-:W-:Y:S04]  /*19ef0*/  STL [R1+0xfec], R135 ;  /* 0x000fec8701007387 */ /* 0x000fe80000100800 */
[----:B------:R-:W-:Y:S04]  /*19f00*/  STL [R1+0xfe8], R136 ;  /* 0x000fe88801007387 */ /* 0x000fe80000100800 */
[----:B------:R-:W-:Y:S04]  /*19f10*/  STL [R1+0xfe4], R137 ;  /* 0x000fe48901007387 */ /* 0x000fe80000100800 */
[----:B------:R-:W-:Y:S01]  /*19f20*/  STL [R1+0xfe0], R138 ;  /* 0x000fe08a01007387 */ /* 0x000fe20000100800 */
[----:B0-----:R-:W-:-:S03]  /*19f30*/  SHF.R.U32.HI R30, RZ, 0x6, R30 ;  /* 0x00000006ff1e7819 */ /* 0x001fc6000001161e */
[----:B------:R-:W-:Y:S01]  /*19f40*/  STL [R1+0xfdc], R139 ;  /* 0x000fdc8b01007387 */ /* 0x000fe20000100800 */
[----:B------:R-:W-:-:S03]  /*19f50*/  SGXT.U32 R30, R30, 0x1 ;  /* 0x000000011e1e781a */ /* 0x000fc60000000000 */
[----:B------:R-:W-:Y:S01]  /*19f60*/  STL [R1+0xfd8], R140 ;  /* 0x000fd88c01007387 */ /* 0x000fe20000100800 */
[----:B------:R-:W-:-:S03]  /*19f70*/  LOP3.LUT R31, R30, 0x8, RZ, 0xfc, !PT ;  /* 0x000000081e1f7812 */ /* 0x000fc600078efcff */
[----:B------:R-:W-:Y:S01]  /*19f80*/  STL [R1+0xfd4], R141 ;  /* 0x000fd48d01007387 */ /* 0x000fe20000100800 */
[----:B------:R-:W-:Y:S02]  /*19f90*/  LOP3.LUT R30, R30, 0xa, RZ, 0xfc, !PT ;  /* 0x0000000a1e1e7812 */ /* 0x000fe400078efcff */
[----:B------:R-:W-:Y:S01]  /*19fa0*/  ISETP.GE.AND P1, PT, R31, UR6, PT ;  /* 0x000000061f007c0c */ /* 0x000fe2000bf26270 */
[----:B------:R-:W-:Y:S01]  /*19fb0*/  STL [R1+0xfd0], R142 ;  /* 0x000fd08e01007387 */ /* 0x000fe20000100800 */
[----:B------:R-:W-:-:S03]  /*19fc0*/  ISETP.GE.AND P0, PT, R30, UR6, PT ;  /* 0x000000061e007c0c */ /* 0x000fc6000bf06270 */
[----:B------:R-:W-:Y:S04]  /*19fd0*/  STL [R1+0xfcc], R143 ;  /* 0x000fcc8f01007387 */ /* 0x000fe80000100800 */
[----:B--2---:R4:W2:Y:S04]  /*19fe0*/  @!P2 LDG.E.U8 R154, desc[UR28][R2.64] ;  /* 0x0000001c029aa981 */ /* 0x0048a8000c1e1100 */
        /* <DEDUP_REMOVED lines=8> */
[----:B-----5:R0:W-:Y:S04]  /*1a070*/  STL [R1+0xf78], R0 ;  /* 0x000f780001007387 */ /* 0x0201e80000100800 */
[----:B------:R-:W2:Y:S04]  /*1a080*/  LDL R31, [R1+0x6bc] ;  /* 0x0006bc00011f7983 */ /* 0x000ea80000100800 */
[----:B------:R-:W2:Y:S04]  /*1a090*/  LDL R30, [R1+0x6c0] ;  /* 0x0006c000011e7983 */ /* 0x000ea80000100800 */
[----:B------:R-:W2:Y:S04]  /*1a0a0*/  LDL R27, [R1+0x6b8] ;  /* 0x0006b800011b7983 */ /* 0x000ea80000100800 */
[----:B------:R-:W2:Y:S04]  /*1a0b0*/  LDL R25, [R1+0x6b0] ;  /* 0x0006b00001197983 */ /* 0x000ea80000100800 */
[----:B0-----:R-:W2:Y:S01]  /*1a0c0*/  LDL R0, [R1+0x6a0] ;  /* 0x0006a00001007983 */ /* 0x001ea20000100800 */
[----:B----4-:R-:W-:-:S02]  /*1a0d0*/  @!P3 IMAD.MOV.U32 R3, RZ, RZ, R29 ;  /* 0x000000ffff03b224 */ /* 0x010fc400078e001d */
[----:B------:R-:W0:Y:S01]  /*1a0e0*/  S2R R29, SR_TID.X ;  /* 0x00000000001d7919 */ /* 0x000e220000002100 */
[----:B---3--:R-:W-:Y:S02]  /*1a0f0*/  @!P3 IMAD.MOV.U32 R2, RZ, RZ, R28 ;  /* 0x000000ffff02b224 */ /* 0x008fe400078e001c */
[----:B------:R-:W3:Y:S04]  /*1a100*/  LDL R28, [R1+0x6b4] ;  /* 0x0006b400011c7983 */ /* 0x000ee80000100800 */
[----:B------:R1:W4:Y:S02]  /*1a110*/  @!P3 LDG.E.U8 R165, desc[UR28][R2.64] ;  /* 0x0000001c02a5b981 */ /* 0x000324000c1e1100 */
[----:B-1----:R-:W-:Y:S02]  /*1a120*/  @!P4 IMAD.MOV.U32 R2, RZ, RZ, R33 ;  /* 0x000000ffff02c224 */ /* 0x002fe400078e0021 */
[----:B------:R-:W-:-:S02]  /*1a130*/  @!P4 IMAD.MOV.U32 R3, RZ, RZ, R26 ;  /* 0x000000ffff03c224 */ /* 0x000fc400078e001a */
[----:B------:R-:W4:Y:S04]  /*1a140*/  LDL R26, [R1+0x6ac] ;  /* 0x0006ac00011a7983 */ /* 0x000f280000100800 */
[----:B------:R1:W4:Y:S01]  /*1a150*/  @!P4 LDG.E.U8 R170, desc[UR28][R2.64] ;  /* 0x0000001c02aac981 */ /* 0x000322000c1e1100 */
[----:B0-----:R-:W-:-:S04]  /*1a160*/  SHF.R.U32.HI R33, RZ, 0x6, R29 ;  /* 0x00000006ff217819 */ /* 0x001fc8000001161d */
[----:B------:R-:W-:-:S04]  /*1a170*/  SGXT.U32 R33, R33, 0x1 ;  /* 0x000000012121781a */ /* 0x000fc80000000000 */
[----:B------:R-:W-:-:S04]  /*1a180*/  LOP3.LUT R24, R33, 0xc, RZ, 0xfc, !PT ;  /* 0x0000000c21187812 */ /* 0x000fc800078efcff */
[----:B------:R-:W-:Y:S02]  /*1a190*/  ISETP.GE.AND P2, PT, R24, UR6, PT ;  /* 0x0000000618007c0c */ /* 0x000fe4000bf46270 */
[----:B------:R-:W4:Y:S01]  /*1a1a0*/  LDL R24, [R1+0x6a4] ;  /* 0x0006a40001187983 */ /* 0x000f220000100800 */
[----:B-1----:R-:W-:Y:S01]  /*1a1b0*/  @!P1 IMAD.MOV.U32 R2, RZ, RZ, R4 ;  /* 0x000000ffff029224 */ /* 0x002fe200078e0004 */
[----:B------:R-:W-:Y:S02]  /*1a1c0*/  LEA.HI R29, R29, 0xe, RZ, 0x1a ;  /* 0x0000000e1d1d7811 */ /* 0x000fe400078fd0ff */
[----:B------:R-:W4:Y:S02]  /*1a1d0*/  LDL R4, [R1+0x6a8] ;  /* 0x0006a80001047983 */ /* 0x000f240000100800 */
[----:B------:R-:W-:Y:S02]  /*1a1e0*/  ISETP.GE.AND P3, PT, R29, UR6, PT ;  /* 0x000000061d007c0c */ /* 0x000fe4000bf66270 */
[----:B------:R-:W4:Y:S01]  /*1a1f0*/  LDL R29, [R1+0x69c] ;  /* 0x00069c00011d7983 */ /* 0x000f220000100800 */
[----:B------:R-:W-:-:S02]  /*1a200*/  @!P1 IMAD.MOV.U32 R3, RZ, RZ, R199 ;  /* 0x000000ffff039224 */ /* 0x000fc400078e00c7 */
[----:B------:R-:W0:Y:S01]  /*1a210*/  S2R R199, SR_TID.X ;  /* 0x0000000000c77919 */ /* 0x000e220000002100 */
[----:B------:R-:W-:Y:S02]  /*1a220*/  PRMT R153, RZ, 0x7610, R153 ;  /* 0x00007610ff997816 */ /* 0x000fe40000000099 */
[----:B------:R-:W-:-:S04]  /*1a230*/  PRMT R164, RZ, 0x7610, R164 ;  /* 0x00007610ffa47816 */ /* 0x000fc800000000a4 */
[----:B------:R1:W4:Y:S01]  /*1a240*/  @!P1 LDG.E.U8 R153, desc[UR28][R2.64] ;  /* 0x0000001c02999981 */ /* 0x000322000c1e1100 */
[----:B------:R-:W-:Y:S02]  /*1a250*/  LOP3.LUT R33, R33, 0x10, RZ, 0xfc, !PT ;  /* 0x0000001021217812 */ /* 0x000fe400078efcff */
[----:B------:R-:W-:Y:S01]  /*1a260*/  PRMT R152, RZ, 0x7610, R152 ;  /* 0x00007610ff987816 */ /* 0x000fe20000000098 */
[----:B-1----:R-:W-:Y:S02]  /*1a270*/  @!P0 IMAD.MOV.U32 R2, RZ, RZ, R200 ;  /* 0x000000ffff028224 */ /* 0x002fe400078e00c8 */
[----:B------:R-:W-:Y:S01]  /*1a280*/  @!P0 IMAD.MOV.U32 R3, RZ, RZ, R32 ;  /* 0x000000ffff038224 */ /* 0x000fe200078e0020 */
[----:B------:R-:W-:-:S04]  /*1a290*/  ISETP.GE.AND P4, PT, R33, UR6, PT ;  /* 0x0000000621007c0c */ /* 0x000fc8000bf86270 */
[----:B------:R2:W4:Y:S01]  /*1a2a0*/  @!P0 LDG.E.U8 R164, desc[UR28][R2.64] ;  /* 0x0000001c02a48981 */ /* 0x000522000c1e1100 */
[----:B0-----:R-:W-:-:S04]  /*1a2b0*/  SHF.R.U32.HI R199, RZ, 0x6, R199 ;  /* 0x00000006ffc77819 */ /* 0x001fc800000116c7 */
[----:B------:R-:W-:-:S04]  /*1a2c0*/  SGXT.U32 R199, R199, 0x1 ;  /* 0x00000001c7c7781a */ /* 0x000fc80000000000 */
[----:B------:R-:W-:Y:S02]  /*1a2d0*/  LOP3.LUT R33, R199, 0x12, RZ, 0xfc, !PT ;  /* 0x00000012c7217812 */ /* 0x000fe400078efcff */
[----:B------:R-:W-:Y:S02]  /*1a2e0*/  PRMT R163, RZ, 0x7610, R163 ;  /* 0x00007610ffa37816 */ /* 0x000fe400000000a3 */
[----:B------:R-:W-:Y:S02]  /*1a2f0*/  ISETP.GE.AND P1, PT, R33, UR6, PT ;  /* 0x0000000621007c0c */ /* 0x000fe4000bf26270 */
[----:B------:R-:W-:Y:S01]  /*1a300*/  PRMT R169, RZ, 0x7610, R169 ;  /* 0x00007610ffa97816 */ /* 0x000fe200000000a9 */
[----:B--2---:R-:W-:Y:S02]  /*1a310*/  @!P2 IMAD.MOV.U32 R3, RZ, RZ, R31 ;  /* 0x000000ffff03a224 */ /* 0x004fe400078e001f */
[----:B------:R-:W2:Y:S01]  /*1a320*/  LDL R31, [R1+0x694] ;  /* 0x00069400011f7983 */ /* 0x000ea20000100800 */
[----:B------:R-:W-:-:S03]  /*1a330*/  @!P2 IMAD.MOV.U32 R2, RZ, RZ, R30 ;  /* 0x000000ffff02a224 */ /* 0x000fc600078e001e */
[----:B------:R-:W2:Y:S04]  /*1a340*/  LDL R30, [R1+0x698] ;  /* 0x00069800011e7983 */ /* 0x000ea80000100800 */
[----:B------:R0:W2:Y:S02]  /*1a350*/  @!P2 LDG.E.U8 R152, desc[UR28][R2.64] ;  /* 0x0000001c0298a981 */ /* 0x0000a4000c1e1100 */
[----:B0-----:R-:W-:Y:S02]  /*1a360*/  @!P3 IMAD.MOV.U32 R2, RZ, RZ, R27 ;  /* 0x000000ffff02b224 */ /* 0x001fe400078e001b */
[----:B------:R-:W2:Y:S01]  /*1a370*/  LDL R27, [R1+0x690] ;  /* 0x00069000011b7983 */ /* 0x000ea20000100800 */
[----:B---3--:R-:W-:-:S03]  /*1a380*/  @!P3 IMAD.MOV.U32 R3, RZ, RZ, R28 ;  /* 0x000000ffff03b224 */ /* 0x008fc600078e001c */
[----:B------:R-:W3:Y:S04]  /*1a390*/  LDL R28, [R1+0x68c] ;  /* 0x00068c00011c7983 */ /* 0x000ee80000100800 */
[----:B------:R0:W3:Y:S02]  /*1a3a0*/  @!P3 LDG.E.U8 R163, desc[UR28][R2.64] ;  /* 0x0000001c02a3b981 */ /* 0x0000e4000c1e1100 */
[----:B0-----:R-:W-:Y:S02]  /*1a3b0*/  @!P4 IMAD.MOV.U32 R2, RZ, RZ, R25 ;  /* 0x000000ffff02c224 */ /* 0x001fe400078e0019 */
[----:B----4-:R-:W-:Y:S01]  /*1a3c0*/  @!P4 IMAD.MOV.U32 R3, RZ, RZ, R26 ;  /* 0x000000ffff03c224 */ /* 0x010fe200078e001a */
[----:B------:R-:W4:Y:S04]  /*1a3d0*/  LDL R25, [R1+0x688] ;  /* 0x0006880001197983 */ /* 0x000f280000100800 */
[----:B------:R-:W4:Y:S04]  /*1a3e0*/  LDL R26, [R1+0x684] ;  /* 0x00068400011a7983 */ /* 0x000f280000100800 */
[----:B------:R0:W4:Y:S02]  /*1a3f0*/  @!P4 LDG.E.U8 R169, desc[UR28][R2.64] ;  /* 0x0000001c02a9c981 */ /* 0x000124000c1e1100 */
[----:B0-----:R-:W-:-:S02]  /*1a400*/  @!P1 IMAD.MOV.U32 R3, RZ, RZ, R24 ;  /* 0x000000ffff039224 */ /* 0x001fc400078e0018 */
[----:B------:R-:W4:Y:S01]  /*1a410*/  LDL R24, [R1+0x67c] ;  /* 0x00067c0001187983 */ /* 0x000f220000100800 */
[----:B------:R-:W-:Y:S02]  /*1a420*/  LOP3.LUT R32, R199, 0x14, RZ, 0xfc, !PT ;  /* 0x00000014c7207812 */ /* 0x000fe400078efcff */
[----:B------:R-:W0:Y:S02]  /*1a430*/  S2R R199, SR_TID.X ;  /* 0x0000000000c77919 */ /* 0x000e240000002100 */
[----:B------:R-:W-:Y:S01]  /*1a440*/  ISETP.GE.AND P0, PT, R32, UR6, PT ;  /* 0x0000000620007c0c */ /* 0x000fe2000bf06270 */
[----:B------:R-:W-:Y:S01]  /*1a450*/  @!P1 IMAD.MOV.U32 R2, RZ, RZ, R4 ;  /* 0x000000ffff029224 */ /* 0x000fe200078e0004 */
[----:B------:R-:W-:Y:S01]  /*1a460*/  PRMT R22, RZ, 0x7610, R22 ;  /* 0x00007610ff167816 */ /* 0x000fe20000000016 */
[----:B------:R-:W4:Y:S05]  /*1a470*/  LDL R4, [R1+0x680] ;  /* 0x0006800001047983 */ /* 0x000f2a0000100800 */
[----:B------:R1:W4:Y:S05]  /*1a480*/  @!P1 LDG.E.U8 R22, desc[UR28][R2.64] ;  /* 0x0000001c02169981 */ /* 0x00032a000c1e1100 */
[----:B-1----:R-:W-:-:S02]  /*1a490*/  @!P0 IMAD.MOV.U32 R3, RZ, RZ, R29 ;  /* 0x000000ffff038224 */ /* 0x002fc400078e001d */
[----:B------:R-:W4:Y:S01]  /*1a4a0*/  LDL R29, [R1+0x674] ;  /* 0x00067400011d7983 */ /* 0x000f220000100800 */
[----:B0-----:R-:W-:-:S04]  /*1a4b0*/  SHF.R.U32.HI R199, RZ, 0x6, R199 ;  /* 0x00000006ffc77819 */ /* 0x001fc800000116c7 */
[----:B------:R-:W-:-:S04]  /*1a4c0*/  SGXT.U32 R199, R199, 0x1 ;  /* 0x00000001c7c7781a */ /* 0x000fc80000000000 */
[C---:B------:R-:W-:Y:S02]  /*1a4d0*/  LOP3.LUT R126, R199.reuse, 0x16, RZ, 0xfc, !PT ;  /* 0x00000016c77e7812 */ /* 0x040fe400078efcff */
[C---:B------:R-:W-:Y:S02]  /*1a4e0*/  LOP3.LUT R33, R199.reuse, 0x18, RZ, 0xfc, !PT ;  /* 0x00000018c7217812 */ /* 0x040fe400078efcff */
[----:B------:R-:W-:Y:S02]  /*1a4f0*/  LOP3.LUT R32, R199, 0x1a, RZ, 0xfc, !PT ;  /* 0x0000001ac7207812 */ /* 0x000fe400078efcff */
[----:B------:R-:W0:Y:S01]  /*1a500*/  S2R R199, SR_TID.X ;  /* 0x0000000000c77919 */ /* 0x000e220000002100 */
[----:B------:R-:W-:Y:S02]  /*1a510*/  @!P0 IMAD.MOV.U32 R2, RZ, RZ, R0 ;  /* 0x000000ffff028224 */ /* 0x000fe400078e0000 */
[----:B------:R-:W4:Y:S01]  /*1a520*/  LDL R0, [R1+0x678] ;  /* 0x0006780001007983 */ /* 0x000f220000100800 */
[----:B------:R-:W-:-:S02]  /*1a530*/  ISETP.GE.AND P2, PT, R126, UR6, PT ;  /* 0x000000067e007c0c */ /* 0x000fc4000bf46270 */
[----:B------:R-:W-:Y:S02]  /*1a540*/  PRMT R162, RZ, 0x7610, R162 ;  /* 0x00007610ffa27816 */ /* 0x000fe400000000a2 */
[----:B------:R-:W-:Y:S02]  /*1a550*/  ISETP.GE.AND P3, PT, R33, UR6, PT ;  /* 0x0000000621007c0c */ /* 0x000fe4000bf66270 */
[----:B------:R-:W-:Y:S02]  /*1a560*/  ISETP.GE.AND P4, PT, R32, UR6, PT ;  /* 0x0000000620007c0c */ /* 0x000fe4000bf86270 */
[----:B------:R2:W4:Y:S01]  /*1a570*/  @!P0 LDG.E.U8 R162, desc[UR28][R2.64] ;  /* 0x0000001c02a28981 */ /* 0x000522000c1e1100 */
[----:B------:R-:W-:Y:S02]  /*1a580*/  PRMT R21, RZ, 0x7610, R21 ;  /* 0x00007610ff157816 */ /* 0x000fe40000000015 */
[----:B------:R-:W-:Y:S02]  /*1a590*/  PRMT R161, RZ, 0x7610, R161 ;  /* 0x00007610ffa17816 */ /* 0x000fe400000000a1 */
[----:B0-----:R-:W-:-:S04]  /*1a5a0*/  SHF.R.U32.HI R200, RZ, 0x6, R199 ;  /* 0x00000006ffc87819 */ /* 0x001fc800000116c7 */
[----:B------:R-:W-:-:S04]  /*1a5b0*/  SGXT.U32 R200, R200, 0x1 ;  /* 0x00000001c8c8781a */ /* 0x000fc80000000000 */
[----:B------:R-:W-:Y:S02]  /*1a5c0*/  LOP3.LUT R33, R200, 0x1c, RZ, 0xfc, !PT ;  /* 0x0000001cc8217812 */ /* 0x000fe400078efcff */
[----:B------:R-:W-:Y:S02]  /*1a5d0*/  LEA.HI R32, R199, 0x1e, RZ, 0x1a ;  /* 0x0000001ec7207811 */ /* 0x000fe400078fd0ff */
[----:B------:R-:W-:Y:S02]  /*1a5e0*/  ISETP.GE.AND P1, PT, R33, UR6, PT ;  /* 0x0000000621007c0c */ /* 0x000fe4000bf26270 */
[----:B------:R-:W-:Y:S01]  /*1a5f0*/  PRMT R168, RZ, 0x7610, R168 ;  /* 0x00007610ffa87816 */ /* 0x000fe200000000a8 */
[----:B------:R-:W4:Y:S01]  /*1a600*/  LDL R33, [R1+0x65c] ;  /* 0x00065c0001217983 */ /* 0x000f220000100800 */
[----:B--2---:R-:W-:-:S03]  /*1a610*/  @!P2 IMAD.MOV.U32 R3, RZ, RZ, R31 ;  /* 0x000000ffff03a224 */ /* 0x004fc600078e001f */
[----:B------:R-:W2:Y:S01]  /*1a620*/  LDL R31, [R1+0x66c] ;  /* 0x00066c00011f7983 */ /* 0x000ea20000100800 */
[----:B------:R-:W-:-:S03]  /*1a630*/  @!P2 IMAD.MOV.U32 R2, RZ, RZ, R30 ;  /* 0x000000ffff02a224 */ /* 0x000fc600078e001e */
[----:B------:R-:W2:Y:S04]  /*1a640*/  LDL R30, [R1+0x670] ;  /* 0x00067000011e7983 */ /* 0x000ea80000100800 */
[----:B------:R0:W2:Y:S01]  /*1a650*/  @!P2 LDG.E.U8 R21, desc[UR28][R2.64] ;  /* 0x0000001c0215a981 */ /* 0x0000a2000c1e1100 */
[----:B------:R-:W-:-:S03]  /*1a660*/  ISETP.GE.AND P0, PT, R32, UR6, PT ;  /* 0x0000000620007c0c */ /* 0x000fc6000bf06270 */
[----:B------:R-:W2:Y:S01]  /*1a670*/  LDL R32, [R1+0x660] ;  /* 0x0006600001207983 */ /* 0x000ea20000100800 */
[----:B0-----:R-:W-:-:S03]  /*1a680*/  @!P3 IMAD.MOV.U32 R2, RZ, RZ, R27 ;  /* 0x000000ffff02b224 */ /* 0x001fc600078e001b */
[----:B------:R-:W2:Y:S01]  /*1a690*/  LDL R27, [R1+0x668] ;  /* 0x00066800011b7983 */ /* 0x000ea20000100800 */
[----:B---3--:R-:W-:-:S03]  /*1a6a0*/  @!P3 IMAD.MOV.U32 R3, RZ, RZ, R28 ;  /* 0x000000ffff03b224 */ /* 0x008fc600078e001c */
[----:B------:R-:W3:Y:S04]  /*1a6b0*/  LDL R28, [R1+0x664] ;  /* 0x00066400011c7983 */ /* 0x000ee80000100800 */
[----:B------:R4:W3:Y:S02]  /*1a6c0*/  @!P3 LDG.E.U8 R161, desc[UR28][R2.64] ;  /* 0x0000001c02a1b981 */ /* 0x0008e4000c1e1100 */
[----:B----4-:R-:W-:Y:S02]  /*1a6d0*/  @!P4 IMAD.MOV.U32 R2, RZ, RZ, R25 ;  /* 0x000000ffff02c224 */ /* 0x010fe400078e0019 */
[----:B------:R-:W-:-:S05]  /*1a6e0*/  @!P4 IMAD.MOV.U32 R3, RZ, RZ, R26 ;  /* 0x000000ffff03c224 */ /* 0x000fca00078e001a */
[----:B------:R0:W4:Y:S02]  /*1a6f0*/  @!P4 LDG.E.U8 R168, desc[UR28][R2.64] ;  /* 0x0000001c02a8c981 */ /* 0x000124000c1e1100 */
[----:B0-----:R-:W-:Y:S02]  /*1a700*/  @!P1 IMAD.MOV.U32 R3, RZ, RZ, R24 ;  /* 0x000000ffff039224 */ /* 0x001fe400078e0018 */
[----:B------:R-:W4:Y:S01]  /*1a710*/  LDL R24, [R1+0x658] ;  /* 0x0006580001187983 */ /* 0x000f220000100800 */
[----:B------:R-:W-:-:S04]  /*1a720*/  SHF.R.U32.HI R199, RZ, 0x6, R199 ;  /* 0x00000006ffc77819 */ /* 0x000fc800000116c7 */
[----:B------:R-:W-:-:S04]  /*1a730*/  SGXT.U32 R199, R199, 0x1 ;  /* 0x00000001c7c7781a */ /* 0x000fc80000000000 */
[C---:B------:R-:W-:Y:S02]  /*1a740*/  LOP3.LUT R25, R199.reuse, 0x24, RZ, 0xfc, !PT ;  /* 0x00000024c7197812 */ /* 0x040fe400078efcff */
[----:B------:R-:W-:Y:S02]  /*1a750*/  LOP3.LUT R26, R199, 0x22, RZ, 0xfc, !PT ;  /* 0x00000022c71a7812 */ /* 0x000fe400078efcff */
[----:B------:R-:W-:Y:S02]  /*1a760*/  ISETP.GE.AND P4, PT, R25, UR6, PT ;  /* 0x0000000619007c0c */ /* 0x000fe4000bf86270 */
[----:B------:R-:W4:Y:S01]  /*1a770*/  LDL R25, [R1+0x654] ;  /* 0x0006540001197983 */ /* 0x000f220000100800 */
[----:B------:R-:W-:Y:S01]  /*1a780*/  PRMT R20, RZ, 0x7610, R20 ;  /* 0x00007610ff147816 */ /* 0x000fe20000000014 */
[----:B------:R-:W-:Y:S01]  /*1a790*/  @!P1 IMAD.MOV.U32 R2, RZ, RZ, R4 ;  /* 0x000000ffff029224 */ /* 0x000fe200078e0004 */
[----:B------:R-:W-:Y:S02]  /*1a7a0*/  ISETP.GE.AND P3, PT, R26, UR6, PT ;  /* 0x000000061a007c0c */ /* 0x000fe4000bf66270 */
[----:B------:R-:W4:Y:S04]  /*1a7b0*/  LDL R26, [R1+0x650] ;  /* 0x00065000011a7983 */ /* 0x000f280000100800 */
[----:B------:R0:W4:Y:S02]  /*1a7c0*/  @!P1 LDG.E.U8 R20, desc[UR28][R2.64] ;  /* 0x0000001c02149981 */ /* 0x000124000c1e1100 */
[----:B0-----:R-:W-:-:S02]  /*1a7d0*/  @!P0 IMAD.MOV.U32 R3, RZ, RZ, R29 ;  /* 0x000000ffff038224 */ /* 0x001fc400078e001d */
[----:B------:R-:W4:Y:S01]  /*1a7e0*/  LDL R29, [R1+0x64c] ;  /* 0x00064c00011d7983 */ /* 0x000f220000100800 */
[----:B------:R-:W0:Y:S01]  /*1a7f0*/  S2R R4, SR_TID.X ;  /* 0x0000000000047919 */ /* 0x000e220000002100 */
[----:B------:R-:W-:-:S04]  /*1a800*/  LOP3.LUT R126, R199, 0x20, RZ, 0xfc, !PT ;  /* 0x00000020c77e7812 */ /* 0x000fc800078efcff */
[----:B------:R-:W-:Y:S01]  /*1a810*/  ISETP.GE.AND P2, PT, R126, UR6, PT ;  /* 0x000000067e007c0c */ /* 0x000fe2000bf46270 */
[----:B------:R-:W-:Y:S02]  /*1a820*/  @!P0 IMAD.MOV.U32 R2, RZ, RZ, R0 ;  /* 0x000000ffff028224 */ /* 0x000fe400078e0000 */
[----:B------:R-:W4:Y:S01]  /*1a830*/  LDL R0, [R1+0x648] ;  /* 0x0006480001007983 */ /* 0x000f220000100800 */
[----:B------:R-:W-:Y:S02]  /*1a840*/  PRMT R160, RZ, 0x7610, R160 ;  /* 0x00007610ffa07816 */ /* 0x000fe400000000a0 */
[----:B------:R-:W-:-:S04]  /*1a850*/  PRMT R19, RZ, 0x7610, R19 ;  /* 0x00007610ff137816 */ /* 0x000fc80000000013 */
[----:B------:R2:W4:Y:S01]  /*1a860*/  @!P0 LDG.E.U8 R160, desc[UR28][R2.64] ;  /* 0x0000001c02a08981 */ /* 0x000522000c1e1100 */
[----:B0-----:R-:W-:-:S03]  /*1a870*/  SHF.R.U32.HI R199, RZ, 0x6, R4 ;  /* 0x00000006ffc77819 */ /* 0x001fc60000011604 */
[----:B------:R-:W4:Y:S01]  /*1a880*/  LDL R4, [R1+0x644] ;  /* 0x0006440001047983 */ /* 0x000f220000100800 */
        /* <DEDUP_REMOVED lines=16> */
[----:B------:R-:W-:Y:S01]  /*1a990*/  @!P4 IMAD.MOV.U32 R3, RZ, RZ, R33 ;  /* 0x000000ffff03c224 */ /* 0x000fe200078e0021 */
[----:B------:R-:W-:Y:S01]  /*1a9a0*/  LOP3.LUT R126, R199, 0x28, RZ, 0xfc, !PT ;  /* 0x00000028c77e7812 */ /* 0x000fe200078efcff */
[----:B------:R-:W3:Y:S04]  /*1a9b0*/  LDL R33, [R1+0x614] ;  /* 0x0006140001217983 */ /* 0x000ee80000100800 */
[----:B------:R4:W3:Y:S02]  /*1a9c0*/  @!P4 LDG.E.U8 R167, desc[UR28][R2.64] ;  /* 0x0000001c02a7c981 */ /* 0x0008e4000c1e1100 */
[----:B----4-:R-:W-:-:S02]  /*1a9d0*/  @!P0 IMAD.MOV.U32 R2, RZ, RZ, R24 ;  /* 0x000000ffff028224 */ /* 0x010fc400078e0018 */
[----:B------:R-:W4:Y:S01]  /*1a9e0*/  LDL R24, [R1+0x630] ;  /* 0x0006300001187983 */ /* 0x000f220000100800 */
[----:B------:R-:W0:Y:S01]  /*1a9f0*/  S2R R199, SR_TID.X ;  /* 0x0000000000c77919 */ /* 0x000e220000002100 */
[----:B------:R-:W-:Y:S02]  /*1aa00*/  ISETP.GE.AND P1, PT, R126, UR6, PT ;  /* 0x000000067e007c0c */ /* 0x000fe4000bf26270 */
[----:B------:R-:W-:Y:S01]  /*1aa10*/  PRMT R18, RZ, 0x7610, R18 ;  /* 0x00007610ff127816 */ /* 0x000fe20000000012 */
[----:B------:R-:W4:Y:S01]  /*1aa20*/  LDL R126, [R1+0x624] ;  /* 0x00062400017e7983 */ /* 0x000f220000100800 */
[----:B------:R-:W-:-:S05]  /*1aa30*/  @!P0 IMAD.MOV.U32 R3, RZ, RZ, R25 ;  /* 0x000000ffff038224 */ /* 0x000fca00078e0019 */
[----:B------:R1:W4:Y:S01]  /*1aa40*/  @!P0 LDG.E.U8 R18, desc[UR28][R2.64] ;  /* 0x0000001c02128981 */ /* 0x000322000c1e1100 */
[----:B0-----:R-:W-:-:S04]  /*1aa50*/  SHF.R.U32.HI R199, RZ, 0x6, R199 ;  /* 0x00000006ffc77819 */ /* 0x001fc800000116c7 */
[----:B------:R-:W-:-:S04]  /*1aa60*/  SGXT.U32 R199, R199, 0x1 ;  /* 0x00000001c7c7781a */ /* 0x000fc80000000000 */
[----:B------:R-:W-:Y:S02]  /*1aa70*/  LOP3.LUT R32, R199, 0x2a, RZ, 0xfc, !PT ;  /* 0x0000002ac7207812 */ /* 0x000fe400078efcff */
[----:B------:R-:W0:Y:S01]  /*1aa80*/  S2R R199, SR_TID.X ;  /* 0x0000000000c77919 */ /* 0x000e220000002100 */
[----:B-1----:R-:W-:Y:S02]  /*1aa90*/  @!P1 IMAD.MOV.U32 R2, RZ, RZ, R26 ;  /* 0x000000ffff029224 */ /* 0x002fe400078e001a */
[----:B------:R-:W4:Y:S01]  /*1aaa0*/  LDL R26, [R1+0x62c] ;  /* 0x00062c00011a7983 */ /* 0x000f220000100800 */
[----:B------:R-:W-:-:S03]  /*1aab0*/  @!P1 IMAD.MOV.U32 R3, RZ, RZ, R29 ;  /* 0x000000ffff039224 */ /* 0x000fc600078e001d */
[----:B------:R-:W4:Y:S01]  /*1aac0*/  LDL R29, [R1+0x628] ;  /* 0x00062800011d7983 */ /* 0x000f220000100800 */
[----:B------:R-:W-:Y:S02]  /*1aad0*/  ISETP.GE.AND P2, PT, R32, UR6, PT ;  /* 0x0000000620007c0c */ /* 0x000fe4000bf46270 */
[----:B0-----:R-:W-:-:S04]  /*1aae0*/  SHF.R.U32.HI R199, RZ, 0x6, R199 ;  /* 0x00000006ffc77819 */ /* 0x001fc800000116c7 */
[----:B------:R-:W-:-:S04]  /*1aaf0*/  SGXT.U32 R199, R199, 0x1 ;  /* 0x00000001c7c7781a */ /* 0x000fc80000000000 */
[----:B------:R-:W-:Y:S02]  /*1ab00*/  LOP3.LUT R25, R199, 0x2c, RZ, 0xfc, !PT ;  /* 0x0000002cc7197812 */ /* 0x000fe400078efcff */
[----:B------:R-:W0:Y:S01]  /*1ab10*/  S2R R199, SR_TID.X ;  /* 0x0000000000c77919 */ /* 0x000e220000002100 */
[----:B------:R-:W-:Y:S02]  /*1ab20*/  PRMT R158, RZ, 0x7610, R158 ;  /* 0x00007610ff9e7816 */ /* 0x000fe4000000009e */
[----:B------:R-:W-:Y:S02]  /*1ab30*/  ISETP.GE.AND P0, PT, R25, UR6, PT ;  /* 0x0000000619007c0c */ /* 0x000fe4000bf06270 */
[----:B------:R-:W4:Y:S04]  /*1ab40*/  LDL R25, [R1+0x61c] ;  /* 0x00061c0001197983 */ /* 0x000f280000100800 */
[----:B------:R1:W4:Y:S02]  /*1ab50*/  @!P1 LDG.E.U8 R158, desc[UR28][R2.64] ;  /* 0x0000001c029e9981 */ /* 0x000324000c1e1100 */
[----:B-1----:R-:W-:-:S02]  /*1ab60*/  @!P2 IMAD.MOV.U32 R2, RZ, RZ, R0 ;  /* 0x000000ffff02a224 */ /* 0x002fc400078e0000 */
[----:B------:R-:W4:Y:S01]  /*1ab70*/  LDL R0, [R1+0x620] ;  /* 0x0006200001007983 */ /* 0x000f220000100800 */
[----:B------:R-:W-:Y:S01]  /*1ab80*/  PRMT R17, RZ, 0x7610, R17 ;  /* 0x00007610ff117816 */ /* 0x000fe20000000011 */
[----:B------:R-:W-:Y:S01]  /*1ab90*/  @!P2 IMAD.MOV.U32 R3, RZ, RZ, R4 ;  /* 0x000000ffff03a224 */ /* 0x000fe200078e0004 */
[----:B------:R-:W-:-:S04]  /*1aba0*/  PRMT R16, RZ, 0x7610, R16 ;  /* 0x00007610ff107816 */ /* 0x000fc80000000010 */
[----:B------:R2:W4:Y:S01]  /*1abb0*/  @!P2 LDG.E.U8 R17, desc[UR28][R2.64] ;  /* 0x0000001c0211a981 */ /* 0x000522000c1e1100 */
[----:B0-----:R-:W-:Y:S02]  /*1abc0*/  LEA.HI R32, R199, 0x2e, RZ, 0x1a ;  /* 0x0000002ec7207811 */ /* 0x001fe400078fd0ff */
[----:B------:R-:W-:Y:S02]  /*1abd0*/  SHF.R.U32.HI R4, RZ, 0x6, R199 ;  /* 0x00000006ff047819 */ /* 0x000fe400000116c7 */
[----:B------:R-:W-:Y:S02]  /*1abe0*/  ISETP.GE.AND P1, PT, R32, UR6, PT ;  /* 0x0000000620007c0c */ /* 0x000fe4000bf26270 */
[----:B------:R-:W4:Y:S01]  /*1abf0*/  LDL R32, [R1+0x618] ;  /* 0x0006180001207983 */ /* 0x000f220000100800 */
[----:B------:R-:W-:Y:S01]  /*1ac00*/  SGXT.U32 R4, R4, 0x1 ;  /* 0x000000010404781a */ /* 0x000fe20000000000 */
[----:B--2---:R-:W-:Y:S02]  /*1ac10*/  @!P0 IMAD.MOV.U32 R2, RZ, RZ, R30 ;  /* 0x000000ffff028224 */ /* 0x004fe400078e001e */
[----:B------:R-:W-:Y:S01]  /*1ac20*/  @!P0 IMAD.MOV.U32 R3, RZ, RZ, R31 ;  /* 0x000000ffff038224 */ /* 0x000fe200078e001f */
[----:B------:R-:W2:Y:S01]  /*1ac30*/  LDL R30, [R1+0x610] ;  /* 0x00061000011e7983 */ /* 0x000ea20000100800 */
[----:B------:R-:W-:-:S03]  /*1ac40*/  LOP3.LUT R4, R4, 0x30, RZ, 0xfc, !PT ;  /* 0x0000003004047812 */ /* 0x000fc600078efcff */
[----:B------:R-:W2:Y:S04]  /*1ac50*/  LDL R31, [R1+0x60c] ;  /* 0x00060c00011f7983 */ /* 0x000ea80000100800 */
[----:B------:R0:W2:Y:S01]  /*1ac60*/  @!P0 LDG.E.U8 R16, desc[UR28][R2.64] ;  /* 0x0000001c02108981 */ /* 0x0000a2000c1e1100 */
[----:B------:R-:W-:Y:S02]  /*1ac70*/  ISETP.GE.AND P0, PT, R4, UR6, PT ;  /* 0x0000000604007c0c */ /* 0x000fe4000bf06270 */
[----:B------:R-:W-:Y:S01]  /*1ac80*/  PRMT R15, RZ, 0x7610, R15 ;  /* 0x00007610ff0f7816 */ /* 0x000fe2000000000f */
[----:B0-----:R-:W-:Y:S02]  /*1ac90*/  @!P1 IMAD.MOV.U32 R2, RZ, RZ, R27 ;  /* 0x000000ffff029224 */ /* 0x001fe400078e001b */
[----:B------:R-:W2:Y:S01]  /*1aca0*/  LDL R27, [R1+0x608] ;  /* 0x00060800011b7983 */ /* 0x000ea20000100800 */
[----:B---3--:R-:W-:-:S03]  /*1acb0*/  @!P1 IMAD.MOV.U32 R3, RZ, RZ, R28 ;  /* 0x000000ffff039224 */ /* 0x008fc600078e001c */
[----:B------:R-:W3:Y:S04]  /*1acc0*/  LDL R28, [R1+0x604] ;  /* 0x00060400011c7983 */ /* 0x000ee80000100800 */
[----:B------:R4:W3:Y:S02]  /*1acd0*/  @!P1 LDG.E.U8 R15, desc[UR28][R2.64] ;  /* 0x0000001c020f9981 */ /* 0x0008e4000c1e1100 */
[----:B----4-:R-:W-:Y:S02]  /*1ace0*/  @!P0 IMAD.MOV.U32 R2, RZ, RZ, R24 ;  /* 0x000000ffff028224 */ /* 0x010fe400078e0018 */
[----:B------:R-:W4:Y:S01]  /*1acf0*/  LDL R24, [R1+0x600] ;  /* 0x0006000001187983 */ /* 0x000f220000100800 */
[----:B------:R-:W0:Y:S02]  /*1ad00*/  S2R R4, SR_TID.X ;  /* 0x0000000000047919 */ /* 0x000e240000002100 */
[----:B0-----:R-:W-:-:S04]  /*1ad10*/  SHF.R.U32.HI R4, RZ, 0x6, R4 ;  /* 0x00000006ff047819 */ /* 0x001fc80000011604 */
[----:B------:R-:W-:-:S04]  /*1ad20*/  SGXT.U32 R4, R4, 0x1 ;  /* 0x000000010404781a */ /* 0x000fc80000000000 */
[----:B------:R-:W-:Y:S02]  /*1ad30*/  LOP3.LUT R127, R4, 0x32, RZ, 0xfc, !PT ;  /* 0x00000032047f7812 */ /* 0x000fe400078efcff */
[----:B------:R-:W0:Y:S02]  /*1ad40*/  S2R R4, SR_TID.X ;  /* 0x0000000000047919 */ /* 0x000e240000002100 */
[----:B------:R-:W-:Y:S01]  /*1ad50*/  ISETP.GE.AND P1, PT, R127, UR6, PT ;  /* 0x000000067f007c0c */ /* 0x000fe2000bf26270 */
[----:B------:R-:W-:Y:S01]  /*1ad60*/  @!P0 IMAD.MOV.U32 R3, RZ, RZ, R26 ;  /* 0x000000ffff038224 */ /* 0x000fe200078e001a */
[----:B------:R-:W-:Y:S01]  /*1ad70*/  PRMT R14, RZ, 0x7610, R14 ;  /* 0x00007610ff0e7816 */ /* 0x000fe2000000000e */
[----:B------:R-:W4:Y:S01]  /*1ad80*/  LDL R26, [R1+0x5fc] ;  /* 0x0005fc00011a7983 */ /* 0x000f220000100800 */
[----:B------:R-:W-:-:S04]  /*1ad90*/  PRMT R13, RZ, 0x7610, R13 ;  /* 0x00007610ff0d7816 */ /* 0x000fc8000000000d */
[----:B------:R1:W4:Y:S05]  /*1ada0*/  @!P0 LDG.E.U8 R14, desc[UR28][R2.64] ;  /* 0x0000001c020e8981 */ /* 0x00032a000c1e1100 */
[----:B-1----:R-:W-:Y:S02]  /*1adb0*/  @!P1 IMAD.MOV.U32 R2, RZ, RZ, R29 ;  /* 0x000000ffff029224 */ /* 0x002fe400078e001d */
[----:B------:R-:W-:-:S05]  /*1adc0*/  @!P1 IMAD.MOV.U32 R3, RZ, RZ, R126 ;  /* 0x000000ffff039224 */ /* 0x000fca00078e007e */
[----:B------:R1:W4:Y:S01]  /*1add0*/  @!P1 LDG.E.U8 R13, desc[UR28][R2.64] ;  /* 0x0000001c020d9981 */ /* 0x000322000c1e1100 */
[--C-:B0-----:R-:W-:Y:S02]  /*1ade0*/  SHF.R.U32.HI R199, RZ, 0x6, R4.reuse ;  /* 0x00000006ffc77819 */ /* 0x101fe40000011604 */
[----:B------:R-:W-:-:S04]  /*1adf0*/  SHF.R.U32.HI R4, RZ, 0x6, R4 ;  /* 0x00000006ff047819 */ /* 0x000fc80000011604 */
[----:B------:R-:W-:-:S04]  /*1ae00*/  SGXT.U32 R4, R4, 0x1 ;  /* 0x000000010404781a */ /* 0x000fc80000000000 */
[----:B------:R-:W-:-:S04]  /*1ae10*/  LOP3.LUT R4, R4, 0x36, RZ, 0xfc, !PT ;  /* 0x0000003604047812 */ /* 0x000fc800078efcff */
[----:B------:R-:W-:Y:S02]  /*1ae20*/  ISETP.GE.AND P1, PT, R4, UR6, PT ;  /* 0x0000000604007c0c */ /* 0x000fe4000bf26270 */
[----:B------:R-:W0:Y:S01]  /*1ae30*/  S2R R4, SR_TID.X ;  /* 0x0000000000047919 */ /* 0x000e220000002100 */
[----:B------:R-:W-:-:S04]  /*1ae40*/  SGXT.U32 R199, R199, 0x1 ;  /* 0x00000001c7c7781a */ /* 0x000fc80000000000 */
[----:B------:R-:W-:Y:S02]  /*1ae50*/  LOP3.LUT R127, R199, 0x34, RZ, 0xfc, !PT ;  /* 0x00000034c77f7812 */ /* 0x000fe400078efcff */
[----:B------:R-:W0:Y:S02]  /*1ae60*/  S2R R199, SR_TID.X ;  /* 0x0000000000c77919 */ /* 0x000e240000002100 */
[----:B------:R-:W-:Y:S02]  /*1ae70*/  ISETP.GE.AND P0, PT, R127, UR6, PT ;  /* 0x000000067f007c0c */ /* 0x000fe4000bf06270 */
[----:B------:R-:W-:-:S11]  /*1ae80*/  PRMT R12, RZ, 0x7610, R12 ;  /* 0x00007610ff0c7816 */ /* 0x000fd6000000000c */
[----:B-1----:R-:W-:Y:S02]  /*1ae90*/  @!P0 IMAD.MOV.U32 R2, RZ, RZ, R0 ;  /* 0x000000ffff028224 */ /* 0x002fe400078e0000 */
[----:B------:R-:W-:Y:S01]  /*1aea0*/  @!P0 IMAD.MOV.U32 R3, RZ, RZ, R25 ;  /* 0x000000ffff038224 */ /* 0x000fe200078e0019 */
[----:B------:R-:W-:Y:S01]  /*1aeb0*/  PRMT R11, RZ, 0x7610, R11 ;  /* 0x00007610ff0b7816 */ /* 0x000fe2000000000b */
[----:B------:R-:W4:Y:S04]  /*1aec0*/  LDL R25, [R1+0x5f4] ;  /* 0x0005f40001197983 */ /* 0x000f280000100800 */
[----:B------:R1:W4:Y:S01]  /*1aed0*/  @!P0 LDG.E.U8 R12, desc[UR28][R2.64] ;  /* 0x0000001c020c8981 */ /* 0x000322000c1e1100 */
[----:B0-----:R-:W-:Y:S02]  /*1aee0*/  SHF.R.U32.HI R4, RZ, 0x6, R4 ;  /* 0x00000006ff047819 */ /* 0x001fe40000011604 */
[----:B------:R-:W-:Y:S01]  /*1aef0*/  PRMT R10, RZ, 0x7610, R10 ;  /* 0x00007610ff0a7816 */ /* 0x000fe2000000000a */
[----:B------:R-:W4:Y:S01]  /*1af00*/  LDL R0, [R1+0x5f8] ;  /* 0x0005f80001007983 */ /* 0x000f220000100800 */
[----:B------:R-:W-:-:S04]  /*1af10*/  SGXT.U32 R4, R4, 0x1 ;  /* 0x000000010404781a */ /* 0x000fc80000000000 */
[----:B------:R-:W-:Y:S02]  /*1af20*/  LOP3.LUT R29, R4, 0x38, RZ, 0xfc, !PT ;  /* 0x00000038041d7812 */ /* 0x000fe400078efcff */
[--C-:B------:R-:W-:Y:S02]  /*1af30*/  SHF.R.U32.HI R200, RZ, 0x6, R199.reuse ;  /* 0x00000006ffc87819 */ /* 0x100fe400000116c7 */
[----:B------:R-:W-:Y:S02]  /*1af40*/  ISETP.GE.AND P0, PT, R29, UR6, PT ;  /* 0x000000061d007c0c */ /* 0x000fe4000bf06270 */
[----:B------:R-:W-:Y:S01]  /*1af50*/  SGXT.U32 R200, R200, 0x1 ;  /* 0x00000001c8c8781a */ /* 0x000fe20000000000 */
[----:B-1----:R-:W-:Y:S01]  /*1af60*/  @!P1 IMAD.MOV.U32 R2, RZ, RZ, R32 ;  /* 0x000000ffff029224 */ /* 0x002fe200078e0020 */
[----:B------:R-:W-:Y:S01]  /*1af70*/  SHF.R.U32.HI R199, RZ, 0x6, R199 ;  /* 0x00000006ffc77819 */ /* 0x000fe200000116c7 */
[----:B------:R-:W-:Y:S01]  /*1af80*/  @!P1 IMAD.MOV.U32 R3, RZ, RZ, R33 ;  /* 0x000000ffff039224 */ /* 0x000fe200078e0021 */
[----:B------:R-:W-:Y:S01]  /*1af90*/  LOP3.LUT R29, R200, 0x3a, RZ, 0xfc, !PT ;  /* 0x0000003ac81d7812 */ /* 0x000fe200078efcff */
[----:B------:R-:W4:Y:S01]  /*1afa0*/  LDL R32, [R1+0x6dc] ;  /* 0x0006dc0001207983 */ /* 0x000f220000100800 */
[----:B------:R-:W-:-:S03]  /*1afb0*/  SGXT.U32 R199, R199, 0x1 ;  /* 0x00000001c7c7781a */ /* 0x000fc60000000000 */
[----:B------:R2:W4:Y:S01]  /*1afc0*/  @!P1 LDG.E.U8 R11, desc[UR28][R2.64] ;  /* 0x0000001c020b9981 */ /* 0x000522000c1e1100 */
[----:B------:R-:W-:Y:S02]  /*1afd0*/  ISETP.GE.AND P1, PT, R29, UR6, PT ;  /* 0x000000061d007c0c */ /* 0x000fe4000bf26270 */
[----:B------:R-:W-:Y:S01]  /*1afe0*/  LOP3.LUT R29, R199, 0x3c, RZ, 0xfc, !PT ;  /* 0x0000003cc71d7812 */ /* 0x000fe200078efcff */
[----:B--2---:R-:W-:Y:S02]  /*1aff0*/  @!P0 IMAD.MOV.U32 R2, RZ, RZ, R30 ;  /* 0x000000ffff028224 */ /* 0x004fe400078e001e */
[----:B------:R-:W-:Y:S01]  /*1b000*/  @!P0 IMAD.MOV.U32 R3, RZ, RZ, R31 ;  /* 0x000000ffff038224 */ /* 0x000fe200078e001f */
[----:B------:R-:W-:Y:S01]  /*1b010*/  PRMT R9, RZ, 0x7610, R9 ;  /* 0x00007610ff097816 */ /* 0x000fe20000000009 */
[----:B------:R-:W2:Y:S04]  /*1b020*/  LDL R31, [R1+0xaf4] ;  /* 0x000af400011f7983 */ /* 0x000ea80000100800 */
[----:B------:R0:W2:Y:S01]  /*1b030*/  @!P0 LDG.E.U8 R10, desc[UR28][R2.64] ;  /* 0x0000001c020a8981 */ /* 0x0000a2000c1e1100 */
[----:B------:R-:W-:Y:S01]  /*1b040*/  ISETP.GE.AND P0, PT, R29, UR6, PT ;  /* 0x000000061d007c0c */ /* 0x000fe2000bf06270 */
[----:B0-----:R-:W-:-:S02]  /*1b050*/  @!P1 IMAD.MOV.U32 R2, RZ, RZ, R27 ;  /* 0x000000ffff029224 */ /* 0x001fc400078e001b */
[----:B------:R-:W2:Y:S01]  /*1b060*/  LDL R27, [R1+0x6ec] ;  /* 0x0006ec00011b7983 */ /* 0x000ea20000100800 */
[----:B---3--:R-:W-:-:S05]  /*1b070*/  @!P1 IMAD.MOV.U32 R3, RZ, RZ, R28 ;  /* 0x000000ffff039224 */ /* 0x008fca00078e001c */
[----:B------:R4:W3:Y:S04]  /*1b080*/  @!P1 LDG.E.U8 R9, desc[UR28][R2.64] ;  /* 0x0000001c02099981 */ /* 0x0008e8000c1e1100 */
[----:B----4-:R-:W-:Y:S02]  /*1b090*/  @!P0 IMAD.MOV.U32 R2, RZ, RZ, R24 ;  /* 0x000000ffff028224 */ /* 0x010fe400078e0018 */
[----:B------:R-:W4:Y:S04]  /*1b0a0*/  LDL R24, [R1+0xb00] ;  /* 0x000b000001187983 */ /* 0x000f280000100800 */
[----:B------:R-:W2:Y:S04]  /*1b0b0*/  LDL.LU R151, [R1+0x6f0] ;  /* 0x0006f00001977983 */ /* 0x000ea80000300800 */
[----:B------:R-:W3:Y:S01]  /*1b0c0*/  LDL.LU R143, [R1+0x6d8] ;  /* 0x0006d800018f7983 */ /* 0x000ee20000300800 */
[----:B------:R-:W0:Y:S01]  /*1b0d0*/  S2R R199, SR_TID.X ;  /* 0x0000000000c77919 */ /* 0x000e220000002100 */
[----:B------:R-:W1:Y:S01]  /*1b0e0*/  S2R R4, SR_TID.X ;  /* 0x0000000000047919 */ /* 0x000e620000002100 */
[----:B------:R-:W-:Y:S01]  /*1b0f0*/  PRMT R8, RZ, 0x7610, R8 ;  /* 0x00007610ff087816 */ /* 0x000fe20000000008 */
[----:B------:R-:W4:Y:S04]  /*1b100*/  LDL R30, [R1+0xad8] ;  /* 0x000ad800011e7983 */ /* 0x000f280000100800 */
[----:B------:R-:W4:Y:S04]  /*1b110*/  LDL R29, [R1+0xadc] ;  /* 0x000adc00011d7983 */ /* 0x000f280000100800 */
[----:B------:R-:W4:Y:S01]  /*1b120*/  LDL R28, [R1+0xab8] ;  /* 0x000ab800011c7983 */ /* 0x000f220000100800 */
[----:B------:R-:W-:-:S03]  /*1b130*/  PRMT R7, RZ, 0x7610, R7 ;  /* 0x00007610ff077816 */ /* 0x000fc60000000007 */
[----:B------:R-:W4:Y:S01]  /*1b140*/  LDL R33, [R1+0xa98] ;  /* 0x000a980001217983 */ /* 0x000f220000100800 */
[----:B------:R-:W-:Y:S01]  /*1b150*/  @!P0 IMAD.MOV.U32 R3, RZ, RZ, R26 ;  /* 0x000000ffff038224 */ /* 0x000fe200078e001a */
[----:B0-----:R-:W-:-:S04]  /*1b160*/  LEA.HI R26, R199, 0x3e, RZ, 0x1a ;  /* 0x0000003ec71a7811 */ /* 0x001fc800078fd0ff */
[----:B------:R-:W-:Y:S01]  /*1b170*/  ISETP.GE.AND P1, PT, R26, UR6, PT ;  /* 0x000000061a007c0c */ /* 0x000fe2000bf26270 */
[----:B------:R1:W4:Y:S04]  /*1b180*/  @!P0 LDG.E.U8 R8, desc[UR28][R2.64] ;  /* 0x0000001c02088981 */ /* 0x000328000c1e1100 */
[----:B------:R-:W4:Y:S01]  /*1b190*/  LDL R26, [R1+0xabc] ;  /* 0x000abc00011a7983 */ /* 0x000f220000100800 */
[----:B-1----:R-:W-:-:S04]  /*1b1a0*/  SHF.R.U32.HI R2, RZ, 0x6, R4 ;  /* 0x00000006ff027819 */ /* 0x002fc80000011604 */
[----:B------:R-:W-:-:S04]  /*1b1b0*/  SGXT.U32 R2, R2, 0x1 ;  /* 0x000000010202781a */ /* 0x000fc80000000000 */
[----:B------:R-:W-:Y:S02]  /*1b1c0*/  ISETP.GE.AND P0, PT, R2, UR6, PT ;  /* 0x0000000602007c0c */ /* 0x000fe4000bf06270 */
[----:B------:R-:W-:Y:S01]  /*1b1d0*/  PRMT R4, RZ, 0x7610, R4 ;  /* 0x00007610ff047816 */ /* 0x000fe20000000004 */
[----:B------:R-:W-:Y:S02]  /*1b1e0*/  @!P1 IMAD.MOV.U32 R3, RZ, RZ, R25 ;  /* 0x000000ffff039224 */ /* 0x000fe400078e0019 */
[----:B------:R-:W4:Y:S04]  /*1b1f0*/  LDL R25, [R1+0xa9c] ;  /* 0x000a9c0001197983 */ /* 0x000f280000100800 */
[----:B------:R-:W4:Y:S01]  /*1b200*/  LDL.LU R129, [R1+0x89c] ;  /* 0x00089c0001817983 */ /* 0x000f220000300800 */
[----:B------:R-:W-:Y:S01]  /*1b210*/  @!P1 IMAD.MOV.U32 R2, RZ, RZ, R0 ;  /* 0x000000ffff029224 */ /* 0x000fe200078e0000 */
[----:B------:R-:W-:-:S02]  /*1b220*/  LOP3.LUT R0, R199, 0x3f, RZ, 0xc0, !PT ;  /* 0x0000003fc7007812 */ /* 0x000fc400078ec0ff */
[----:B------:R-:W4:Y:S04]  /*1b230*/  LDL.LU R132, [R1+0x8b8] ;  /* 0x0008b80001847983 */ /* 0x000f280000300800 */
[----:B------:R2:W4:Y:S01]  /*1b240*/  @!P1 LDG.E.U8 R7, desc[UR28][R2.64] ;  /* 0x0000001c02079981 */ /* 0x000522000c1e1100 */
[----:B------:R-:W-:-:S03]  /*1b250*/  ISETP.GE.AND P1, PT, R0, UR6, PT ;  /* 0x0000000600007c0c */ /* 0x000fc6000bf26270 */
[----:B------:R-:W4:Y:S04]  /*1b260*/  LDL.LU R137, [R1+0x87c] ;  /* 0x00087c0001897983 */ /* 0x000f280000300800 */
[----:B------:R-:W4:Y:S04]  /*1b270*/  LDL.LU R140, [R1+0x898] ;  /* 0x00089800018c7983 */ /* 0x000f280000300800 */
[----:B------:R-:W4:Y:S04]  /*1b280*/  LDL.LU R145, [R1+0x85c] ;  /* 0x00085c0001917983 */ /* 0x000f280000300800 */
[----:B------:R-:W4:Y:S04]  /*1b290*/  LDL.LU R148, [R1+0x878] ;  /* 0x0008780001947983 */ /* 0x000f280000300800 */
[----:B------:R-:W4:Y:S01]  /*1b2a0*/  LDL.LU R0, [R1+0x294] ;  /* 0x0002940001007983 */ /* 0x000f220000300800 */
[----:B------:R-:W-:-:S02]  /*1b2b0*/  PRMT R6, RZ, 0x7610, R6 ;  /* 0x00007610ff067816 */ /* 0x000fc40000000006 */
[----:B------:R-:W-:Y:S01]  /*1b2c0*/  PRMT R5, RZ, 0x7610, R5 ;  /* 0x00007610ff057816 */ /* 0x000fe20000000005 */
[----:B------:R-:W4:Y:S01]  /*1b2d0*/  LDL R126, [R1+0x858] ;  /* 0x00085800017e7983 */ /* 0x000f220000100800 */
[----:B------:R-:W-:Y:S02]  /*1b2e0*/  PRMT R166, RZ, 0x7610, R166 ;  /* 0x00007610ffa67816 */ /* 0x000fe400000000a6 */
[----:B------:R-:W-:Y:S01]  /*1b2f0*/  PRMT R171, RZ, 0x7610, R171 ;  /* 0x00007610ffab7816 */ /* 0x000fe200000000ab */
[----:B------:R-:W4:Y:S01]  /*1b300*/  LDL R127, [R1+0x378] ;  /* 0x00037800017f7983 */ /* 0x000f220000100800 */
[----:B--2---:R-:W-:Y:S02]  /*1b310*/  @!P0 IMAD.MOV.U32 R2, RZ, RZ, R151 ;  /* 0x000000ffff028224 */ /* 0x004fe400078e0097 */
[----:B---3--:R-:W-:-:S05]  /*1b320*/  @!P0 IMAD.MOV.U32 R3, RZ, RZ, R143 ;  /* 0x000000ffff038224 */ /* 0x008fca00078e008f */
[----:B------:R4:W2:Y:S01]  /*1b330*/  @!P0 LDG.E.U8 R4, desc[UR28][R2.64] ;  /* 0x0000001c02048981 */ /* 0x0008a2000c1e1100 */
[----:B------:R-:W-:Y:S01]  /*1b340*/  BAR.SYNC.DEFER_BLOCKING 0x0 ;  /* 0x0000000000007b1d */ /* 0x000fe20000010000 */
[----:B----4-:R-:W-:Y:S02]  /*1b350*/  @!P1 IMAD.MOV.U32 R2, RZ, RZ, R24 ;  /* 0x000000ffff029224 */ /* 0x010fe400078e0018 */
[----:B------:R-:W-:-:S03]  /*1b360*/  @!P1 IMAD.MOV.U32 R3, RZ, RZ, R27 ;  /* 0x000000ffff039224 */ /* 0x000fc600078e001b */
[----:B------:R-:W3:Y:S04]  /*1b370*/  LDL R24, [R1+0xa7c] ;  /* 0x000a7c0001187983 */ /* 0x000ee80000100800 */
[----:B------:R-:W4:Y:S04]  /*1b380*/  LDL R27, [R1+0xa78] ;  /* 0x000a7800011b7983 */ /* 0x000f280000100800 */
[----:B------:R0:W2:Y:S02]  /*1b390*/  @!P1 LDG.E.U8 R6, desc[UR28][R2.64] ;  /* 0x0000001c02069981 */ /* 0x0000a4000c1e1100 */
[----:B0-----:R-:W-:-:S02]  /*1b3a0*/  @!P1 IMAD.MOV.U32 R2, RZ, RZ, R31 ;  /* 0x000000ffff029224 */ /* 0x001fc400078e001f */
[----:B------:R-:W-:Y:S01]  /*1b3b0*/  @!P1 IMAD.MOV.U32 R3, RZ, RZ, R32 ;  /* 0x000000ffff039224 */ /* 0x000fe200078e0020 */
[----:B------:R-:W2:Y:S04]  /*1b3c0*/  LDL R31, [R1+0xa5c] ;  /* 0x000a5c00011f7983 */ /* 0x000ea80000100800 */
[----:B------:R-:W2:Y:S04]  /*1b3d0*/  LDL R32, [R1+0xa58] ;  /* 0x000a580001207983 */ /* 0x000ea80000100800 */
        /* <DEDUP_REMOVED lines=12> */
[----:B------:R-:W2:Y:S01]  /*1b4a0*/  LDL R25, [R1+0x9fc] ;  /* 0x0009fc0001197983 */ /* 0x000ea20000100800 */
[----:B------:R-:W-:Y:S01]  /*1b4b0*/  PRMT R172, RZ, 0x7610, R172 ;  /* 0x00007610ffac7816 */ /* 0x000fe200000000ac */
[----:B------:R-:W-:Y:S02]  /*1b4c0*/  @!P1 IMAD.MOV.U32 R3, RZ, RZ, R33 ;  /* 0x000000ffff039224 */ /* 0x000fe400078e0021 */
[----:B------:R-:W2:Y:S04]  /*1b4d0*/  LDL R33, [R1+0x9f8] ;  /* 0x0009f80001217983 */ /* 0x000ea80000100800 */
[----:B------:R3:W2:Y:S02]  /*1b4e0*/  @!P1 LDG.E.U8 R172, desc[UR28][R2.64] ;  /* 0x0000001c02ac9981 */ /* 0x0006a4000c1e1100 */
[----:B---3--:R-:W-:-:S02]  /*1b4f0*/  @!P1 IMAD.MOV.U32 R2, RZ, RZ, R24 ;  /* 0x000000ffff029224 */ /* 0x008fc400078e0018 */
[----:B------:R-:W3:Y:S01]  /*1b500*/  LDL R24, [R1+0x9dc] ;  /* 0x0009dc0001187983 */ /* 0x000ee20000100800 */
[----:B----4-:R-:W-:-:S03]  /*1b510*/  @!P1 IMAD.MOV.U32 R3, RZ, RZ, R27 ;  /* 0x000000ffff039224 */ /* 0x010fc600078e001b */
[----:B------:R-:W4:Y:S01]  /*1b520*/  LDL R27, [R1+0x9d8] ;  /* 0x0009d800011b7983 */ /* 0x000f220000100800 */
[----:B------:R-:W-:Y:S02]  /*1b530*/  PRMT R173, RZ, 0x7610, R173 ;  /* 0x00007610ffad7816 */ /* 0x000fe400000000ad */
[----:B------:R-:W-:-:S04]  /*1b540*/  PRMT R174, RZ, 0x7610, R174 ;  /* 0x00007610ffae7816 */ /* 0x000fc800000000ae */
[----:B------:R2:W4:Y:S01]  /*1b550*/  @!P1 LDG.E.U8 R173, desc[UR28][R2.64] ;  /* 0x0000001c02ad9981 */ /* 0x000522000c1e1100 */
[----:B------:R-:W-:Y:S02]  /*1b560*/  PRMT R175, RZ, 0x7610, R175 ;  /* 0x00007610ffaf7816 */ /* 0x000fe400000000af */
        /* <DEDUP_REMOVED lines=18> */
[----:B------:R-:W-:Y:S01]  /*1b690*/  PRMT R177, RZ, 0x7610, R177 ;  /* 0x00007610ffb17816 */ /* 0x000fe200000000b1 */
[----:B------:R-:W-:-:S02]  /*1b6a0*/  @!P1 IMAD.MOV.U32 R3, RZ, RZ, R33 ;  /* 0x000000ffff039224 */ /* 0x000fc400078e0021 */
[----:B------:R-:W2:Y:S04]  /*1b6b0*/  LDL R33, [R1+0x958] ;  /* 0x0009580001217983 */ /* 0x000ea80000100800 */
[----:B------:R3:W2:Y:S02]  /*1b6c0*/  @!P1 LDG.E.U8 R177, desc[UR28][R2.64] ;  /* 0x0000001c02b19981 */ /* 0x0006a4000c1e1100 */
[----:B---3--:R-:W-:Y:S02]  /*1b6d0*/  @!P1 IMAD.MOV.U32 R2, RZ, RZ, R24 ;  /* 0x000000ffff029224 */ /* 0x008fe400078e0018 */
        /* <DEDUP_REMOVED lines=26> */
[----:B------:R-:W-:Y:S01]  /*1b880*/  @!P1 IMAD.MOV.U32 R3, RZ, RZ, R33 ;  /* 0x000000ffff039224 */ /* 0x000fe200078e0021 */
[----:B------:R-:W-:Y:S01]  /*1b890*/  PRMT R183, RZ, 0x7610, R183 ;  /* 0x00007610ffb77816 */ /* 0x000fe200000000b7 */
[----:B------:R-:W2:Y:S04]  /*1b8a0*/  LDL R33, [R1+0x7b8] ;  /* 0x0007b80001217983 */ /* 0x000ea80000100800 */
[----:B------:R3:W2:Y:S02]  /*1b8b0*/  @!P1 LDG.E.U8 R182, desc[UR28][R2.64] ;  /* 0x0000001c02b69981 */ /* 0x0006a4000c1e1100 */
[----:B---3--:R-:W-:-:S02]  /*1b8c0*/  @!P1 IMAD.MOV.U32 R2, RZ, RZ, R24 ;  /* 0x000000ffff029224 */ /* 0x008fc400078e0018 */
[----:B------:R-:W3:Y:S01]  /*1b8d0*/  LDL R24, [R1+0x83c] ;  /* 0x00083c0001187983 */ /* 0x000ee20000100800 */
[----:B----4-:R-:W-:-:S03]  /*1b8e0*/  @!P1 IMAD.MOV.U32 R3, RZ, RZ, R27 ;  /* 0x000000ffff039224 */ /* 0x010fc600078e001b */
[----:B------:R-:W4:Y:S01]  /*1b8f0*/  LDL R27, [R1+0x838] ;  /* 0x00083800011b7983 */ /* 0x000f220000100800 */
[----:B------:R-:W-:-:S03]  /*1b900*/  PRMT R184, RZ, 0x7610, R184 ;  /* 0x00007610ffb87816 */ /* 0x000fc600000000b8 */
[----:B------:R2:W4:Y:S01]  /*1b910*/  @!P1 LDG.E.U8 R183, desc[UR28][R2.64] ;  /* 0x0000001c02b79981 */ /* 0x000522000c1e1100 */
[----:B------:R-:W-:Y:S02]  /*1b920*/  PRMT R185, RZ, 0x7610, R185 ;  /* 0x00007610ffb97816 */ /* 0x000fe400000000b9 */
[----:B------:R-:W-:Y:S01]  /*1b930*/  PRMT R186, RZ, 0x7610, R186 ;  /* 0x00007610ffba7816 */ /* 0x000fe200000000ba */
[----:B--2---:R-:W-:Y:S01]  /*1b940*/  @!P1 IMAD.MOV.U32 R2, RZ, RZ, R31 ;  /* 0x000000ffff029224 */ /* 0x004fe200078e001f */
[----:B------:R-:W-:Y:S01]  /*1b950*/  PRMT R187, RZ, 0x7610, R187 ;  /* 0x00007610ffbb7816 */ /* 0x000fe200000000bb */
[----:B------:R-:W2:Y:S01]  /*1b960*/  LDL R31, [R1+0x81c] ;  /* 0x00081c00011f7983 */ /* 0x000ea20000100800 */
[----:B------:R-:W-:-:S03]  /*1b970*/  @!P1 IMAD.MOV.U32 R3, RZ, RZ, R32 ;  /* 0x000000ffff039224 */ /* 0x000fc600078e0020 */
[----:B------:R-:W2:Y:S04]  /*1b980*/  LDL R32, [R1+0x818] ;  /* 0x0008180001207983 */ /* 0x000ea80000100800 */
[----:B------:R0:W2:Y:S02]  /*1b990*/  @!P1 LDG.E.U8 R184, desc[UR28][R2.64] ;  /* 0x0000001c02b89981 */ /* 0x0000a4000c1e1100 */
[----:B0-----:R-:W-:Y:S01]  /*1b9a0*/  @!P1 IMAD.MOV.U32 R2, RZ, RZ, R29 ;  /* 0x000000ffff029224 */ /* 0x001fe200078e001d */
        /* <DEDUP_REMOVED lines=11> */
[----:B0-----:R-:W-:Y:S02]  /*1ba60*/  @!P1 IMAD.MOV.U32 R3, RZ, RZ, R132 ;  /* 0x000000ffff039224 */ /* 0x001fe400078e0084 */
[----:B------:R-:W-:Y:S01]  /*1ba70*/  @!P1 IMAD.MOV.U32 R2, RZ, RZ, R25 ;  /* 0x000000ffff029224 */ /* 0x000fe200078e0019 */
[----:B------:R-:W-:Y:S01]  /*1ba80*/  PRMT R223, RZ, 0x7610, R223 ;  /* 0x00007610ffdf7816 */ /* 0x000fe200000000df */
[----:B------:R-:W2:Y:S04]  /*1ba90*/  LDL R25, [R1+0x7bc] ;  /* 0x0007bc0001197983 */ /* 0x000ea80000100800 */
[----:B------:R0:W2:Y:S02]  /*1baa0*/  @!P1 LDG.E.U8 R187, desc[UR28][R2.64] ;  /* 0x0000001c02bb9981 */ /* 0x0000a4000c1e1100 */
[----:B0-----:R-:W-:-:S02]  /*1bab0*/  @!P1 IMAD.MOV.U32 R2, RZ, RZ, R129 ;  /* 0x000000ffff029224 */ /* 0x001fc400078e0081 */
[----:B------:R-:W-:-:S05]  /*1bac0*/  @!P1 IMAD.MOV.U32 R3, RZ, RZ, R140 ;  /* 0x000000ffff039224 */ /* 0x000fca00078e008c */
[----:B------:R0:W2:Y:S02]  /*1bad0*/  @!P1 LDG.E.U8 R220, desc[UR28][R2.64] ;  /* 0x0000001c02dc9981 */ /* 0x0000a4000c1e1100 */
[----:B0-----:R-:W-:Y:S02]  /*1bae0*/  @!P1 IMAD.MOV.U32 R2, RZ, RZ, R137 ;  /* 0x000000ffff029224 */ /* 0x001fe400078e0089 */
[----:B------:R-:W-:-:S05]  /*1baf0*/  @!P1 IMAD.MOV.U32 R3, RZ, RZ, R148 ;  /* 0x000000ffff039224 */ /* 0x000fca00078e0094 */
[----:B------:R0:W2:Y:S02]  /*1bb00*/  @!P1 LDG.E.U8 R222, desc[UR28][R2.64] ;  /* 0x0000001c02de9981 */ /* 0x0000a4000c1e1100 */
[----:B0-----:R-:W-:Y:S02]  /*1bb10*/  @!P1 IMAD.MOV.U32 R2, RZ, RZ, R145 ;  /* 0x000000ffff029224 */ /* 0x001fe400078e0091 */
        /* <DEDUP_REMOVED lines=21> */
[----:B------:R0:W2:Y:S01]  /*1bc70*/  @!P1 LDG.E.U8 R227, desc[UR28][R2.64] ;  /* 0x0000001c02e39981 */ /* 0x0000a2000c1e1100 */
[----:B------:R-:W-:Y:S01]  /*1bc80*/  PRMT R229, RZ, 0x7610, R229 ;  /* 0x00007610ffe57816 */ /* 0x000fe200000000e5 */
        /* <DEDUP_REMOVED lines=156> */
[----:B------:R-:W-:Y:S02]  /*1c650*/  @!P1 IMAD.MOV.U32 R2, RZ, RZ, R25 ;  /* 0x000000ffff029224 */ /* 0x000fe400078e0019 */
[----:B------:R-:W2:Y:S04]  /*1c660*/  LDL R25, [R1+0x2bc] ;  /* 0x0002bc0001197983 */ /* 0x000ea80000100800 */
[----:B------:R3:W2:Y:S02]  /*1c670*/  @!P1 LDG.E.U8 R56, desc[UR28][R2.64] ;  /* 0x0000001c02389981 */ /* 0x0006a4000c1e1100 */
[----:B---3--:R-:W-:-:S02]  /*1c680*/  @!P1 IMAD.MOV.U32 R2, RZ, RZ, R24 ;  /* 0x000000ffff029224 */ /* 0x008fc400078e0018 */
[----:B------:R-:W3:Y:S01]  /*1c690*/  LDL R24, [R1+0x29c] ;  /* 0x00029c0001187983 */ /* 0x000ee20000100800 */
[----:B----4-:R-:W-:-:S03]  /*1c6a0*/  @!P1 IMAD.MOV.U32 R3, RZ, RZ, R27 ;  /* 0x000000ffff039224 */ /* 0x010fc600078e001b */
[----:B------:R-:W4:Y:S01]  /*1c6b0*/  LDL.LU R27, [R1+0x2b8] ;  /* 0x0002b800011b7983 */ /* 0x000f220000300800 */
[----:B------:R-:W-:Y:S02]  /*1c6c0*/  PRMT R57, RZ, 0x7610, R57 ;  /* 0x00007610ff397816 */ /* 0x000fe40000000039 */
[----:B------:R-:W-:Y:S01]  /*1c6d0*/  PRMT R54, RZ, 0x7610, R54 ;  /* 0x00007610ff367816 */ /* 0x000fe20000000036 */
[----:B------:R-:W3:Y:S04]  /*1c6e0*/  LDL.LU R199, [R1+0x298] ;  /* 0x0002980001c77983 */ /* 0x000ee80000300800 */
[----:B------:R0:W3:Y:S01]  /*1c6f0*/  @!P1 LDG.E.U8 R57, desc[UR28][R2.64] ;  /* 0x0000001c02399981 */ /* 0x0000e2000c1e1100 */
[----:B------:R-:W-:Y:S01]  /*1c700*/  PRMT R55, RZ, 0x7610, R55 ;  /* 0x00007610ff377816 */ /* 0x000fe20000000037 */
[----:B0-----:R-:W-:-:S02]  /*1c710*/  @!P1 IMAD.MOV.U32 R2, RZ, RZ, R33 ;  /* 0x000000ffff029224 */ /* 0x001fc400078e0021 */
[----:B------:R-:W-:-:S05]  /*1c720*/  @!P1 IMAD.MOV.U32 R3, RZ, RZ, R126 ;  /* 0x000000ffff039224 */ /* 0x000fca00078e007e */
[----:B------:R2:W3:Y:S01]  /*1c730*/  @!P1 LDG.E.U8 R54, desc[UR28][R2.64] ;  /* 0x0000001c02369981 */ /* 0x0004e2000c1e1100 */
[----:B------:R-:W-:Y:S01]  /*1c740*/  PRMT R52, RZ, 0x7610, R52 ;  /* 0x00007610ff347816 */ /* 0x000fe20000000034 */
[----:B--2---:R-:W-:Y:S02]  /*1c750*/  @!P1 IMAD.MOV.U32 R2, RZ, RZ, R31 ;  /* 0x000000ffff029224 */ /* 0x004fe400078e001f */
[----:B------:R-:W-:Y:S01]  /*1c760*/  @!P1 IMAD.MOV.U32 R3, RZ, RZ, R32 ;  /* 0x000000ffff039224 */ /* 0x000fe200078e0020 */
[----:B------:R-:W-:Y:S01]  /*1c770*/  PRMT R53, RZ, 0x7610, R53 ;  /* 0x00007610ff357816 */ /* 0x000fe20000000035 */
[----:B------:R-:W2:Y:S04]  /*1c780*/  LDL.LU R32, [R1+0x27c] ;  /* 0x00027c0001207983 */ /* 0x000ea80000300800 */
[----:B------:R0:W2:Y:S01]  /*1c790*/  @!P1 LDG.E.U8 R55, desc[UR28][R2.64] ;  /* 0x0000001c02379981 */ /* 0x0000a2000c1e1100 */
[----:B------:R-:W-:-:S03]  /*1c7a0*/  PRMT R50, RZ, 0x7610, R50 ;  /* 0x00007610ff327816 */ /* 0x000fc60000000032 */
[----:B------:R-:W2:Y:S04]  /*1c7b0*/  LDL.LU R31, [R1+0x278] ;  /* 0x00027800011f7983 */ /* 0x000ea80000300800 */
[----:B------:R-:W2:Y:S01]  /*1c7c0*/  LDL.LU R138, [R1+0x258] ;  /* 0x00025800018a7983 */ /* 0x000ea20000300800 */
[----:B0-----:R-:W-:Y:S02]  /*1c7d0*/  @!P1 IMAD.MOV.U32 R2, RZ, RZ, R29 ;  /* 0x000000ffff029224 */ /* 0x001fe400078e001d */
[----:B------:R-:W-:Y:S02]  /*1c7e0*/  @!P1 IMAD.MOV.U32 R3, RZ, RZ, R30 ;  /* 0x000000ffff039224 */ /* 0x000fe400078e001e */
[----:B------:R-:W2:Y:S04]  /*1c7f0*/  LDL.LU R30, [R1+0x25c] ;  /* 0x00025c00011e7983 */ /* 0x000ea80000300800 */
[----:B------:R0:W2:Y:S04]  /*1c800*/  @!P1 LDG.E.U8 R52, desc[UR28][R2.64] ;  /* 0x0000001c02349981 */ /* 0x0000a8000c1e1100 */
[----:B------:R-:W2:Y:S04]  /*1c810*/  LDL R29, [R1+0x5dc] ;  /* 0x0005dc00011d7983 */ /* 0x000ea80000100800 */
[----:B------:R-:W2:Y:S01]  /*1c820*/  LDL R33, [R1+0xad0] ;  /* 0x000ad00001217983 */ /* 0x000ea20000100800 */
[----:B0-----:R-:W-:-:S02]  /*1c830*/  @!P1 IMAD.MOV.U32 R2, RZ, RZ, R26 ;  /* 0x000000ffff029224 */ /* 0x001fc400078e001a */
[----:B------:R-:W-:Y:S01]  /*1c840*/  @!P1 IMAD.MOV.U32 R3, RZ, RZ, R28 ;  /* 0x000000ffff039224 */ /* 0x000fe200078e001c */
[----:B------:R-:W2:Y:S04]  /*1c850*/  LDL R26, [R1+0x5d8] ;  /* 0x0005d800011a7983 */ /* 0x000ea80000100800 */
[----:B------:R0:W2:Y:S04]  /*1c860*/  @!P1 LDG.E.U8 R53, desc[UR28][R2.64] ;  /* 0x0000001c02359981 */ /* 0x0000a8000c1e1100 */
[----:B------:R-:W2:Y:S01]  /*1c870*/  LDL R28, [R1+0x6e8] ;  /* 0x0006e800011c7983 */ /* 0x000ea20000100800 */
[----:B0-----:R-:W-:-:S03]  /*1c880*/  @!P1 IMAD.MOV.U32 R2, RZ, RZ, R25 ;  /* 0x000000ffff029224 */ /* 0x001fc600078e0019 */
[----:B------:R-:W2:Y:S01]  /*1c890*/  LDL R25, [R1+0xaf0] ;  /* 0x000af00001197983 */ /* 0x000ea20000100800 */
[----:B----4-:R-:W-:-:S05]  /*1c8a0*/  @!P1 IMAD.MOV.U32 R3, RZ, RZ, R27 ;  /* 0x000000ffff039224 */ /* 0x010fca00078e001b */
[----:B------:R3:W4:Y:S02]  /*1c8b0*/  @!P1 LDG.E.U8 R50, desc[UR28][R2.64] ;  /* 0x0000001c02329981 */ /* 0x000724000c1e1100 */
[----:B---3--:R-:W-:Y:S02]  /*1c8c0*/  @!P1 IMAD.MOV.U32 R2, RZ, RZ, R24 ;  /* 0x000000ffff029224 */ /* 0x008fe400078e0018 */
[----:B------:R-:W3:Y:S04]  /*1c8d0*/  LDL R24, [R1+0xad4] ;  /* 0x000ad40001187983 */ /* 0x000ee80000100800 */
[----:B------:R-:W4:Y:S04]  /*1c8e0*/  LDL.LU R133, [R1+0x218] ;  /* 0x0002180001857983 */ /* 0x000f280000300800 */
[----:B------:R-:W3:Y:S04]  /*1c8f0*/  LDL.LU R146, [R1+0x238] ;  /* 0x0002380001927983 */ /* 0x000ee80000300800 */
[----:B------:R-:W4:Y:S04]  /*1c900*/  LDL.LU R130, [R1+0x21c] ;  /* 0x00021c0001827983 */ /* 0x000f280000300800 */
[----:B------:R-:W4:Y:S01]  /*1c910*/  LDL.LU R127, [R1+0x23c] ;  /* 0x00023c00017f7983 */ /* 0x000f220000300800 */
[----:B------:R-:W-:Y:S01]  /*1c920*/  PRMT R51, RZ, 0x7610, R51 ;  /* 0x00007610ff337816 */ /* 0x000fe20000000033 */
[----:B------:R-:W-:Y:S01]  /*1c930*/  @!P1 IMAD.MOV.U32 R3, RZ, RZ, R199 ;  /* 0x000000ffff039224 */ /* 0x000fe200078e00c7 */
[----:B------:R-:W-:Y:S01]  /*1c940*/  PRMT R48, RZ, 0x7610, R48 ;  /* 0x00007610ff307816 */ /* 0x000fe20000000030 */
[----:B------:R-:W4:Y:S04]  /*1c950*/  LDL.LU R126, [R1+0x8d0] ;  /* 0x0008d000017e7983 */ /* 0x000f280000300800 */
[----:B------:R2:W4:Y:S01]  /*1c960*/  @!P1 LDG.E.U8 R51, desc[UR28][R2.64] ;  /* 0x0000001c02339981 */ /* 0x000522000c1e1100 */
[----:B------:R-:W-:-:S02]  /*1c970*/  PRMT R49, RZ, 0x7610, R49 ;  /* 0x00007610ff317816 */ /* 0x000fc40000000031 */
[----:B------:R-:W-:Y:S01]  /*1c980*/  PRMT R46, RZ, 0x7610, R46 ;  /* 0x00007610ff2e7816 */ /* 0x000fe2000000002e */
[----:B------:R-:W4:Y:S01]  /*1c990*/  LDL.LU R131, [R1+0x894] ;  /* 0x0008940001837983 */ /* 0x000f220000300800 */
[----:B------:R-:W-:-:S03]  /*1c9a0*/  PRMT R201, RZ, 0x7610, R201 ;  /* 0x00007610ffc97816 */ /* 0x000fc600000000c9 */
[----:B------:R-:W4:Y:S01]  /*1c9b0*/  LDL.LU R134, [R1+0x8b0] ;  /* 0x0008b00001867983 */ /* 0x000f220000300800 */
[----:B--2---:R-:W-:Y:S02]  /*1c9c0*/  @!P1 IMAD.MOV.U32 R2, RZ, RZ, R32 ;  /* 0x000000ffff029224 */ /* 0x004fe400078e0020 */
[----:B------:R-:W-:Y:S01]  /*1c9d0*/  @!P1 IMAD.MOV.U32 R3, RZ, RZ, R31 ;  /* 0x000000ffff039224 */ /* 0x000fe200078e001f */
[----:B------:R-:W2:Y:S04]  /*1c9e0*/  LDL.LU R139, [R1+0x874] ;  /* 0x00087400018b7983 */ /* 0x000ea80000300800 */
[----:B------:R0:W2:Y:S04]  /*1c9f0*/  @!P1 LDG.E.U8 R48, desc[UR28][R2.64] ;  /* 0x0000001c02309981 */ /* 0x0000a8000c1e1100 */
[----:B------:R-:W2:Y:S04]  /*1ca00*/  LDL.LU R142, [R1+0x890] ;  /* 0x00089000018e7983 */ /* 0x000ea80000300800 */
[----:B------:R-:W2:Y:S01]  /*1ca10*/  LDL.LU R147, [R1+0x854] ;  /* 0x0008540001937983 */ /* 0x000ea20000300800 */
[----:B0-----:R-:W-:-:S02]  /*1ca20*/  @!P1 IMAD.MOV.U32 R2, RZ, RZ, R30 ;  /* 0x000000ffff029224 */ /* 0x001fc400078e001e */
[----:B------:R-:W-:Y:S01]  /*1ca30*/  @!P1 IMAD.MOV.U32 R3, RZ, RZ, R138 ;  /* 0x000000ffff039224 */ /* 0x000fe200078e008a */
[----:B------:R-:W2:Y:S04]  /*1ca40*/  LDL.LU R150, [R1+0x870] ;  /* 0x0008700001967983 */ /* 0x000ea80000300800 */
[----:B------:R3:W2:Y:S04]  /*1ca50*/  @!P1 LDG.E.U8 R49, desc[UR28][R2.64] ;  /* 0x0000001c02319981 */ /* 0x0006a8000c1e1100 */
[----:B------:R-:W2:Y:S04]  /*1ca60*/  LDL R136, [R1+0xab0] ;  /* 0x000ab00001887983 */ /* 0x000ea80000100800 */
[----:B------:R-:W2:Y:S01]  /*1ca70*/  LDL R135, [R1+0xab4] ;  /* 0x000ab40001877983 */ /* 0x000ea20000100800 */
[----:B------:R-:W-:Y:S01]  /*1ca80*/  PRMT R47, RZ, 0x7610, R47 ;  /* 0x00007610ff2f7816 */ /* 0x000fe2000000002f */
[----:B---3--:R-:W-:-:S02]  /*1ca90*/  @!P1 IMAD.MOV.U32 R3, RZ, RZ, R146 ;  /* 0x000000ffff039224 */ /* 0x008fc400078e0092 */
[----:B----4-:R-:W-:-:S05]  /*1caa0*/  @!P1 IMAD.MOV.U32 R2, RZ, RZ, R127 ;  /* 0x000000ffff029224 */ /* 0x010fca00078e007f */
[----:B------:R0:W3:Y:S02]  /*1cab0*/  @!P1 LDG.E.U8 R46, desc[UR28][R2.64] ;  /* 0x0000001c022e9981 */ /* 0x0000e4000c1e1100 */
[----:B0-----:R-:W-:Y:S02]  /*1cac0*/  @!P1 IMAD.MOV.U32 R2, RZ, RZ, R130 ;  /* 0x000000ffff029224 */ /* 0x001fe400078e0082 */
[----:B------:R-:W-:-:S05]  /*1cad0*/  @!P1 IMAD.MOV.U32 R3, RZ, RZ, R133 ;  /* 0x000000ffff039224 */ /* 0x000fca00078e0085 */
[----:B------:R0:W4:Y:S02]  /*1cae0*/  @!P1 LDG.E.U8 R201, desc[UR28][R2.64] ;  /* 0x0000001c02c99981 */ /* 0x000124000c1e1100 */
[----:B0-----:R-:W-:Y:S02]  /*1caf0*/  @!P1 IMAD.MOV.U32 R2, RZ, RZ, R28 ;  /* 0x000000ffff029224 */ /* 0x001fe400078e001c */
[----:B------:R-:W-:Y:S01]  /*1cb00*/  @!P1 IMAD.MOV.U32 R3, RZ, RZ, R29 ;  /* 0x000000ffff039224 */ /* 0x000fe200078e001d */
[----:B------:R-:W3:Y:S04]  /*1cb10*/  LDL R28, [R1+0xa94] ;  /* 0x000a9400011c7983 */ /* 0x000ee80000100800 */
[----:B------:R-:W4:Y:S04]  /*1cb20*/  LDL R29, [R1+0xa90] ;  /* 0x000a9000011d7983 */ /* 0x000f280000100800 */
[----:B------:R0:W4:Y:S02]  /*1cb30*/  @!P1 LDG.E.U8 R47, desc[UR28][R2.64] ;  /* 0x0000001c022f9981 */ /* 0x000124000c1e1100 */
[----:B0-----:R-:W-:-:S02]  /*1cb40*/  @!P1 IMAD.MOV.U32 R2, RZ, RZ, R25 ;  /* 0x000000ffff029224 */ /* 0x001fc400078e0019 */
[----:B------:R-:W4:Y:S01]  /*1cb50*/  LDL R25, [R1+0xa74] ;  /* 0x000a740001197983 */ /* 0x000f220000100800 */
[----:B------:R-:W-:-:S03]  /*1cb60*/  @!P1 IMAD.MOV.U32 R3, RZ, RZ, R26 ;  /* 0x000000ffff039224 */ /* 0x000fc600078e001a */
[----:B------:R-:W4:Y:S01]  /*1cb70*/  LDL R26, [R1+0xa70] ;  /* 0x000a7000011a7983 */ /* 0x000f220000100800 */
[----:B------:R-:W-:Y:S02]  /*1cb80*/  PRMT R44, RZ, 0x7610, R44 ;  /* 0x00007610ff2c7816 */ /* 0x000fe4000000002c */
[----:B------:R-:W-:-:S04]  /*1cb90*/  PRMT R45, RZ, 0x7610, R45 ;  /* 0x00007610ff2d7816 */ /* 0x000fc8000000002d */
[----:B------:R0:W4:Y:S01]  /*1cba0*/  @!P1 LDG.E.U8 R44, desc[UR28][R2.64] ;  /* 0x0000001c022c9981 */ /* 0x000122000c1e1100 */
[----:B------:R-:W-:Y:S01]  /*1cbb0*/  PRMT R42, RZ, 0x7610, R42 ;  /* 0x00007610ff2a7816 */ /* 0x000fe2000000002a */
[----:B0-----:R-:W-:Y:S02]  /*1cbc0*/  @!P1 IMAD.MOV.U32 R2, RZ, RZ, R24 ;  /* 0x000000ffff029224 */ /* 0x001fe400078e0018 */
[----:B------:R-:W-:Y:S01]  /*1cbd0*/  @!P1 IMAD.MOV.U32 R3, RZ, RZ, R33 ;  /* 0x000000ffff039224 */ /* 0x000fe200078e0021 */
[----:B------:R-:W4:Y:S04]  /*1cbe0*/  LDL R24, [R1+0xa54] ;  /* 0x000a540001187983 */ /* 0x000f280000100800 */
[----:B------:R2:W4:Y:S04]  /*1cbf0*/  @!P1 LDG.E.U8 R45, desc[UR28][R2.64] ;  /* 0x0000001c022d9981 */ /* 0x000528000c1e1100 */
[----:B------:R-:W4:Y:S01]  /*1cc00*/  LDL R33, [R1+0xa50] ;  /* 0x000a500001217983 */ /* 0x000f220000100800 */
[----:B------:R-:W-:Y:S01]  /*1cc10*/  PRMT R43, RZ, 0x7610, R43 ;  /* 0x00007610ff2b7816 */ /* 0x000fe2000000002b */
[----:B--2---:R-:W-:-:S02]  /*1cc20*/  @!P1 IMAD.MOV.U32 R2, RZ, RZ, R135 ;  /* 0x000000ffff029224 */ /* 0x004fc400078e0087 */
[----:B------:R-:W-:Y:S01]  /*1cc30*/  @!P1 IMAD.MOV.U32 R3, RZ, RZ, R136 ;  /* 0x000000ffff039224 */ /* 0x000fe200078e0088 */
[----:B------:R-:W-:Y:S01]  /*1cc40*/  PRMT R40, RZ, 0x7610, R40 ;  /* 0x00007610ff287816 */ /* 0x000fe20000000028 */
[----:B------:R-:W2:Y:S04]  /*1cc50*/  LDL R136, [R1+0x9f0] ;  /* 0x0009f00001887983 */ /* 0x000ea80000100800 */
[----:B------:R3:W2:Y:S04]  /*1cc60*/  @!P1 LDG.E.U8 R42, desc[UR28][R2.64] ;  /* 0x0000001c022a9981 */ /* 0x0006a8000c1e1100 */
[----:B------:R-:W2:Y:S01]  /*1cc70*/  LDL R135, [R1+0x9f4] ;  /* 0x0009f40001877983 */ /* 0x000ea20000100800 */
[----:B---3--:R-:W-:-:S03]  /*1cc80*/  @!P1 IMAD.MOV.U32 R2, RZ, RZ, R28 ;  /* 0x000000ffff029224 */ /* 0x008fc600078e001c */
[----:B------:R-:W3:Y:S01]  /*1cc90*/  LDL R28, [R1+0xa34] ;  /* 0x000a3400011c7983 */ /* 0x000ee20000100800 */
[----:B----4-:R-:W-:-:S03]  /*1cca0*/  @!P1 IMAD.MOV.U32 R3, RZ, RZ, R29 ;  /* 0x000000ffff039224 */ /* 0x010fc600078e001d */
[----:B------:R-:W4:Y:S04]  /*1ccb0*/  LDL R29, [R1+0xa30] ;  /* 0x000a3000011d7983 */ /* 0x000f280000100800 */
[----:B------:R0:W2:Y:S02]  /*1ccc0*/  @!P1 LDG.E.U8 R43, desc[UR28][R2.64] ;  /* 0x0000001c022b9981 */ /* 0x0000a4000c1e1100 */
[----:B0-----:R-:W-:Y:S02]  /*1ccd0*/  @!P1 IMAD.MOV.U32 R2, RZ, RZ, R25 ;  /* 0x000000ffff029224 */ /* 0x001fe400078e0019 */
[----:B------:R-:W2:Y:S01]  /*1cce0*/  LDL R25, [R1+0xa14] ;  /* 0x000a140001197983 */ /* 0x000ea20000100800 */
[----:B------:R-:W-:-:S03]  /*1ccf0*/  @!P1 IMAD.MOV.U32 R3, RZ, RZ, R26 ;  /* 0x000000ffff039224 */ /* 0x000fc600078e001a */
[----:B------:R-:W2:Y:S04]  /*1cd00*/  LDL R26, [R1+0xa10] ;  /* 0x000a1000011a7983 */ /* 0x000ea80000100800 */
[----:B------:R0:W2:Y:S04]  /*1cd10*/  @!P1 LDG.E.U8 R40, desc[UR28][R2.64] ;  /* 0x0000001c02289981 */ /* 0x0000a8000c1e1100 */
[----:B------:R1:W-:Y:S01]  /*1cd20*/  STS.U8 [R23+UR24+0x8000], R4 ;  /* 0x0080000417007988 */ /* 0x0003e20008000018 */
[----:B0-----:R-:W-:-:S03]  /*1cd30*/  @!P1 IMAD.MOV.U32 R2, RZ, RZ, R24 ;  /* 0x000000ffff029224 */ /* 0x001fc600078e0018 */
[----:B------:R-:W2:Y:S01]  /*1cd40*/  LDL R24, [R1+0x9d4] ;  /* 0x0009d40001187983 */ /* 0x000ea20000100800 */
[----:B-1----:R-:W-:Y:S01]  /*1cd50*/  PRMT R4, RZ, 0x7610, R4 ;  /* 0x00007610ff047816 */ /* 0x002fe20000000004 */
[----:B------:R-:W-:Y:S02]  /*1cd60*/  @!P1 IMAD.MOV.U32 R3, RZ, RZ, R33 ;  /* 0x000000ffff039224 */ /* 0x000fe400078e0021 */
[----:B------:R-:W2:Y:S01]  /*1cd70*/  LDL R33, [R1+0x9d0] ;  /* 0x0009d00001217983 */ /* 0x000ea20000100800 */
[----:B------:R-:W-:-:S03]  /*1cd80*/  PRMT R41, RZ, 0x7610, R41 ;  /* 0x00007610ff297816 */ /* 0x000fc60000000029 */
[----:B------:R3:W2:Y:S04]  /*1cd90*/  @!P1 LDG.E.U8 R4, desc[UR28][R2.64] ;  /* 0x0000001c02049981 */ /* 0x0006a8000c1e1100 */
[----:B------:R-:W-:Y:S04]  /*1cda0*/  STL [R1+0xf7c], R23 ;  /* 0x000f7c1701007387 */ /* 0x000fe80000100800 */
[----:B------:R-:W-:Y:S04]  /*1cdb0*/  STS.U8 [R23+UR24+0x8002], R154 ;  /* 0x0080029a17007988 */ /* 0x000fe80008000018 */
[----:B------:R-:W-:Y:S04]  /*1cdc0*/  STS.U8 [R23+UR24+0x8004], R165 ;  /* 0x008004a517007988 */ /* 0x000fe80008000018 */
[----:B------:R-:W-:Y:S04]  /*1cdd0*/  STS.U8 [R23+UR24+0x8006], R170 ;  /* 0x008006aa17007988 */ /* 0x000fe80008000018 */
[----:B------:R-:W-:Y:S04]  /*1cde0*/  STS.U8 [R23+UR24+0x8008], R153 ;  /* 0x0080089917007988 */ /* 0x000fe80008000018 */
[----:B------:R-:W-:Y:S04]  /*1cdf0*/  STS.U8 [R23+UR24+0x800a], R164 ;  /* 0x00800aa417007988 */ /* 0x000fe80008000018 */
[----:B------:R-:W-:Y:S04]  /*1ce00*/  STS.U8 [R23+UR24+0x800c], R152 ;  /* 0x00800c9817007988 */ /* 0x000fe80008000018 */
[----:B------:R0:W-:Y:S04]  /*1ce10*/  STS.U8 [R23+UR24+0x800e], R163 ;  /* 0x00800ea317007988 */ /* 0x0001e80008000018 */
[----:B0-----:R-:W2:Y:S01]  /*1ce20*/  LDL R23, [R1+0x974] ;  /* 0x0009740001177983 */ /* 0x001ea20000100800 */
[----:B---3--:R-:W-:-:S03]  /*1ce30*/  @!P1 IMAD.MOV.U32 R2, RZ, RZ, R28 ;  /* 0x000000ffff029224 */ /* 0x008fc600078e001c */
[----:B------:R-:W3:Y:S01]  /*1ce40*/  LDL R28, [R1+0x9b4] ;  /* 0x0009b400011c7983 */ /* 0x000ee20000100800 */
[----:B----4-:R-:W-:-:S03]  /*1ce50*/  @!P1 IMAD.MOV.U32 R3, RZ, RZ, R29 ;  /* 0x000000ffff039224 */ /* 0x010fc600078e001d */
[----:B------:R-:W4:Y:S04]  /*1ce60*/  LDL R29, [R1+0x9b0] ;  /* 0x0009b000011d7983 */ /* 0x000f280000100800 */
[----:B------:R2:W4:Y:S02]  /*1ce70*/  @!P1 LDG.E.U8 R41, desc[UR28][R2.64] ;  /* 0x0000001c02299981 */ /* 0x000524000c1e1100 */
[----:B--2---:R-:W-:Y:S02]  /*1ce80*/  @!P1 IMAD.MOV.U32 R2, RZ, RZ, R25 ;  /* 0x000000ffff029224 */ /* 0x004fe400078e0019 */
[----:B------:R-:W2:Y:S01]  /*1ce90*/  LDL R25, [R1+0x994] ;  /* 0x0009940001197983 */ /* 0x000ea20000100800 */
[----:B------:R-:W-:-:S03]  /*1cea0*/  @!P1 IMAD.MOV.U32 R3, RZ, RZ, R26 ;  /* 0x000000ffff039224 */ /* 0x000fc600078e001a */
[----:B------:R-:W2:Y:S01]  /*1ceb0*/  LDL R26, [R1+0x990] ;  /* 0x00099000011a7983 */ /* 0x000ea20000100800 */
[----:B------:R-:W-:Y:S02]  /*1cec0*/  PRMT R38, RZ, 0x7610, R38 ;  /* 0x00007610ff267816 */ /* 0x000fe40000000026 */
[----:B------:R-:W-:-:S04]  /*1ced0*/  PRMT R39, RZ, 0x7610, R39 ;  /* 0x00007610ff277816 */ /* 0x000fc80000000027 */
[----:B------:R0:W2:Y:S02]  /*1cee0*/  @!P1 LDG.E.U8 R38, desc[UR28][R2.64] ;  /* 0x0000001c02269981 */ /* 0x0000a4000c1e1100 */
[----:B0-----:R-:W-:Y:S02]  /*1cef0*/  @!P1 IMAD.MOV.U32 R2, RZ, RZ, R135 ;  /* 0x000000ffff029224 */ /* 0x001fe400078e0087 */
[----:B------:R-:W-:Y:S01]  /*1cf00*/  @!P1 IMAD.MOV.U32 R3, RZ, RZ, R136 ;  /* 0x000000ffff039224 */ /* 0x000fe200078e0088 */
[----:B------:R-:W-:Y:S01]  /*1cf10*/  PRMT R36, RZ, 0x7610, R36 ;  /* 0x00007610ff247816 */ /* 0x000fe20000000024 */
[----:B------:R-:W2:Y:S04]  /*1cf20*/  LDL R135, [R1+0x950] ;  /* 0x0009500001877983 */ /* 0x000ea80000100800 */
[----:B------:R0:W2:Y:S02]  /*1cf30*/  @!P1 LDG.E.U8 R39, desc[UR28][R2.64] ;  /* 0x0000001c02279981 */ /* 0x0000a4000c1e1100 */
[----:B0-----:R-:W-:-:S02]  /*1cf40*/  @!P1 IMAD.MOV.U32 R2, RZ, RZ, R24 ;  /* 0x000000ffff029224 */ /* 0x001fc400078e0018 */
[----:B------:R-:W2:Y:S01]  /*1cf50*/  LDL R24, [R1+0x970] ;  /* 0x0009700001187983 */ /* 0x000ea20000100800 */
[----:B------:R-:W-:-:S03]  /*1cf60*/  @!P1 IMAD.MOV.U32 R3, RZ, RZ, R33 ;  /* 0x000000ffff039224 */ /* 0x000fc600078e0021 */
[----:B------:R-:W2:Y:S01]  /*1cf70*/  LDL R33, [R1+0x954] ;  /* 0x0009540001217983 */ /* 0x000ea20000100800 */
[----:B------:R-:W-:-:S03]  /*1cf80*/  PRMT R37, RZ, 0x7610, R37 ;  /* 0x00007610ff257816 */ /* 0x000fc60000000025 */
[----:B------:R3:W2:Y:S01]  /*1cf90*/  @!P1 LDG.E.U8 R36, desc[UR28][R2.64] ;  /* 0x0000001c02249981 */ /* 0x0006a2000c1e1100 */
[----:B------:R-:W-:Y:S01]  /*1cfa0*/  PRMT R34, RZ, 0x7610, R34 ;  /* 0x00007610ff227816 */ /* 0x000fe20000000022 */
[----:B---3--:R-:W-:Y:S02]  /*1cfb0*/  @!P1 IMAD.MOV.U32 R2, RZ, RZ, R28 ;  /* 0x000000ffff029224 */ /* 0x008fe400078e001c */
[----:B------:R-:W3:Y:S01]  /*1cfc0*/  LDL R28, [R1+0x934] ;  /* 0x00093400011c7983 */ /* 0x000ee20000100800 */
[----:B----4-:R-:W-:-:S03]  /*1cfd0*/  @!P1 IMAD.MOV.U32 R3, RZ, RZ, R29 ;  /* 0x000000ffff039224 */ /* 0x010fc600078e001d */
[----:B------:R-:W4:Y:S04]  /*1cfe0*/  LDL R29, [R1+0x930] ;  /* 0x00093000011d7983 */ /* 0x000f280000100800 */
[----:B------:R2:W4:Y:S02]  /*1cff0*/  @!P1 LDG.E.U8 R37, desc[UR28][R2.64] ;  /* 0x0000001c02259981 */ /* 0x000524000c1e1100 */
[----:B--2---:R-:W-:Y:S02]  /*1d000*/  @!P1 IMAD.MOV.U32 R2, RZ, RZ, R25 ;  /* 0x000000ffff029224 */ /* 0x004fe400078e0019 */
[----:B------:R-:W2:Y:S01]  /*1d010*/  LDL R25, [R1+0x914] ;  /* 0x0009140001197983 */ /* 0x000ea20000100800 */
[----:B------:R-:W-:-:S03]  /*1d020*/  @!P1 IMAD.MOV.U32 R3, RZ, RZ, R26 ;  /* 0x000000ffff039224 */ /* 0x000fc600078e001a */
[----:B------:R-:W2:Y:S04]  /*1d030*/  LDL R26, [R1+0x910] ;  /* 0x00091000011a7983 */ /* 0x000ea80000100800 */
[----:B------:R0:W2:Y:S02]  /*1d040*/  @!P1 LDG.E.U8 R34, desc[UR28][R2.64] ;  /* 0x0000001c02229981 */ /* 0x0000a4000c1e1100 */
[----:B0-----:R-:W-:Y:S02]  /*1d050*/  @!P1 IMAD.MOV.U32 R2, RZ, RZ, R23 ;  /* 0x000000ffff029224 */ /* 0x001fe400078e0017 */
[----:B------:R-:W2:Y:S01]  /*1d060*/  LDL R23, [R1+0x8f4] ;  /* 0x0008f40001177983 */ /* 0x000ea20000100800 */
[----:B------:R-:W-:Y:S02]  /*1d070*/  PRMT R35, RZ, 0x7610, R35 ;  /* 0x00007610ff237816 */ /* 0x000fe40000000023 */
[----:B------:R-:W-:-:S02]  /*1d080*/  PRMT R250, RZ, 0x7610, R250 ;  /* 0x00007610fffa7816 */ /* 0x000fc400000000fa */
[----:B------:R-:W-:Y:S01]  /*1d090*/  PRMT R246, RZ, 0x7610, R246 ;  /* 0x00007610fff67816 */ /* 0x000fe200000000f6 */
[----:B------:R-:W-:Y:S02]  /*1d0a0*/  @!P1 IMAD.MOV.U32 R3, RZ, RZ, R24 ;  /* 0x000000ffff039224 */ /* 0x000fe400078e0018 */
[----:B------:R-:W2:Y:S04]  /*1d0b0*/  LDL R24, [R1+0x8f0] ;  /* 0x0008f00001187983 */ /* 0x000ea80000100800 */
[----:B------:R0:W2:Y:S04]  /*1d0c0*/  @!P1 LDG.E.U8 R35, desc[UR28][R2.64] ;  /* 0x0000001c02239981 */ /* 0x0000a8000c1e1100 */
[----:B------:R-:W-:Y:S01]  /*1d0d0*/  STL [R1+0xf80], R157 ;  /* 0x000f809d01007387 */ /* 0x000fe20000100800 */
[----:B0-----:R-:W-:-:S02]  /*1d0e0*/  @!P1 IMAD.MOV.U32 R2, RZ, RZ, R33 ;  /* 0x000000ffff029224 */ /* 0x001fc400078e0021 */
[----:B------:R-:W-:Y:S01]  /*1d0f0*/  @!P1 IMAD.MOV.U32 R3, RZ, RZ, R135 ;  /* 0x000000ffff039224 */ /* 0x000fe200078e0087 */
[----:B------:R-:W2:Y:S04]  /*1d100*/  LDL R33, [R1+0x8d4] ;  /* 0x0008d40001217983 */ /* 0x000ea80000100800 */
[----:B------:R3:W2:Y:S01]  /*1d110*/  @!P1 LDG.E.U8 R250, desc[UR28][R2.64] ;  /* 0x0000001c02fa9981 */ /* 0x0006a2000c1e1100 */
[----:B------:R-:W-:Y:S01]  /*1d120*/  PRMT R242, RZ, 0x7610, R242 ;  /* 0x00007610fff27816 */ /* 0x000fe200000000f2 */
[----:B---3--:R-:W-:Y:S02]  /*1d130*/  @!P1 IMAD.MOV.U32 R2, RZ, RZ, R28 ;  /* 0x000000ffff029224 */ /* 0x008fe400078e001c */
[----:B------:R-:W3:Y:S01]  /*1d140*/  LDL R28, [R1+0x850] ;  /* 0x00085000011c7983 */ /* 0x000ee20000100800 */
[----:B----4-:R-:W-:Y:S01]  /*1d150*/  @!P1 IMAD.MOV.U32 R3, RZ, RZ, R29 ;  /* 0x000000ffff039224 */ /* 0x010fe200078e001d */
[----:B------:R-:W-:-:S02]  /*1d160*/  PRMT R238, RZ, 0x7610, R238 ;  /* 0x00007610ffee7816 */ /* 0x000fc400000000ee */
[----:B------:R-:W4:Y:S04]  /*1d170*/  LDL R29, [R1+0x810] ;  /* 0x00081000011d7983 */ /* 0x000f280000100800 */
[----:B------:R2:W4:Y:S02]  /*1d180*/  @!P1 LDG.E.U8 R246, desc[UR28][R2.64] ;  /* 0x0000001c02f69981 */ /* 0x000524000c1e1100 */
[----:B--2---:R-:W-:Y:S02]  /*1d190*/  @!P1 IMAD.MOV.U32 R2, RZ, RZ, R25 ;  /* 0x000000ffff029224 */ /* 0x004fe400078e0019 */
[----:B------:R-:W2:Y:S01]  /*1d1a0*/  LDL R25, [R1+0x8b4] ;  /* 0x0008b40001197983 */ /* 0x000ea20000100800 */
[----:B------:R-:W-:Y:S01]  /*1d1b0*/  @!P1 IMAD.MOV.U32 R3, RZ, RZ, R26 ;  /* 0x000000ffff039224 */ /* 0x000fe200078e001a */
[----:B------:R-:W-:-:S02]  /*1d1c0*/  PRMT R234, RZ, 0x7610, R234 ;  /* 0x00007610ffea7816 */ /* 0x000fc400000000ea */
[----:B------:R-:W4:Y:S04]  /*1d1d0*/  LDL R26, [R1+0x830] ;  /* 0x00083000011a7983 */ /* 0x000f280000100800 */
[----:B------:R0:W4:Y:S02]  /*1d1e0*/  @!P1 LDG.E.U8 R242, desc[UR28][R2.64] ;  /* 0x0000001c02f29981 */ /* 0x000124000c1e1100 */
[----:B0-----:R-:W-:Y:S02]  /*1d1f0*/  @!P1 IMAD.MOV.U32 R2, RZ, RZ, R23 ;  /* 0x000000ffff029224 */ /* 0x001fe400078e0017 */
[----:B------:R-:W4:Y:S01]  /*1d200*/  LDL R23, [R1+0x834] ;  /* 0x0008340001177983 */ /* 0x000f220000100800 */
[----:B------:R-:W-:Y:S01]  /*1d210*/  PRMT R230, RZ, 0x7610, R230 ;  /* 0x00007610ffe67816 */ /* 0x000fe200000000e6 */
[----:B------:R-:W-:Y:S01]  /*1d220*/  @!P1 IMAD.MOV.U32 R3, RZ, RZ, R24 ;  /* 0x000000ffff039224 */ /* 0x000fe200078e0018 */
[----:B------:R-:W-:Y:S01]  /*1d230*/  PRMT R226, RZ, 0x7610, R226 ;  /* 0x00007610ffe27816 */ /* 0x000fe200000000e2 */
[----:B------:R-:W4:Y:S04]  /*1d240*/  LDL R24, [R1+0x814] ;  /* 0x0008140001187983 */ /* 0x000f280000100800 */
[----:B------:R0:W4:Y:S02]  /*1d250*/  @!P1 LDG.E.U8 R238, desc[UR28][R2.64] ;  /* 0x0000001c02ee9981 */ /* 0x000124000c1e1100 */
[----:B0-----:R-:W-:-:S02]  /*1d260*/  @!P1 IMAD.MOV.U32 R3, RZ, RZ, R126 ;  /* 0x000000ffff039224 */ /* 0x001fc400078e007e */
[----:B------:R-:W-:-:S05]  /*1d270*/  @!P1 IMAD.MOV.U32 R2, RZ, RZ, R33 ;  /* 0x000000ffff029224 */ /* 0x000fca00078e0021 */
[----:B------:R0:W4:Y:S02]  /*1d280*/  @!P1 LDG.E.U8 R234, desc[UR28][R2.64] ;  /* 0x0000001c02ea9981 */ /* 0x000124000c1e1100 */
[----:B0-----:R-:W-:Y:S01]  /*1d290*/  @!P1 IMAD.MOV.U32 R3, RZ, RZ, R134 ;  /* 0x000000ffff039224 */ /* 0x001fe200078e0086 */
[----:B------:R-:W-:Y:S02]  /*1d2a0*/  PRMT R221, RZ, 0x7610, R221 ;  /* 0x00007610ffdd7816 */ /* 0x000fe400000000dd */
[----:B------:R-:W-:Y:S01]  /*1d2b0*/  PRMT R219, RZ, 0x7610, R219 ;  /* 0x00007610ffdb7816 */ /* 0x000fe200000000db */
[----:B------:R-:W-:Y:S04]  /*1d2c0*/  STS.U8 [R157+UR24+0x8000], R169 ;  /* 0x008000a99d007988 */ /* 0x000fe80008000018 */
        /* <DEDUP_REMOVED lines=14> */
[----:B------:R-:W-:Y:S01]  /*1d3b0*/  STS.U8 [R156+UR24+0x800e], R15 ;  /* 0x00800e0f9c007988 */ /* 0x000fe20008000018 */
[----:B--2---:R-:W-:-:S03]  /*1d3c0*/  @!P1 IMAD.MOV.U32 R2, RZ, RZ, R25 ;  /* 0x000000ffff029224 */ /* 0x004fc600078e0019 */
[----:B------:R-:W2:Y:S04]  /*1d3d0*/  LDL R25, [R1+0x7f4] ;  /* 0x0007f40001197983 */ /* 0x000ea80000100800 */
[----:B------:R0:W2:Y:S02]  /*1d3e0*/  @!P1 LDG.E.U8 R230, desc[UR28][R2.64] ;  /* 0x0000001c02e69981 */ /* 0x0000a4000c1e1100 */
[----:B0-----:R-:W-:Y:S02]  /*1d3f0*/  @!P1 IMAD.MOV.U32 R2, RZ, RZ, R131 ;  /* 0x000000ffff029224 */ /* 0x001fe400078e0083 */
[----:B------:R-:W-:-:S05]  /*1d400*/  @!P1 IMAD.MOV.U32 R3, RZ, RZ, R142 ;  /* 0x000000ffff039224 */ /* 0x000fca00078e008e */
[----:B------:R0:W2:Y:S02]  /*1d410*/  @!P1 LDG.E.U8 R226, desc[UR28][R2.64] ;  /* 0x0000001c02e29981 */ /* 0x0000a4000c1e1100 */
[----:B0-----:R-:W-:Y:S02]  /*1d420*/  @!P1 IMAD.MOV.U32 R2, RZ, RZ, R139 ;  /* 0x000000ffff029224 */ /* 0x001fe400078e008b */
[----:B------:R-:W-:-:S05]  /*1d430*/  @!P1 IMAD.MOV.U32 R3, RZ, RZ, R150 ;  /* 0x000000ffff039224 */ /* 0x000fca00078e0096 */
[----:B------:R3:W2:Y:S02]  /*1d440*/  @!P1 LDG.E.U8 R221, desc[UR28][R2.64] ;  /* 0x0000001c02dd9981 */ /* 0x0006a4000c1e1100 */
[----:B---3--:R-:W-:Y:S02]  /*1d450*/  @!P1 IMAD.MOV.U32 R3, RZ, RZ, R28 ;  /* 0x000000ffff039224 */ /* 0x008fe400078e001c */
[----:B------:R-:W3:Y:S01]  /*1d460*/  LDL R28, [R1+0x7f0] ;  /* 0x0007f000011c7983 */ /* 0x000ee20000100800 */
[----:B------:R-:W-:-:S03]  /*1d470*/  @!P1 IMAD.MOV.U32 R2, RZ, RZ, R147 ;  /* 0x000000ffff029224 */ /* 0x000fc600078e0093 */
[----:B------:R0:W-:Y:S04]  /*1d480*/  STL [R1+0xf84], R156 ;  /* 0x000f849c01007387 */ /* 0x0001e80000100800 */
[----:B------:R4:W3:Y:S04]  /*1d490*/  @!P1 LDG.E.U8 R219, desc[UR28][R2.64] ;  /* 0x0000001c02db9981 */ /* 0x0008e8000c1e1100 */
[----:B0-----:R-:W3:Y:S01]  /*1d4a0*/  LDL.LU R156, [R1+0x2d0] ;  /* 0x0002d000019c7983 */ /* 0x001ee20000300800 */
[----:B----4-:R-:W-:Y:S01]  /*1d4b0*/  @!P1 IMAD.MOV.U32 R2, RZ, RZ, R23 ;  /* 0x000000ffff029224 */ /* 0x010fe200078e0017 */
[----:B------:R-:W-:-:S02]  /*1d4c0*/  PRMT R218, RZ, 0x7610, R218 ;  /* 0x00007610ffda7816 */ /* 0x000fc400000000da */
[----:B------:R-:W4:Y:S01]  /*1d4d0*/  LDL R23, [R1+0x7d4] ;  /* 0x0007d40001177983 */ /* 0x000f220000100800 */
[----:B------:R-:W-:-:S03]  /*1d4e0*/  @!P1 IMAD.MOV.U32 R3, RZ, RZ, R26 ;  /* 0x000000ffff039224 */ /* 0x000fc600078e001a */
[----:B------:R-:W4:Y:S04]  /*1d4f0*/  LDL R26, [R1+0x7d0] ;  /* 0x0007d000011a7983 */ /* 0x000f280000100800 */
[----:B------:R-:W4:Y:S04]  /*1d500*/  LDL R135, [R1+0x7b0] ;  /* 0x0007b00001877983 */ /* 0x000f280000100800 */
[----:B------:R-:W4:Y:S04]  /*1d510*/  LDL R33, [R1+0x7b4] ;  /* 0x0007b40001217983 */ /* 0x000f280000100800 */
[----:B------:R0:W4:Y:S01]  /*1d520*/  @!P1 LDG.E.U8 R218, desc[UR28][R2.64] ;  /* 0x0000001c02da9981 */ /* 0x000122000c1e1100 */
[----:B------:R-:W-:Y:S01]  /*1d530*/  PRMT R217, RZ, 0x7610, R217 ;  /* 0x00007610ffd97816 */ /* 0x000fe200000000d9 */
[----:B0-----:R-:W-:-:S02]  /*1d540*/  @!P1 IMAD.MOV.U32 R2, RZ, RZ, R24 ;  /* 0x000000ffff029224 */ /* 0x001fc400078e0018 */
[----:B------:R-:W-:Y:S01]  /*1d550*/  @!P1 IMAD.MOV.U32 R3, RZ, RZ, R29 ;  /* 0x000000ffff039224 */ /* 0x000fe200078e001d */
[----:B------:R-:W4:Y:S04]  /*1d560*/  LDL R24, [R1+0x794] ;  /* 0x0007940001187983 */ /* 0x000f280000100800 */
[----:B------:R-:W4:Y:S04]  /*1d570*/  LDL R29, [R1+0x790] ;  /* 0x00079000011d7983 */ /* 0x000f280000100800 */
[----:B------:R2:W4:Y:S01]  /*1d580*/  @!P1 LDG.E.U8 R217, desc[UR28][R2.64] ;  /* 0x0000001c02d99981 */ /* 0x000522000c1e1100 */
[----:B------:R-:W-:Y:S01]  /*1d590*/  PRMT R216, RZ, 0x7610, R216 ;  /* 0x00007610ffd87816 */ /* 0x000fe200000000d8 */
[----:B--2---:R-:W-:-:S02]  /*1d5a0*/  @!P1 IMAD.MOV.U32 R2, RZ, RZ, R25 ;  /* 0x000000ffff029224 */ /* 0x004fc400078e0019 */
[----:B------:R-:W2:Y:S01]  /*1d5b0*/  LDL R25, [R1+0x774] ;  /* 0x0007740001197983 */ /* 0x000ea20000100800 */
[----:B---3--:R-:W-:-:S03]  /*1d5c0*/  @!P1 IMAD.MOV.U32 R3, RZ, RZ, R28 ;  /* 0x000000ffff039224 */ /* 0x008fc600078e001c */
[----:B------:R-:W3:Y:S04]  /*1d5d0*/  LDL R28, [R1+0x770] ;  /* 0x00077000011c7983 */ /* 0x000ee80000100800 */
[----:B------:R4:W3:Y:S02]  /*1d5e0*/  @!P1 LDG.E.U8 R216, desc[UR28][R2.64] ;  /* 0x0000001c02d89981 */ /* 0x0008e4000c1e1100 */
[----:B----4-:R-:W-:Y:S02]  /*1d5f0*/  @!P1 IMAD.MOV.U32 R2, RZ, RZ, R23 ;  /* 0x000000ffff029224 */ /* 0x010fe400078e0017 */
[----:B------:R-:W4:Y:S01]  /*1d600*/  LDL R23, [R1+0x754] ;  /* 0x0007540001177983 */ /* 0x000f220000100800 */
[----:B------:R-:W-:Y:S01]  /*1d610*/  PRMT R215, RZ, 0x7610, R215 ;  /* 0x00007610ffd77816 */ /* 0x000fe200000000d7 */
[----:B------:R-:W-:-:S02]  /*1d620*/  @!P1 IMAD.MOV.U32 R3, RZ, RZ, R26 ;  /* 0x000000ffff039224 */ /* 0x000fc400078e001a */
[----:B------:R-:W4:Y:S01]  /*1d630*/  LDL R26, [R1+0x750] ;  /* 0x00075000011a7983 */ /* 0x000f220000100800 */
[----:B------:R-:W-:-:S03]  /*1d640*/  PRMT R214, RZ, 0x7610, R214 ;  /* 0x00007610ffd67816 */ /* 0x000fc600000000d6 */
[----:B------:R0:W4:Y:S02]  /*1d650*/  @!P1 LDG.E.U8 R215, desc[UR28][R2.64] ;  /* 0x0000001c02d79981 */ /* 0x000124000c1e1100 */
[----:B0-----:R-:W-:Y:S02]  /*1d660*/  @!P1 IMAD.MOV.U32 R2, RZ, RZ, R33 ;  /* 0x000000ffff029224 */ /* 0x001fe400078e0021 */
[----:B------:R-:W-:-:S05]  /*1d670*/  @!P1 IMAD.MOV.U32 R3, RZ, RZ, R135 ;  /* 0x000000ffff039224 */ /* 0x000fca00078e0087 */
[----:B------:R0:W4:Y:S01]  /*1d680*/  @!P1 LDG.E.U8 R214, desc[UR28][R2.64] ;  /* 0x0000001c02d69981 */ /* 0x000122000c1e1100 */
[----:B------:R-:W-:Y:S01]  /*1d690*/  PRMT R213, RZ, 0x7610, R213 ;  /* 0x00007610ffd57816 */ /* 0x000fe200000000d5 */
[----:B0-----:R-:W-:Y:S02]  /*1d6a0*/  @!P1 IMAD.MOV.U32 R2, RZ, RZ, R24 ;  /* 0x000000ffff029224 */ /* 0x001fe400078e0018 */
        /* <DEDUP_REMOVED lines=12> */
[----:B------:R-:W-:-:S03]  /*1d770*/  @!P1 IMAD.MOV.U32 R3, RZ, RZ, R26 ;  /* 0x000000ffff039224 */ /* 0x000fc600078e001a */
[----:B------:R-:W4:Y:S01]  /*1d780*/  LDL R26, [R1+0x5d4] ;  /* 0x0005d400011a7983 */ /* 0x000f220000100800 */
[----:B------:R-:W-:-:S03]  /*1d790*/  PRMT R211, RZ, 0x7610, R211 ;  /* 0x00007610ffd37816 */ /* 0x000fc600000000d3 */
[----:B------:R-:W-:Y:S04]  /*1d7a0*/  STL [R1+0xf88], R155 ;  /* 0x000f889b01007387 */ /* 0x000fe80000100800 */
[----:B------:R0:W4:Y:S01]  /*1d7b0*/  @!P1 LDG.E.U8 R211, desc[UR28][R2.64] ;  /* 0x0000001c02d39981 */ /* 0x000122000c1e1100 */
[----:B------:R-:W-:-:S03]  /*1d7c0*/  PRMT R210, RZ, 0x7610, R210 ;  /* 0x00007610ffd27816 */ /* 0x000fc600000000d2 */
[----:B------:R-:W4:Y:S04]  /*1d7d0*/  LDL R136, [R1+0x594] ;  /* 0x0005940001887983 */ /* 0x000f280000100800 */
[----:B------:R-:W4:Y:S01]  /*1d7e0*/  LDL R33, [R1+0x598] ;  /* 0x0005980001217983 */ /* 0x000f220000100800 */
[----:B0-----:R-:W-:-:S03]  /*1d7f0*/  @!P1 IMAD.MOV.U32 R2, RZ, RZ, R24 ;  /* 0x000000ffff029224 */ /* 0x001fc600078e0018 */
[----:B------:R-:W4:Y:S01]  /*1d800*/  LDL R24, [R1+0x5b8] ;  /* 0x0005b80001187983 */ /* 0x000f220000100800 */
[----:B------:R-:W-:-:S03]  /*1d810*/  @!P1 IMAD.MOV.U32 R3, RZ, RZ, R29 ;  /* 0x000000ffff039224 */ /* 0x000fc600078e001d */
[----:B------:R-:W4:Y:S04]  /*1d820*/  LDL R29, [R1+0x5b4] ;  /* 0x0005b400011d7983 */ /* 0x000f280000100800 */
[----:B------:R2:W4:Y:S01]  /*1d830*/  @!P1 LDG.E.U8 R210, desc[UR28][R2.64] ;  /* 0x0000001c02d29981 */ /* 0x000522000c1e1100 */
[----:B------:R-:W-:Y:S01]  /*1d840*/  PRMT R209, RZ, 0x7610, R209 ;  /* 0x00007610ffd17816 */ /* 0x000fe200000000d1 */
[----:B--2---:R-:W-:Y:S02]  /*1d850*/  @!P1 IMAD.MOV.U32 R2, RZ, RZ, R25 ;  /* 0x000000ffff029224 */ /* 0x004fe400078e0019 */
        /* <DEDUP_REMOVED lines=8> */
[----:B------:R-:W-:Y:S02]  /*1d8e0*/  PRMT R208, RZ, 0x7610, R208 ;  /* 0x00007610ffd07816 */ /* 0x000fe400000000d0 */
[----:B------:R-:W-:-:S04]  /*1d8f0*/  PRMT R207, RZ, 0x7610, R207 ;  /* 0x00007610ffcf7816 */ /* 0x000fc800000000cf */
[----:B------:R0:W4:Y:S01]  /*1d900*/  @!P1 LDG.E.U8 R208, desc[UR28][R2.64] ;  /* 0x0000001c02d09981 */ /* 0x000122000c1e1100 */
[----:B------:R-:W-:Y:S02]  /*1d910*/  PRMT R206, RZ, 0x7610, R206 ;  /* 0x00007610ffce7816 */ /* 0x000fe400000000ce */
[----:B------:R-:W-:Y:S01]  /*1d920*/  PRMT R205, RZ, 0x7610, R205 ;  /* 0x00007610ffcd7816 */ /* 0x000fe200000000cd */
[----:B0-----:R-:W-:Y:S02]  /*1d930*/  @!P1 IMAD.MOV.U32 R2, RZ, RZ, R24 ;  /* 0x000000ffff029224 */ /* 0x001fe400078e0018 */
[----:B------:R-:W4:Y:S01]  /*1d940*/  LDL R24, [R1+0x538] ;  /* 0x0005380001187983 */ /* 0x000f220000100800 */
[----:B------:R-:W-:-:S03]  /*1d950*/  @!P1 IMAD.MOV.U32 R3, RZ, RZ, R29 ;  /* 0x000000ffff039224 */ /* 0x000fc600078e001d */
[----:B------:R-:W4:Y:S04]  /*1d960*/  LDL R29, [R1+0x534] ;  /* 0x00053400011d7983 */ /* 0x000f280000100800 */
[----:B------:R0:W4:Y:S02]  /*1d970*/  @!P1 LDG.E.U8 R207, desc[UR28][R2.64] ;  /* 0x0000001c02cf9981 */ /* 0x000124000c1e1100 */
[----:B0-----:R-:W-:Y:S02]  /*1d980*/  @!P1 IMAD.MOV.U32 R2, RZ, RZ, R33 ;  /* 0x000000ffff029224 */ /* 0x001fe400078e0021 */
[----:B------:R-:W-:Y:S01]  /*1d990*/  @!P1 IMAD.MOV.U32 R3, RZ, RZ, R136 ;  /* 0x000000ffff039224 */ /* 0x000fe200078e0088 */
[----:B------:R-:W-:Y:S01]  /*1d9a0*/  PRMT R204, RZ, 0x7610, R204 ;  /* 0x00007610ffcc7816 */ /* 0x000fe200000000cc */
[----:B------:R-:W4:Y:S04]  /*1d9b0*/  LDL R136, [R1+0x4d4] ;  /* 0x0004d40001887983 */ /* 0x000f280000100800 */
[----:B------:R2:W4:Y:S04]  /*1d9c0*/  @!P1 LDG.E.U8 R206, desc[UR28][R2.64] ;  /* 0x0000001c02ce9981 */ /* 0x000528000c1e1100 */
[----:B------:R-:W4:Y:S01]  /*1d9d0*/  LDL R33, [R1+0x4d8] ;  /* 0x0004d80001217983 */ /* 0x000f220000100800 */
[----:B--2---:R-:W-:-:S03]  /*1d9e0*/  @!P1 IMAD.MOV.U32 R2, RZ, RZ, R25 ;  /* 0x000000ffff029224 */ /* 0x004fc600078e0019 */
[----:B------:R-:W2:Y:S01]  /*1d9f0*/  LDL R25, [R1+0x518] ;  /* 0x0005180001197983 */ /* 0x000ea20000100800 */
[----:B---3--:R-:W-:-:S03]  /*1da00*/  @!P1 IMAD.MOV.U32 R3, RZ, RZ, R28 ;  /* 0x000000ffff039224 */ /* 0x008fc600078e001c */
[----:B------:R-:W3:Y:S04]  /*1da10*/  LDL R28, [R1+0x514] ;  /* 0x00051400011c7983 */ /* 0x000ee80000100800 */
[----:B------:R4:W3:Y:S02]  /*1da20*/  @!P1 LDG.E.U8 R205, desc[UR28][R2.64] ;  /* 0x0000001c02cd9981 */ /* 0x0008e4000c1e1100 */
[----:B----4-:R-:W-:Y:S02]  /*1da30*/  @!P1 IMAD.MOV.U32 R2, RZ, RZ, R23 ;  /* 0x000000ffff029224 */ /* 0x010fe400078e0017 */
[----:B------:R-:W4:Y:S01]  /*1da40*/  LDL R23, [R1+0x4f8] ;  /* 0x0004f80001177983 */ /* 0x000f220000100800 */
[----:B------:R-:W-:-:S03]  /*1da50*/  @!P1 IMAD.MOV.U32 R3, RZ, RZ, R26 ;  /* 0x000000ffff039224 */ /* 0x000fc600078e001a */
[----:B------:R-:W4:Y:S04]  /*1da60*/  LDL R26, [R1+0x4f4] ;  /* 0x0004f400011a7983 */ /* 0x000f280000100800 */
        /* <DEDUP_REMOVED lines=8> */
[----:B--2---:R-:W-:Y:S02]  /*1daf0*/  @!P1 IMAD.MOV.U32 R2, RZ, RZ, R25 ;  /* 0x000000ffff029224 */ /* 0x004fe400078e0019 */
[----:B------:R-:W2:Y:S01]  /*1db00*/  LDL R25, [R1+0x498] ;  /* 0x0004980001197983 */ /* 0x000ea20000100800 */
[----:B---3--:R-:W-:-:S03]  /*1db10*/  @!P1 IMAD.MOV.U32 R3, RZ, RZ, R28 ;  /* 0x000000ffff039224 */ /* 0x008fc600078e001c */
[----:B------:R-:W3:Y:S04]  /*1db20*/  LDL R28, [R1+0x494] ;  /* 0x00049400011c7983 */ /* 0x000ee80000100800 */
[----:B------:R4:W3:Y:S02]  /*1db30*/  @!P1 LDG.E.U8 R202, desc[UR28][R2.64] ;  /* 0x0000001c02ca9981 */ /* 0x0008e4000c1e1100 */
[----:B----4-:R-:W-:Y:S02]  /*1db40*/  @!P1 IMAD.MOV.U32 R2, RZ, RZ, R23 ;  /* 0x000000ffff029224 */ /* 0x010fe400078e0017 */
[----:B------:R-:W4:Y:S01]  /*1db50*/  LDL R23, [R1+0x474] ;  /* 0x0004740001177983 */ /* 0x000f220000100800 */
[----:B------:R-:W-:Y:S01]  /*1db60*/  PRMT R198, RZ, 0x7610, R198 ;  /* 0x00007610ffc67816 */ /* 0x000fe200000000c6 */
[----:B------:R-:W-:Y:S01]  /*1db70*/  @!P1 IMAD.MOV.U32 R3, RZ, RZ, R26 ;  /* 0x000000ffff039224 */ /* 0x000fe200078e001a */
[----:B------:R-:W-:Y:S01]  /*1db80*/  PRMT R197, RZ, 0x7610, R197 ;  /* 0x00007610ffc57816 */ /* 0x000fe200000000c5 */
[----:B------:R-:W4:Y:S04]  /*1db90*/  LDL.LU R26, [R1+0x478] ;  /* 0x00047800011a7983 */ /* 0x000f280000300800 */
[----:B------:R0:W4:Y:S01]  /*1dba0*/  @!P1 LDG.E.U8 R198, desc[UR28][R2.64] ;  /* 0x0000001c02c69981 */ /* 0x000122000c1e1100 */
[----:B------:R-:W-:-:S02]  /*1dbb0*/  PRMT R196, RZ, 0x7610, R196 ;  /* 0x00007610ffc47816 */ /* 0x000fc400000000c4 */
[----:B------:R-:W-:Y:S01]  /*1dbc0*/  PRMT R195, RZ, 0x7610, R195 ;  /* 0x00007610ffc37816 */ /* 0x000fe200000000c3 */
[----:B------:R-:W4:Y:S01]  /*1dbd0*/  LDL R144, [R1+0x414] ;  /* 0x0004140001907983 */ /* 0x000f220000100800 */
[----:B0-----:R-:W-:Y:S02]  /*1dbe0*/  @!P1 IMAD.MOV.U32 R2, RZ, RZ, R33 ;  /* 0x000000ffff029224 */ /* 0x001fe400078e0021 */
[----:B------:R-:W-:Y:S01]  /*1dbf0*/  @!P1 IMAD.MOV.U32 R3, RZ, RZ, R136 ;  /* 0x000000ffff039224 */ /* 0x000fe200078e0088 */
[----:B------:R-:W-:Y:S01]  /*1dc00*/  PRMT R194, RZ, 0x7610, R194 ;  /* 0x00007610ffc27816 */ /* 0x000fe200000000c2 */
[----:B------:R-:W4:Y:S04]  /*1dc10*/  LDL R136, [R1+0x418] ;  /* 0x0004180001887983 */ /* 0x000f280000100800 */
[----:B------:R0:W4:Y:S04]  /*1dc20*/  @!P1 LDG.E.U8 R197, desc[UR28][R2.64] ;  /* 0x0000001c02c59981 */ /* 0x000128000c1e1100 */
[----:B------:R-:W4:Y:S01]  /*1dc30*/  LDL R33, [R1+0x3f4] ;  /* 0x0003f40001217983 */ /* 0x000f220000100800 */
[----:B0-----:R-:W-:-:S03]  /*1dc40*/  @!P1 IMAD.MOV.U32 R2, RZ, RZ, R24 ;  /* 0x000000ffff029224 */ /* 0x001fc600078e0018 */
        /* <DEDUP_REMOVED lines=11> */
[----:B------:R-:W-:-:S05]  /*1dd00*/  @!P1 IMAD.MOV.U32 R2, RZ, RZ, R26 ;  /* 0x000000ffff029224 */ /* 0x000fca00078e001a */
[----:B------:R0:W4:Y:S01]  /*1dd10*/  @!P1 LDG.E.U8 R194, desc[UR28][R2.64] ;  /* 0x0000001c02c29981 */ /* 0x000122000c1e1100 */
[----:B------:R-:W-:Y:S02]  /*1dd20*/  PRMT R193, RZ, 0x7610, R193 ;  /* 0x00007610ffc17816 */ /* 0x000fe400000000c1 */
        /* <DEDUP_REMOVED lines=12> */
[----:B0-----:R-:W-:Y:S02]  /*1ddf0*/  @!P1 IMAD.MOV.U32 R2, RZ, RZ, R136 ;  /* 0x000000ffff029224 */ /* 0x001fe400078e0088 */
[----:B------:R-:W-:Y:S01]  /*1de00*/  @!P1 IMAD.MOV.U32 R3, RZ, RZ, R144 ;  /* 0x000000ffff039224 */ /* 0x000fe200078e0090 */
[----:B------:R-:W-:Y:S01]  /*1de10*/  PRMT R190, RZ, 0x7610, R190 ;  /* 0x00007610ffbe7816 */ /* 0x000fe200000000be */
[----:B------:R-:W3:Y:S04]  /*1de20*/  LDL R144, [R1+0x350] ;  /* 0x0003500001907983 */ /* 0x000ee80000100800 */
[----:B------:R4:W3:Y:S01]  /*1de30*/  @!P1 LDG.E.U8 R191, desc[UR28][R2.64] ;  /* 0x0000001c02bf9981 */ /* 0x0008e2000c1e1100 */
[----:B------:R-:W-:-:S03]  /*1de40*/  PRMT R189, RZ, 0x7610, R189 ;  /* 0x00007610ffbd7816 */ /* 0x000fc600000000bd */
[----:B------:R-:W3:Y:S01]  /*1de50*/  LDL R136, [R1+0x354] ;  /* 0x0003540001887983 */ /* 0x000ee20000100800 */
[----:B----4-:R-:W-:-:S03]  /*1de60*/  @!P1 IMAD.MOV.U32 R2, RZ, RZ, R23 ;  /* 0x000000ffff029224 */ /* 0x010fc600078e0017 */
[----:B------:R-:W4:Y:S01]  /*1de70*/  LDL R23, [R1+0x398] ;  /* 0x0003980001177983 */ /* 0x000f220000100800 */
[----:B------:R-:W-:-:S03]  /*1de80*/  @!P1 IMAD.MOV.U32 R3, RZ, RZ, R33 ;  /* 0x000000ffff039224 */ /* 0x000fc600078e0021 */
[----:B------:R-:W4:Y:S04]  /*1de90*/  LDL R33, [R1+0x394] ;  /* 0x0003940001217983 */ /* 0x000f280000100800 */
[----:B------:R0:W4:Y:S02]  /*1dea0*/  @!P1 LDG.E.U8 R190, desc[UR28][R2.64] ;  /* 0x0000001c02be9981 */ /* 0x000124000c1e1100 */
[----:B0-----:R-:W-:Y:S02]  /*1deb0*/  @!P1 IMAD.MOV.U32 R2, RZ, RZ, R24 ;  /* 0x000000ffff029224 */ /* 0x001fe400078e0018 */
        /* <DEDUP_REMOVED lines=12> */
[----:B------:R-:W0:Y:S03]  /*1df80*/  S2R R200, SR_TID.X ;  /* 0x0000000000c87919 */ /* 0x000e260000002100 */
[----:B------:R-:W-:Y:S04]  /*1df90*/  STS.U8 [R155+UR24+0x8000], R14 ;  /* 0x0080000e9b007988 */ /* 0x000fe80008000018 */
[----:B------:R-:W-:Y:S04]  /*1dfa0*/  STS.U8 [R155+UR24+0x8002], R13 ;  /* 0x0080020d9b007988 */ /* 0x000fe80008000018 */
[----:B------:R-:W-:Y:S04]  /*1dfb0*/  STS.U8 [R155+UR24+0x8004], R12 ;  /* 0x0080040c9b007988 */ /* 0x000fe80008000018 */
[----:B------:R-:W-:Y:S04]  /*1dfc0*/  STS.U8 [R155+UR24+0x8006], R11 ;  /* 0x0080060b9b007988 */ /* 0x000fe80008000018 */
[----:B------:R-:W-:Y:S04]  /*1dfd0*/  STS.U8 [R155+UR24+0x8008], R10 ;  /* 0x0080080a9b007988 */ /* 0x000fe80008000018 */
[----:B------:R-:W-:Y:S04]  /*1dfe0*/  STS.U8 [R155+UR24+0x800a], R9 ;  /* 0x00800a099b007988 */ /* 0x000fe80008000018 */
[----:B------:R-:W-:Y:S01]  /*1dff0*/  STS.U8 [R155+UR24+0x800c], R8 ;  /* 0x00800c089b007988 */ /* 0x000fe20008000018 */
[----:B0-----:R-:W-:-:S03]  /*1e000*/  LOP3.LUT R135, R200, 0x7f, RZ, 0xc0, !PT ;  /* 0x0000007fc8877812 */ /* 0x001fc600078ec0ff */
[----:B------:R-:W-:Y:S04]  /*1e010*/  STS.U8 [R155+UR24+0x800e], R7 ;  /* 0x00800e079b007988 */ /* 0x000fe80008000018 */
[----:B------:R-:W-:Y:S04]  /*1e020*/  STS.U8 [R135+UR24], R6 ;  /* 0x0000000687007988 */ /* 0x000fe80008000018 */
        /* <DEDUP_REMOVED lines=17> */
[----:B------:R-:W-:-:S03]  /*1e140*/  @!P1 IMAD.MOV.U32 R3, RZ, RZ, R33 ;  /* 0x000000ffff039224 */ /* 0x000fc600078e0021 */
[----:B------:R-:W-:Y:S04]  /*1e150*/  STS.U8 [R135+UR24+0x2400], R186 ;  /* 0x002400ba87007988 */ /* 0x000fe80008000018 */
[----:B------:R0:W-:Y:S04]  /*1e160*/  STS.U8 [R135+UR24+0x2600], R187 ;  /* 0x002600bb87007988 */ /* 0x0001e80008000018 */
[----:B------:R-:W4:Y:S01]  /*1e170*/  LDL R33, [R1+0x310] ;  /* 0x0003100001217983 */ /* 0x000f220000100800 */
[----:B0-----:R-:W-:Y:S02]  /*1e180*/  PRMT R187, RZ, 0x7610, R187 ;  /* 0x00007610ffbb7816 */ /* 0x001fe400000000bb */
        /* <DEDUP_REMOVED lines=8> */
[----:B0-----:R-:W-:-:S02]  /*1e210*/  @!P1 IMAD.MOV.U32 R2, RZ, RZ, R136 ;  /* 0x000000ffff029224 */ /* 0x001fc400078e0088 */
[----:B------:R-:W-:-:S05]  /*1e220*/  @!P1 IMAD.MOV.U32 R3, RZ, RZ, R144 ;  /* 0x000000ffff039224 */ /* 0x000fca00078e0090 */
[----:B------:R2:W4:Y:S01]  /*1e230*/  @!P1 LDG.E.U8 R185, desc[UR28][R2.64] ;  /* 0x0000001c02b99981 */ /* 0x000522000c1e1100 */
[----:B------:R-:W-:Y:S01]  /*1e240*/  PRMT R184, RZ, 0x7610, R184 ;  /* 0x00007610ffb87816 */ /* 0x000fe200000000b8 */
[----:B--2---:R-:W-:Y:S02]  /*1e250*/  @!P1 IMAD.MOV.U32 R2, RZ, RZ, R25 ;  /* 0x000000ffff029224 */ /* 0x004fe400078e0019 */
[----:B---3--:R-:W-:Y:S02]  /*1e260*/  @!P1 IMAD.MOV.U32 R3, RZ, RZ, R28 ;  /* 0x000000ffff039224 */ /* 0x008fe400078e001c */
[----:B------:R-:W2:Y:S04]  /*1e270*/  LDL R28, [R1+0x2d4] ;  /* 0x0002d400011c7983 */ /* 0x000ea80000100800 */
[----:B------:R4:W3:Y:S04]  /*1e280*/  @!P1 LDG.E.U8 R184, desc[UR28][R2.64] ;  /* 0x0000001c02b89981 */ /* 0x0008e8000c1e1100 */
[----:B------:R-:W3:Y:S01]  /*1e290*/  LDL.LU R25, [R1+0x2b0] ;  /* 0x0002b00001197983 */ /* 0x000ee20000300800 */
[----:B----4-:R-:W-:-:S03]  /*1e2a0*/  @!P1 IMAD.MOV.U32 R2, RZ, RZ, R23 ;  /* 0x000000ffff029224 */ /* 0x010fc600078e0017 */
[----:B------:R-:W4:Y:S01]  /*1e2b0*/  LDL R23, [R1+0x2b4] ;  /* 0x0002b40001177983 */ /* 0x000f220000100800 */
[----:B------:R-:W-:Y:S02]  /*1e2c0*/  PRMT R183, RZ, 0x7610, R183 ;  /* 0x00007610ffb77816 */ /* 0x000fe400000000b7 */
[----:B------:R-:W-:Y:S01]  /*1e2d0*/  PRMT R182, RZ, 0x7610, R182 ;  /* 0x00007610ffb67816 */ /* 0x000fe200000000b6 */
[----:B------:R-:W-:Y:S04]  /*1e2e0*/  STS.U8 [R135+UR24+0x2800], R220 ;  /* 0x002800dc87007988 */ /* 0x000fe80008000018 */
[----:B------:R-:W-:Y:S04]  /*1e2f0*/  STS.U8 [R135+UR24+0x2a00], R222 ;  /* 0x002a00de87007988 */ /* 0x000fe80008000018 */
[----:B------:R-:W-:Y:S01]  /*1e300*/  STS.U8 [R135+UR24+0x2c00], R223 ;  /* 0x002c00df87007988 */ /* 0x000fe20008000018 */
[----:B------:R-:W-:-:S03]  /*1e310*/  PRMT R181, RZ, 0x7610, R181 ;  /* 0x00007610ffb57816 */ /* 0x000fc600000000b5 */
[----:B------:R-:W-:Y:S04]  /*1e320*/  STS.U8 [R135+UR24+0x2e00], R224 ;  /* 0x002e00e087007988 */ /* 0x000fe80008000018 */
[----:B------:R-:W-:Y:S04]  /*1e330*/  STS.U8 [R135+UR24+0x3000], R225 ;  /* 0x003000e187007988 */ /* 0x000fe80008000018 */
[----:B------:R-:W-:Y:S01]  /*1e340*/  STS.U8 [R135+UR24+0x3200], R227 ;  /* 0x003200e387007988 */ /* 0x000fe20008000018 */
[----:B------:R-:W-:Y:S01]  /*1e350*/  PRMT R180, RZ, 0x7610, R180 ;  /* 0x00007610ffb47816 */ /* 0x000fe200000000b4 */
[----:B------:R-:W-:-:S02]  /*1e360*/  @!P1 IMAD.MOV.U32 R3, RZ, RZ, R33 ;  /* 0x000000ffff039224 */ /* 0x000fc400078e0021 */
[----:B------:R-:W3:Y:S04]  /*1e370*/  LDL.LU R33, [R1+0x290] ;  /* 0x0002900001217983 */ /* 0x000ee80000300800 */
[----:B------:R0:W3:Y:S02]  /*1e380*/  @!P1 LDG.E.U8 R183, desc[UR28][R2.64] ;  /* 0x0000001c02b79981 */ /* 0x0000e4000c1e1100 */
[----:B0-----:R-:W-:Y:S02]  /*1e390*/  @!P1 IMAD.MOV.U32 R2, RZ, RZ, R24 ;  /* 0x000000ffff029224 */ /* 0x001fe400078e0018 */
[----:B------:R-:W-:Y:S02]  /*1e3a0*/  @!P1 IMAD.MOV.U32 R3, RZ, RZ, R29 ;  /* 0x000000ffff039224 */ /* 0x000fe400078e001d */
[----:B------:R-:W3:Y:S04]  /*1e3b0*/  LDL.LU R29, [R1+0x270] ;  /* 0x00027000011d7983 */ /* 0x000ee80000300800 */
[----:B------:R0:W3:Y:S04]  /*1e3c0*/  @!P1 LDG.E.U8 R182, desc[UR28][R2.64] ;  /* 0x0000001c02b69981 */ /* 0x0000e8000c1e1100 */
[----:B------:R-:W3:Y:S01]  /*1e3d0*/  LDL.LU R24, [R1+0x274] ;  /* 0x0002740001187983 */ /* 0x000ee20000300800 */
[----:B0-----:R-:W-:-:S02]  /*1e3e0*/  @!P1 IMAD.MOV.U32 R3, RZ, RZ, R156 ;  /* 0x000000ffff039224 */ /* 0x001fc400078e009c */
[----:B--2---:R-:W-:Y:S02]  /*1e3f0*/  @!P1 IMAD.MOV.U32 R2, RZ, RZ, R28 ;  /* 0x000000ffff029224 */ /* 0x004fe400078e001c */
[----:B------:R-:W2:Y:S04]  /*1e400*/  LDL.LU R28, [R1+0x254] ;  /* 0x00025400011c7983 */ /* 0x000ea80000300800 */
[----:B------:R0:W-:Y:S04]  /*1e410*/  STL [R1+0xf8c], R156 ;  /* 0x000f8c9c01007387 */ /* 0x0001e80000100800 */
[----:B------:R-:W2:Y:S04]  /*1e420*/  LDL R136, [R1+0xafc] ;  /* 0x000afc0001887983 */ /* 0x000ea80000100800 */
[----:B------:R-:W2:Y:S01]  /*1e430*/  LDL R144, [R1+0xaec] ;  /* 0x000aec0001907983 */ /* 0x000ea20000100800 */
[----:B0-----:R-:W-:-:S03]  /*1e440*/  LOP3.LUT R156, R200, 0x7f, RZ, 0xc0, !PT ;  /* 0x0000007fc89c7812 */ /* 0x001fc600078ec0ff */
[----:B------:R-:W2:Y:S04]  /*1e450*/  LDL R157, [R1+0xacc] ;  /* 0x000acc00019d7983 */ /* 0x000ea80000100800 */
[----:B------:R0:W-:Y:S04]  /*1e460*/  STS.U8 [R156+UR24+0x3400], R228 ;  /* 0x003400e49c007988 */ /* 0x0001e80008000018 */
[----:B------:R4:W2:Y:S04]  /*1e470*/  @!P1 LDG.E.U8 R181, desc[UR28][R2.64] ;  /* 0x0000001c02b59981 */ /* 0x0008a8000c1e1100 */
[----:B0-----:R-:W2:Y:S04]  /*1e480*/  LDL R228, [R1+0xac8] ;  /* 0x000ac80001e47983 */ /* 0x001ea80000100800 */
[----:B------:R-:W2:Y:S04]  /*1e490*/  LDL.LU R155, [R1+0x230] ;  /* 0x00023000019b7983 */ /* 0x000ea80000300800 */
[----:B------:R-:W2:Y:S01]  /*1e4a0*/  LDL.LU R135, [R1+0x250] ;  /* 0x0002500001877983 */ /* 0x000ea20000300800 */
[----:B----4-:R-:W-:-:S02]  /*1e4b0*/  @!P1 IMAD.MOV.U32 R2, RZ, RZ, R23 ;  /* 0x000000ffff029224 */ /* 0x010fc400078e0017 */
[----:B---3--:R-:W-:Y:S01]  /*1e4c0*/  @!P1 IMAD.MOV.U32 R3, RZ, RZ, R25 ;  /* 0x000000ffff039224 */ /* 0x008fe200078e0019 */
[----:B------:R-:W3:Y:S04]  /*1e4d0*/  LDL.LU R23, [R1+0x214] ;  /* 0x0002140001177983 */ /* 0x000ee80000300800 */
[----:B------:R-:W4:Y:S04]  /*1e4e0*/  LDL.LU R200, [R1+0x234] ;  /* 0x0002340001c87983 */ /* 0x000f280000300800 */
[----:B------:R0:W-:Y:S04]  /*1e4f0*/  STS.U8 [R156+UR24+0x3600], R229 ;  /* 0x003600e59c007988 */ /* 0x0001e80008000018 */
[----:B------:R1:W3:Y:S04]  /*1e500*/  @!P1 LDG.E.U8 R180, desc[UR28][R2.64] ;  /* 0x0000001c02b49981 */ /* 0x0002e8000c1e1100 */
[----:B------:R-:W-:Y:S04]  /*1e510*/  STS.U8 [R156+UR24+0x3800], R231 ;  /* 0x003800e79c007988 */ /* 0x000fe80008000018 */
[----:B0-----:R-:W3:Y:S01]  /*1e520*/  LDL R229, [R1+0xae8] ;  /* 0x000ae80001e57983 */ /* 0x001ee20000100800 */
[----:B-1----:R-:W-:-:S03]  /*1e530*/  @!P1 IMAD.MOV.U32 R2, RZ, RZ, R0 ;  /* 0x000000ffff029224 */ /* 0x002fc600078e0000 */
[----:B------:R0:W-:Y:S04]  /*1e540*/  STL [R1+0xf90], R0 ;  /* 0x000f900001007387 */ /* 0x0001e80000100800 */
[----:B------:R1:W-:Y:S04]  /*1e550*/  STS.U8 [R156+UR24+0x3a00], R232 ;  /* 0x003a00e89c007988 */ /* 0x0003e80008000018 */
[----:B0-----:R-:W3:Y:S04]  /*1e560*/  LDL R0, [R1+0x6e4] ;  /* 0x0006e40001007983 */ /* 0x001ee80000100800 */
[----:B-1----:R-:W3:Y:S01]  /*1e570*/  LDL.LU R232, [R1+0x210] ;  /* 0x0002100001e87983 */ /* 0x002ee20000300800 */
[----:B------:R-:W-:-:S02]  /*1e580*/  PRMT R179, RZ, 0x7610, R179 ;  /* 0x00007610ffb37816 */ /* 0x000fc400000000b3 */
[----:B------:R-:W-:Y:S02]  /*1e590*/  PRMT R178, RZ, 0x7610, R178 ;  /* 0x00007610ffb27816 */ /* 0x000fe400000000b2 */
[----:B------:R-:W-:Y:S02]  /*1e5a0*/  PRMT R177, RZ, 0x7610, R177 ;  /* 0x00007610ffb17816 */ /* 0x000fe400000000b1 */
[----:B------:R-:W-:Y:S02]  /*1e5b0*/  PRMT R176, RZ, 0x7610, R176 ;  /* 0x00007610ffb07816 */ /* 0x000fe400000000b0 */
[----:B------:R-:W-:Y:S01]  /*1e5c0*/  PRMT R175, RZ, 0x7610, R175 ;  /* 0x00007610ffaf7816 */ /* 0x000fe200000000af */
[----:B------:R-:W-:-:S05]  /*1e5d0*/  @!P1 IMAD.MOV.U32 R3, RZ, RZ, R33 ;  /* 0x000000ffff039224 */ /* 0x000fca00078e0021 */
[----:B------:R0:W3:Y:S02]  /*1e5e0*/  @!P1 LDG.E.U8 R179, desc[UR28][R2.64] ;  /* 0x0000001c02b39981 */ /* 0x0000e4000c1e1100 */
[----:B0-----:R-:W-:Y:S02]  /*1e5f0*/  @!P1 IMAD.MOV.U32 R3, RZ, RZ, R29 ;  /* 0x000000ffff039224 */ /* 0x001fe400078e001d */
[----:B------:R-:W-:-:S05]  /*1e600*/  @!P1 IMAD.MOV.U32 R2, RZ, RZ, R24 ;  /* 0x000000ffff029224 */ /* 0x000fca00078e0018 */
[----:B------:R2:W3:Y:S02]  /*1e610*/  @!P1 LDG.E.U8 R178, desc[UR28][R2.64] ;  /* 0x0000001c02b29981 */ /* 0x0004e4000c1e1100 */
[----:B--2---:R-:W-:Y:S02]  /*1e620*/  @!P1 IMAD.MOV.U32 R2, RZ, RZ, R28 ;  /* 0x000000ffff029224 */ /* 0x004fe400078e001c */
[----:B------:R-:W-:-:S05]  /*1e630*/  @!P1 IMAD.MOV.U32 R3, RZ, RZ, R135 ;  /* 0x000000ffff039224 */ /* 0x000fca00078e0087 */
[----:B------:R4:W2:Y:S02]  /*1e640*/  @!P1 LDG.E.U8 R177, desc[UR28][R2.64] ;  /* 0x0000001c02b19981 */ /* 0x0008a4000c1e1100 */
[----:B----4-:R-:W-:Y:S02]  /*1e650*/  @!P1 IMAD.MOV.U32 R2, RZ, RZ, R200 ;  /* 0x000000ffff029224 */ /* 0x010fe400078e00c8 */
[----:B------:R-:W-:-:S05]  /*1e660*/  @!P1 IMAD.MOV.U32 R3, RZ, RZ, R155 ;  /* 0x000000ffff039224 */ /* 0x000fca00078e009b */
[----:B------:R3:W4:Y:S02]  /*1e670*/  @!P1 LDG.E.U8 R176, desc[UR28][R2.64] ;  /* 0x0000001c02b09981 */ /* 0x000724000c1e1100 */
[----:B---3--:R-:W-:Y:S02]  /*1e680*/  @!P1 IMAD.MOV.U32 R2, RZ, RZ, R23 ;  /* 0x000000ffff029224 */ /* 0x008fe400078e0017 */
[----:B------:R-:W-:Y:S01]  /*1e690*/  @!P1 IMAD.MOV.U32 R3, RZ, RZ, R232 ;  /* 0x000000ffff039224 */ /* 0x000fe200078e00e8 */
[----:B------:R0:W-:Y:S04]  /*1e6a0*/  STL [R1+0xf94], R232 ;  /* 0x000f94e801007387 */ /* 0x0001e80000100800 */
[----:B------:R1:W3:Y:S01]  /*1e6b0*/  @!P1 LDG.E.U8 R175, desc[UR28][R2.64] ;  /* 0x0000001c02af9981 */ /* 0x0002e2000c1e1100 */
[----:B------:R-:W-:-:S03]  /*1e6c0*/  PRMT R174, RZ, 0x7610, R174 ;  /* 0x00007610ffae7816 */ /* 0x000fc600000000ae */
[----:B------:R-:W2:Y:S04]  /*1e6d0*/  LDL R231, [R1+0xa8c] ;  /* 0x000a8c0001e77983 */ /* 0x000ea80000100800 */
[----:B0-----:R-:W4:Y:S01]  /*1e6e0*/  LDL R232, [R1+0xa88] ;  /* 0x000a880001e87983 */ /* 0x001f220000100800 */
[----:B-1----:R-:W-:-:S03]  /*1e6f0*/  @!P1 IMAD.MOV.U32 R3, RZ, RZ, R0 ;  /* 0x000000ffff039224 */ /* 0x002fc600078e0000 */
[----:B------:R-:W3:Y:S01]  /*1e700*/  LDL R0, [R1+0xaac] ;  /* 0x000aac0001007983 */ /* 0x000ee20000100800 */
[----:B------:R-:W-:-:S03]  /*1e710*/  @!P1 IMAD.MOV.U32 R2, RZ, RZ, R136 ;  /* 0x000000ffff029224 */ /* 0x000fc600078e0088 */
[----:B------:R-:W2:Y:S01]  /*1e720*/  LDL R136, [R1+0xaa8] ;  /* 0x000aa80001887983 */ /* 0x000ea20000100800 */
[----:B------:R-:W-:-:S03]  /*1e730*/  PRMT R173, RZ, 0x7610, R173 ;  /* 0x00007610ffad7816 */ /* 0x000fc600000000ad */
[----:B------:R0:W4:Y:S02]  /*1e740*/  @!P1 LDG.E.U8 R174, desc[UR28][R2.64] ;  /* 0x0000001c02ae9981 */ /* 0x000124000c1e1100 */
[----:B0-----:R-:W-:Y:S02]  /*1e750*/  @!P1 IMAD.MOV.U32 R2, RZ, RZ, R144 ;  /* 0x000000ffff029224 */ /* 0x001fe400078e0090 */
[----:B------:R-:W-:Y:S01]  /*1e760*/  @!P1 IMAD.MOV.U32 R3, RZ, RZ, R229 ;  /* 0x000000ffff039224 */ /* 0x000fe200078e00e5 */
[----:B------:R-:W4:Y:S04]  /*1e770*/  LDL R144, [R1+0xa6c] ;  /* 0x000a6c0001907983 */ /* 0x000f280000100800 */
[----:B------:R-:W4:Y:S04]  /*1e780*/  LDL R229, [R1+0xa68] ;  /* 0x000a680001e57983 */ /* 0x000f280000100800 */
[----:B------:R0:W4:Y:S01]  /*1e790*/  @!P1 LDG.E.U8 R173, desc[UR28][R2.64] ;  /* 0x0000001c02ad9981 */ /* 0x000122000c1e1100 */
[----:B------:R-:W-:Y:S01]  /*1e7a0*/  PRMT R172, RZ, 0x7610, R172 ;  /* 0x00007610ffac7816 */ /* 0x000fe200000000ac */
[----:B0-----:R-:W-:-:S02]  /*1e7b0*/  @!P1 IMAD.MOV.U32 R2, RZ, RZ, R157 ;  /* 0x000000ffff029224 */ /* 0x001fc400078e009d */
[----:B------:R-:W4:Y:S01]  /*1e7c0*/  LDL R157, [R1+0xa4c] ;  /* 0x000a4c00019d7983 */ /* 0x000f220000100800 */
[----:B------:R-:W-:-:S03]  /*1e7d0*/  @!P1 IMAD.MOV.U32 R3, RZ, RZ, R228 ;  /* 0x000000ffff039224 */ /* 0x000fc600078e00e4 */
[----:B------:R-:W4:Y:S04]  /*1e7e0*/  LDL R228, [R1+0xa48] ;  /* 0x000a480001e47983 */ /* 0x000f280000100800 */
[----:B------:R3:W4:Y:S02]  /*1e7f0*/  @!P1 LDG.E.U8 R172, desc[UR28][R2.64] ;  /* 0x0000001c02ac9981 */ /* 0x000724000c1e1100 */
[----:B---3--:R-:W-:Y:S02]  /*1e800*/  @!P1 IMAD.MOV.U32 R2, RZ, RZ, R0 ;  /* 0x000000ffff029224 */ /* 0x008fe400078e0000 */
[----:B------:R-:W3:Y:S01]  /*1e810*/  LDL R0, [R1+0xa2c] ;  /* 0x000a2c0001007983 */ /* 0x000ee20000100800 */
[----:B------:R-:W-:Y:S01]  /*1e820*/  PRMT R171, RZ, 0x7610, R171 ;  /* 0x00007610ffab7816 */ /* 0x000fe200000000ab */
[----:B--2---:R-:W-:Y:S01]  /*1e830*/  @!P1 IMAD.MOV.U32 R3, RZ, RZ, R136 ;  /* 0x000000ffff039224 */ /* 0x004fe200078e0088 */
[----:B------:R-:W-:Y:S01]  /*1e840*/  PRMT R170, RZ, 0x7610, R170 ;  /* 0x00007610ffaa7816 */ /* 0x000fe200000000aa */
[----:B------:R-:W2:Y:S04]  /*1e850*/  LDL R136, [R1+0xa28] ;  /* 0x000a280001887983 */ /* 0x000ea80000100800 */
[----:B------:R0:W2:Y:S01]  /*1e860*/  @!P1 LDG.E.U8 R171, desc[UR28][R2.64] ;  /* 0x0000001c02ab9981 */ /* 0x0000a2000c1e1100 */
[----:B------:R-:W-:Y:S01]  /*1e870*/  PRMT R169, RZ, 0x7610, R169 ;  /* 0x00007610ffa97816 */ /* 0x000fe200000000a9 */
[----:B0-----:R-:W-:-:S02]  /*1e880*/  @!P1 IMAD.MOV.U32 R2, RZ, RZ, R231 ;  /* 0x000000ffff029224 */ /* 0x001fc400078e00e7 */
[----:B----4-:R-:W-:Y:S01]  /*1e890*/  @!P1 IMAD.MOV.U32 R3, RZ, RZ, R232 ;  /* 0x000000ffff039224 */ /* 0x010fe200078e00e8 */
[----:B------:R-:W4:Y:S04]  /*1e8a0*/  LDL R231, [R1+0xa08] ;  /* 0x000a080001e77983 */ /* 0x000f280000100800 */
[----:B------:R0:W4:Y:S01]  /*1e8b0*/  @!P1 LDG.E.U8 R170, desc[UR28][R2.64] ;  /* 0x0000001c02aa9981 */ /* 0x000122000c1e1100 */
[----:B------:R-:W-:Y:S02]  /*1e8c0*/  PRMT R168, RZ, 0x7610, R168 ;  /* 0x00007610ffa87816 */ /* 0x000fe400000000a8 */
[----:B------:R-:W-:Y:S01]  /*1e8d0*/  PRMT R167, RZ, 0x7610, R167 ;  /* 0x00007610ffa77816 */ /* 0x000fe200000000a7 */
[----:B------:R-:W4:Y:S01]  /*1e8e0*/  LDL R232, [R1+0x9a8] ;  /* 0x0009a80001e87983 */ /* 0x000f220000100800 */
[----:B0-----:R-:W-:-:S02]  /*1e8f0*/  @!P1 IMAD.MOV.U32 R2, RZ, RZ, R144 ;  /* 0x000000ffff029224 */ /* 0x001fc400078e0090 */
[----:B------:R-:W-:Y:S01]  /*1e900*/  @!P1 IMAD.MOV.U32 R3, RZ, RZ, R229 ;  /* 0x000000ffff039224 */ /* 0x000fe200078e00e5 */
        /* <DEDUP_REMOVED lines=8> */
[----:B---3--:R-:W-:Y:S02]  /*1e990*/  @!P1 IMAD.MOV.U32 R2, RZ, RZ, R0 ;  /* 0x000000ffff029224 */ /* 0x008fe400078e0000 */
[----:B------:R-:W3:Y:S01]  /*1e9a0*/  LDL R0, [R1+0x9cc] ;  /* 0x0009cc0001007983 */ /* 0x000ee20000100800 */
[----:B--2---:R-:W-:-:S03]  /*1e9b0*/  @!P1 IMAD.MOV.U32 R3, RZ, RZ, R136 ;  /* 0x000000ffff039224 */ /* 0x004fc600078e0088 */
[----:B------:R-:W2:Y:S01]  /*1e9c0*/  LDL R136, [R1+0x9ac] ;  /* 0x0009ac0001887983 */ /* 0x000ea20000100800 */
[----:B------:R-:W-:-:S03]  /*1e9d0*/  PRMT R166, RZ, 0x7610, R166 ;  /* 0x00007610ffa67816 */ /* 0x000fc600000000a6 */
[----:B------:R4:W2:Y:S02]  /*1e9e0*/  @!P1 LDG.E.U8 R167, desc[UR28][R2.64] ;  /* 0x0000001c02a79981 */ /* 0x0008a4000c1e1100 */
[----:B----4-:R-:W-:Y:S02]  /*1e9f0*/  @!P1 IMAD.MOV.U32 R3, RZ, RZ, R231 ;  /* 0x000000ffff039224 */ /* 0x010fe400078e00e7 */
[----:B------:R-:W4:Y:S01]  /*1ea00*/  LDL R231, [R1+0x988] ;  /* 0x0009880001e77983 */ /* 0x000f220000100800 */
[----:B------:R-:W-:Y:S01]  /*1ea10*/  PRMT R165, RZ, 0x7610, R165 ;  /* 0x00007610ffa57816 */ /* 0x000fe200000000a5 */
[----:B------:R-:W-:Y:S02]  /*1ea20*/  @!P1 IMAD.MOV.U32 R2, RZ, RZ, R144 ;  /* 0x000000ffff029224 */ /* 0x000fe400078e0090 */
[----:B------:R-:W4:Y:S04]  /*1ea30*/  LDL R144, [R1+0x98c] ;  /* 0x00098c0001907983 */ /* 0x000f280000100800 */
[----:B------:R0:W4:Y:S02]  /*1ea40*/  @!P1 LDG.E.U8 R166, desc[UR28][R2.64] ;  /* 0x0000001c02a69981 */ /* 0x000124000c1e1100 */
        /* <DEDUP_REMOVED lines=8> */
[----:B------:R-:W-:-:S02]  /*1ead0*/  @!P1 IMAD.MOV.U32 R3, RZ, RZ, R228 ;  /* 0x000000ffff039224 */ /* 0x000fc400078e00e4 */
[----:B------:R-:W-:Y:S01]  /*1eae0*/  STS.U8 [R156+UR24+0x3c00], R233 ;  /* 0x003c00e99c007988 */ /* 0x000fe20008000018 */
[----:B------:R-:W-:-:S03]  /*1eaf0*/  PRMT R163, RZ, 0x7610, R163 ;  /* 0x00007610ffa37816 */ /* 0x000fc600000000a3 */
[----:B------:R-:W-:Y:S04]  /*1eb00*/  STS.U8 [R156+UR24+0x3e00], R235 ;  /* 0x003e00eb9c007988 */ /* 0x000fe80008000018 */
[----:B------:R-:W-:Y:S04]  /*1eb10*/  STS.U8 [R156+UR24+0x4000], R236 ;  /* 0x004000ec9c007988 */ /* 0x000fe80008000018 */
[----:B------:R-:W-:Y:S04]  /*1eb20*/  STS.U8 [R156+UR24+0x4200], R237 ;  /* 0x004200ed9c007988 */ /* 0x000fe80008000018 */
[----:B------:R2:W3:Y:S04]  /*1eb30*/  @!P1 LDG.E.U8 R164, desc[UR28][R2.64] ;  /* 0x0000001c02a49981 */ /* 0x0004e8000c1e1100 */
[----:B------:R-:W-:Y:S04]  /*1eb40*/  STS.U8 [R156+UR24+0x4400], R239 ;  /* 0x004400ef9c007988 */ /* 0x000fe80008000018 */
[----:B------:R-:W-:Y:S01]  /*1eb50*/  STS.U8 [R156+UR24+0x4600], R240 ;  /* 0x004600f09c007988 */ /* 0x000fe20008000018 */
[----:B--2---:R-:W-:-:S02]  /*1eb60*/  @!P1 IMAD.MOV.U32 R2, RZ, RZ, R136 ;  /* 0x000000ffff029224 */ /* 0x004fc400078e0088 */
[----:B------:R-:W-:Y:S01]  /*1eb70*/  @!P1 IMAD.MOV.U32 R3, RZ, RZ, R232 ;  /* 0x000000ffff039224 */ /* 0x000fe200078e00e8 */
[----:B------:R-:W2:Y:S01]  /*1eb80*/  LDL R228, [R1+0x948] ;  /* 0x0009480001e47983 */ /* 0x000ea20000100800 */
[----:B------:R-:W-:-:S03]  /*1eb90*/  PRMT R162, RZ, 0x7610, R162 ;  /* 0x00007610ffa27816 */ /* 0x000fc600000000a2 */
[----:B------:R-:W-:Y:S04]  /*1eba0*/  STS.U8 [R156+UR24+0x4800], R241 ;  /* 0x004800f19c007988 */ /* 0x000fe80008000018 */
[----:B------:R-:W-:Y:S04]  /*1ebb0*/  STS.U8 [R156+UR24+0x4a00], R243 ;  /* 0x004a00f39c007988 */ /* 0x000fe80008000018 */
[----:B------:R-:W-:Y:S04]  /*1ebc0*/  STS.U8 [R156+UR24+0x4c00], R244 ;  /* 0x004c00f49c007988 */ /* 0x000fe80008000018 */
[----:B------:R-:W-:Y:S04]  /*1ebd0*/  STS.U8 [R156+UR24+0x4e00], R245 ;  /* 0x004e00f59c007988 */ /* 0x000fe80008000018 */
[----:B------:R4:W2:Y:S04]  /*1ebe0*/  @!P1 LDG.E.U8 R163, desc[UR28][R2.64] ;  /* 0x0000001c02a39981 */ /* 0x0008a8000c1e1100 */
[----:B------:R-:W-:Y:S04]  /*1ebf0*/  STS.U8 [R156+UR24+0x5000], R247 ;  /* 0x005000f79c007988 */ /* 0x000fe80008000018 */
[----:B------:R-:W-:Y:S01]  /*1ec00*/  STS.U8 [R156+UR24+0x5200], R248 ;  /* 0x005200f89c007988 */ /* 0x000fe20008000018 */
[----:B----4-:R-:W-:-:S02]  /*1ec10*/  @!P1 IMAD.MOV.U32 R2, RZ, RZ, R144 ;  /* 0x000000ffff029224 */ /* 0x010fc400078e0090 */
[----:B------:R-:W-:Y:S01]  /*1ec20*/  @!P1 IMAD.MOV.U32 R3, RZ, RZ, R231 ;  /* 0x000000ffff039224 */ /* 0x000fe200078e00e7 */
[----:B------:R-:W4:Y:S04]  /*1ec30*/  LDL R136, [R1+0x92c] ;  /* 0x00092c0001887983 */ /* 0x000f280000100800 */
[----:B------:R-:W4:Y:S04]  /*1ec40*/  LDL R144, [R1+0x928] ;  /* 0x0009280001907983 */ /* 0x000f280000100800 */
[----:B------:R-:W-:Y:S04]  /*1ec50*/  STS.U8 [R156+UR24+0x5400], R249 ;  /* 0x005400f99c007988 */ /* 0x000fe80008000018 */
[----:B------:R-:W-:Y:S04]  /*1ec60*/  STS.U8 [R156+UR24+0x5600], R251 ;  /* 0x005600fb9c007988 */ /* 0x000fe80008000018 */
[----:B------:R-:W-:Y:S04]  /*1ec70*/  STS.U8 [R156+UR24+0x5800], R252 ;  /* 0x005800fc9c007988 */ /* 0x000fe80008000018 */
[----:B------:R0:W4:Y:S04]  /*1ec80*/  @!P1 LDG.E.U8 R162, desc[UR28][R2.64] ;  /* 0x0000001c02a29981 */ /* 0x000128000c1e1100 */
[----:B------:R1:W-:Y:S01]  /*1ec90*/  STS.U8 [R156+UR24+0x5a00], R61 ;  /* 0x005a003d9c007988 */ /* 0x0003e20008000018 */
[----:B------:R-:W-:Y:S01]  /*1eca0*/  PRMT R161, RZ, 0x7610, R161 ;  /* 0x00007610ffa17816 */ /* 0x000fe200000000a1 */
[----:B0-----:R-:W-:-:S02]  /*1ecb0*/  @!P1 IMAD.MOV.U32 R2, RZ, RZ, R157 ;  /* 0x000000ffff029224 */ /* 0x001fc400078e009d */
[----:B-1----:R-:W4:Y:S04]  /*1ecc0*/  LDL.LU R61, [R1+0x12a8] ;  /* 0x0012a800013d7983 */ /* 0x002f280000300800 */
[----:B------:R-:W4:Y:S01]  /*1ecd0*/  LDL R157, [R1+0x90c] ;  /* 0x00090c00019d7983 */ /* 0x000f220000100800 */
[----:B------:R-:W-:-:S03]  /*1ece0*/  @!P1 IMAD.MOV.U32 R3, RZ, RZ, R229 ;  /* 0x000000ffff039224 */ /* 0x000fc600078e00e5 */
[----:B------:R-:W4:Y:S04]  /*1ecf0*/  LDL R231, [R1+0x908] ;  /* 0x0009080001e77983 */ /* 0x000f280000100800 */
[----:B------:R3:W4:Y:S04]  /*1ed00*/  @!P1 LDG.E.U8 R161, desc[UR28][R2.64] ;  /* 0x0000001c02a19981 */ /* 0x000728000c1e1100 */
[----:B------:R0:W-:Y:S04]  /*1ed10*/  STS.U8 [R156+UR24+0x5c00], R58 ;  /* 0x005c003a9c007988 */ /* 0x0001e80008000018 */
[----:B0-----:R-:W4:Y:S01]  /*1ed20*/  LDL.LU R58, [R1+0x12a4] ;  /* 0x0012a400013a7983 */ /* 0x001f220000300800 */
[----:B------:R-:W-:-:S03]  /*1ed30*/  PRMT R160, RZ, 0x7610, R160 ;  /* 0x00007610ffa07816 */ /* 0x000fc600000000a0 */
[----:B------:R-:W4:Y:S01]  /*1ed40*/  LDL R229, [R1+0x8e8] ;  /* 0x0008e80001e57983 */ /* 0x000f220000100800 */
[----:B---3--:R-:W-:-:S03]  /*1ed50*/  @!P1 IMAD.MOV.U32 R2, RZ, RZ, R0 ;  /* 0x000000ffff029224 */ /* 0x008fc600078e0000 */
[----:B------:R-:W3:Y:S04]  /*1ed60*/  LDL R0, [R1+0x8ec] ;  /* 0x0008ec0001007983 */ /* 0x000ee80000100800 */
[----:B------:R0:W-:Y:S01]  /*1ed70*/  STS.U8 [R156+UR24+0x5e00], R128 ;  /* 0x005e00809c007988 */ /* 0x0001e20008000018 */
[----:B------:R-:W-:-:S03]  /*1ed80*/  PRMT R159, RZ, 0x7610, R159 ;  /* 0x00007610ff9f7816 */ /* 0x000fc6000000009f */
[----:B------:R1:W-:Y:S04]  /*1ed90*/  STS.U8 [R156+UR24+0x6000], R125 ;  /* 0x0060007d9c007988 */ /* 0x0003e80008000018 */
[----:B0-----:R-:W3:Y:S01]  /*1eda0*/  LDL.LU R128, [R1+0x8c8] ;  /* 0x0008c80001807983 */ /* 0x001ee20000300800 */
[----:B--2---:R-:W-:-:S03]  /*1edb0*/  @!P1 IMAD.MOV.U32 R3, RZ, RZ, R228 ;  /* 0x000000ffff039224 */ /* 0x004fc600078e00e4 */
[----:B------:R-:W2:Y:S04]  /*1edc0*/  LDL R228, [R1+0x8cc] ;  /* 0x0008cc0001e47983 */ /* 0x000ea80000100800 */
[----:B------:R4:W2:Y:S04]  /*1edd0*/  @!P1 LDG.E.U8 R160, desc[UR28][R2.64] ;  /* 0x0000001c02a09981 */ /* 0x0008a8000c1e1100 */
[----:B-1----:R-:W2:Y:S01]  /*1ede0*/  LDL.LU R125, [R1+0x8ac] ;  /* 0x0008ac00017d7983 */ /* 0x002ea20000300800 */
[----:B------:R-:W-:-:S03]  /*1edf0*/  PRMT R158, RZ, 0x7610, R158 ;  /* 0x00007610ff9e7816 */ /* 0x000fc6000000009e */
[----:B------:R0:W-:Y:S01]  /*1ee00*/  STS.U8 [R156+UR24+0x6200], R141 ;  /* 0x0062008d9c007988 */ /* 0x0001e20008000018 */
[----:B----4-:R-:W-:-:S03]  /*1ee10*/  @!P1 IMAD.MOV.U32 R2, RZ, RZ, R136 ;  /* 0x000000ffff029224 */ /* 0x010fc600078e0088 */
[----:B------:R-:W4:Y:S01]  /*1ee20*/  LDL.LU R136, [R1+0x8a8] ;  /* 0x0008a80001887983 */ /* 0x000f220000300800 */
[----:B------:R-:W-:-:S03]  /*1ee30*/  @!P1 IMAD.MOV.U32 R3, RZ, RZ, R144 ;  /* 0x000000ffff039224 */ /* 0x000fc600078e0090 */
[----:B------:R-:W4:Y:S04]  /*1ee40*/  LDL.LU R144, [R1+0x888] ;  /* 0x0008880001907983 */ /* 0x000f280000300800 */
[----:B------:R1:W4:Y:S04]  /*1ee50*/  @!P1 LDG.E.U8 R159, desc[UR28][R2.64] ;  /* 0x0000001c029f9981 */ /* 0x000328000c1e1100 */
[----:B------:R3:W-:Y:S01]  /*1ee60*/  STS.U8 [R156+UR24+0x6400], R149 ;  /* 0x006400959c007988 */ /* 0x0007e20008000018 */
[----:B-1----:R-:W-:Y:S02]  /*1ee70*/  @!P1 IMAD.MOV.U32 R2, RZ, RZ, R157 ;  /* 0x000000ffff029224 */ /* 0x002fe400078e009d */
[----:B------:R-:W-:-:S02]  /*1ee80*/  IMAD.MOV.U32 R157, RZ, RZ, R133 ;  /* 0x000000ffff9d7224 */ /* 0x000fc400078e0085 */
[----:B------:R-:W4:Y:S01]  /*1ee90*/  LDL.LU R133, [R1+0x88c] ;  /* 0x00088c0001857983 */ /* 0x000f220000300800 */
[----:B------:R-:W-:-:S03]  /*1eea0*/  @!P1 IMAD.MOV.U32 R3, RZ, RZ, R231 ;  /* 0x000000ffff039224 */ /* 0x000fc600078e00e7 */
[----:B0-----:R-:W4:Y:S04]  /*1eeb0*/  LDL.LU R141, [R1+0x86c] ;  /* 0x00086c00018d7983 */ /* 0x001f280000300800 */
[----:B------:R-:W4:Y:S04]  /*1eec0*/  LDL R239, [R1+0x868] ;  /* 0x0008680001ef7983 */ /* 0x000f280000100800 */
[----:B------:R3:W4:Y:S04]  /*1eed0*/  @!P1 LDG.E.U8 R158, desc[UR28][R2.64] ;  /* 0x0000001c029e9981 */ /* 0x000728000c1e1100 */
[----:B------:R-:W4:Y:S04]  /*1eee0*/  LDL R237, [R1+0x848] ;  /* 0x0008480001ed7983 */ /* 0x000f280000100800 */
[----:B------:R-:W4:Y:S01]  /*1eef0*/  LDL R231, [R1+0x828] ;  /* 0x0008280001e77983 */ /* 0x000f220000100800 */
[----:B---3--:R-:W-:-:S03]  /*1ef00*/  @!P1 IMAD.MOV.U32 R2, RZ, RZ, R0 ;  /* 0x000000ffff029224 */ /* 0x008fc600078e0000 */
[----:B------:R-:W3:Y:S04]  /*1ef10*/  LDL R0, [R1+0x82c] ;  /* 0x00082c0001007983 */ /* 0x000ee80000100800 */
[----:B------:R-:W3:Y:S01]  /*1ef20*/  LDL.LU R149, [R1+0x84c] ;  /* 0x00084c0001957983 */ /* 0x000ee20000300800 */
[----:B------:R-:W-:Y:S01]  /*1ef30*/  PRMT R154, RZ, 0x7610, R154 ;  /* 0x00007610ff9a7816 */ /* 0x000fe2000000009a */
[----:B------:R-:W-:Y:S01]  /*1ef40*/  @!P1 IMAD.MOV.U32 R3, RZ, RZ, R229 ;  /* 0x000000ffff039224 */ /* 0x000fe200078e00e5 */
[----:B------:R-:W-:Y:S01]  /*1ef50*/  PRMT R153, RZ, 0x7610, R153 ;  /* 0x00007610ff997816 */ /* 0x000fe20000000099 */
[----:B------:R-:W3:Y:S04]  /*1ef60*/  LDL R236, [R1+0x808] ;  /* 0x0008080001ec7983 */ /* 0x000ee80000100800 */
[----:B------:R0:W3:Y:S01]  /*1ef70*/  @!P1 LDG.E.U8 R154, desc[UR28][R2.64] ;  /* 0x0000001c029a9981 */ /* 0x0000e2000c1e1100 */
[----:B------:R-:W-:-:S02]  /*1ef80*/  PRMT R152, RZ, 0x7610, R152 ;  /* 0x00007610ff987816 */ /* 0x000fc40000000098 */
[----:B------:R-:W-:Y:S01]  /*1ef90*/  PRMT R22, RZ, 0x7610, R22 ;  /* 0x00007610ff167816 */ /* 0x000fe20000000016 */
[----:B------:R-:W3:Y:S01]  /*1efa0*/  LDL R235, [R1+0x80c] ;  /* 0x00080c0001eb7983 */ /* 0x000ee20000100800 */
[----:B0-----:R-:W-:Y:S02]  /*1efb0*/  @!P1 IMAD.MOV.U32 R3, RZ, RZ, R128 ;  /* 0x000000ffff039224 */ /* 0x001fe400078e0080 */
[----:B--2---:R-:W-:-:S05]  /*1efc0*/  @!P1 IMAD.MOV.U32 R2, RZ, RZ, R228 ;  /* 0x000000ffff029224 */ /* 0x004fca00078e00e4 */
[----:B------:R0:W2:Y:S02]  /*1efd0*/  @!P1 LDG.E.U8 R153, desc[UR28][R2.64] ;  /* 0x0000001c02999981 */ /* 0x0000a4000c1e1100 */
[----:B0-----:R-:W-:Y:S02]  /*1efe0*/  @!P1 IMAD.MOV.U32 R2, RZ, RZ, R125 ;  /* 0x000000ffff029224 */ /* 0x001fe400078e007d */
[----:B------:R0:W-:Y:S01]  /*1eff0*/  STS.U8 [R156+UR24+0x6600], R59 ;  /* 0x0066003b9c007988 */ /* 0x0001e20008000018 */
[----:B------:R-:W-:Y:S01]  /*1f000*/  PRMT R21, RZ, 0x7610, R21 ;  /* 0x00007610ff157816 */ /* 0x000fe20000000015 */
[----:B----4-:R-:W-:Y:S02]  /*1f010*/  @!P1 IMAD.MOV.U32 R3, RZ, RZ, R136 ;  /* 0x000000ffff039224 */ /* 0x010fe400078e0088 */
[----:B0-----:R-:W4:Y:S04]  /*1f020*/  LDL.LU R59, [R1+0x12a0] ;  /* 0x0012a000013b7983 */ /* 0x001f280000300800 */
[----:B------:R0:W2:Y:S04]  /*1f030*/  @!P1 LDG.E.U8 R152, desc[UR28][R2.64] ;  /* 0x0000001c02989981 */ /* 0x0000a8000c1e1100 */
[----:B------:R-:W4:Y:S04]  /*1f040*/  LDL R229, [R1+0x7e8] ;  /* 0x0007e80001e57983 */ /* 0x000f280000100800 */
[----:B------:R-:W2:Y:S01]  /*1f050*/  LDL R228, [R1+0x7ec] ;  /* 0x0007ec0001e47983 */ /* 0x000ea20000100800 */
[----:B0-----:R-:W-:-:S03]  /*1f060*/  @!P1 IMAD.MOV.U32 R3, RZ, RZ, R144 ;  /* 0x000000ffff039224 */ /* 0x001fc600078e0090 */
[----:B------:R0:W-:Y:S01]  /*1f070*/  STS.U8 [R156+UR24+0x6800], R56 ;  /* 0x006800389c007988 */ /* 0x0001e20008000018 */
[----:B------:R-:W-:-:S03]  /*1f080*/  PRMT R20, RZ, 0x7610, R20 ;  /* 0x00007610ff147816 */ /* 0x000fc60000000014 */
[----:B------:R1:W-:Y:S04]  /*1f090*/  STS.U8 [R156+UR24+0x6a00], R57 ;  /* 0x006a00399c007988 */ /* 0x0003e80008000018 */
[----:B0-----:R-:W2:Y:S04]  /*1f0a0*/  LDL.LU R56, [R1+0x129c] ;  /* 0x00129c0001387983 */ /* 0x001ea80000300800 */
[----:B------:R-:W2:Y:S04]  /*1f0b0*/  LDL R232, [R1+0x7cc] ;  /* 0x0007cc0001e87983 */ /* 0x000ea80000100800 */
[----:B-1----:R-:W2:Y:S04]  /*1f0c0*/  LDL.LU R57, [R1+0x1298] ;  /* 0x0012980001397983 */ /* 0x002ea80000300800 */
[----:B------:R-:W2:Y:S01]  /*1f0d0*/  LDL R233, [R1+0x7c8] ;  /* 0x0007c80001e97983 */ /* 0x000ea20000100800 */
[----:B------:R-:W-:-:S05]  /*1f0e0*/  @!P1 IMAD.MOV.U32 R2, RZ, RZ, R133 ;  /* 0x000000ffff029224 */ /* 0x000fca00078e0085 */
[----:B------:R0:W2:Y:S02]  /*1f0f0*/  @!P1 LDG.E.U8 R22, desc[UR28][R2.64] ;  /* 0x0000001c02169981 */ /* 0x0000a4000c1e1100 */
[----:B0-----:R-:W-:Y:S02]  /*1f100*/  @!P1 IMAD.MOV.U32 R2, RZ, RZ, R141 ;  /* 0x000000ffff029224 */ /* 0x001fe400078e008d */
[----:B------:R-:W-:-:S05]  /*1f110*/  @!P1 IMAD.MOV.U32 R3, RZ, RZ, R239 ;  /* 0x000000ffff039224 */ /* 0x000fca00078e00ef */
[----:B------:R0:W2:Y:S04]  /*1f120*/  @!P1 LDG.E.U8 R21, desc[UR28][R2.64] ;  /* 0x0000001c02159981 */ /* 0x0000a8000c1e1100 */
[----:B------:R1:W-:Y:S01]  /*1f130*/  STS.U8 [R156+UR24+0x6c00], R54 ;  /* 0x006c00369c007988 */ /* 0x0003e20008000018 */
[----:B0-----:R-:W-:-:S03]  /*1f140*/  @!P1 IMAD.MOV.U32 R3, RZ, RZ, R237 ;  /* 0x000000ffff039224 */ /* 0x001fc600078e00ed */
[----:B------:R0:W-:Y:S04]  /*1f150*/  STS.U8 [R156+UR24+0x6e00], R55 ;  /* 0x006e00379c007988 */ /* 0x0001e80008000018 */
[----:B-1----:R-:W2:Y:S04]  /*1f160*/  LDL.LU R54, [R1+0x1294] ;  /* 0x0012940001367983 */ /* 0x002ea80000300800 */
[----:B0-----:R-:W2:Y:S01]  /*1f170*/  LDL.LU R55, [R1+0x1290] ;  /* 0x0012900001377983 */ /* 0x001ea20000300800 */
[----:B---3--:R-:W-:-:S05]  /*1f180*/  @!P1 IMAD.MOV.U32 R2, RZ, RZ, R149 ;  /* 0x000000ffff029224 */ /* 0x008fca00078e0095 */
[----:B------:R0:W3:Y:S02]  /*1f190*/  @!P1 LDG.E.U8 R20, desc[UR28][R2.64] ;  /* 0x0000001c02149981 */ /* 0x0000e4000c1e1100 */
[----:B0-----:R-:W-:Y:S02]  /*1f1a0*/  @!P1 IMAD.MOV.U32 R2, RZ, RZ, R0 ;  /* 0x000000ffff029224 */ /* 0x001fe400078e0000 */
[----:B------:R-:W3:Y:S01]  /*1f1b0*/  LDL R0, [R1+0x7ac] ;  /* 0x0007ac0001007983 */ /* 0x000ee20000100800 */
[----:B------:R-:W-:Y:S01]  /*1f1c0*/  PRMT R19, RZ, 0x7610, R19 ;  /* 0x00007610ff137816 */ /* 0x000fe20000000013 */
[----:B------:R-:W-:Y:S01]  /*1f1d0*/  @!P1 IMAD.MOV.U32 R3, RZ, RZ, R231 ;  /* 0x000000ffff039224 */ /* 0x000fe200078e00e7 */
[----:B------:R-:W-:Y:S01]  /*1f1e0*/  PRMT R18, RZ, 0x7610, R18 ;  /* 0x00007610ff127816 */ /* 0x000fe20000000012 */
[----:B------:R-:W3:Y:S04]  /*1f1f0*/  LDL R231, [R1+0x7a8] ;  /* 0x0007a80001e77983 */ /* 0x000ee80000100800 */
[----:B------:R0:W3:Y:S01]  /*1f200*/  @!P1 LDG.E.U8 R19, desc[UR28][R2.64] ;  /* 0x0000001c02139981 */ /* 0x0000e2000c1e1100 */
[----:B------:R-:W-:-:S03]  /*1f210*/  PRMT R17, RZ, 0x7610, R17 ;  /* 0x00007610ff117816 */ /* 0x000fc60000000011 */
[----:B------:R1:W-:Y:S01]  /*1f220*/  STS.U8 [R156+UR24+0x7000], R52 ;  /* 0x007000349c007988 */ /* 0x0003e20008000018 */
[----:B0-----:R-:W-:Y:S02]  /*1f230*/  @!P1 IMAD.MOV.U32 R2, RZ, RZ, R235 ;  /* 0x000000ffff029224 */ /* 0x001fe400078e00eb */
[----:B------:R-:W-:Y:S01]  /*1f240*/  @!P1 IMAD.MOV.U32 R3, RZ, RZ, R236 ;  /* 0x000000ffff039224 */ /* 0x000fe200078e00ec */
[----:B------:R0:W-:Y:S04]  /*1f250*/  STS.U8 [R156+UR24+0x7200], R53 ;  /* 0x007200359c007988 */ /* 0x0001e80008000018 */
[----:B-1----:R-:W3:Y:S04]  /*1f260*/  LDL.LU R52, [R1+0x128c] ;  /* 0x00128c0001347983 */ /* 0x002ee80000300800 */
[----:B------:R4:W3:Y:S04]  /*1f270*/  @!P1 LDG.E.U8 R18, desc[UR28][R2.64] ;  /* 0x0000001c02129981 */ /* 0x0008e8000c1e1100 */
[----:B0-----:R-:W3:Y:S01]  /*1f280*/  LDL.LU R53, [R1+0x1288] ;  /* 0x0012880001357983 */ /* 0x001ee20000300800 */
[----:B------:R-:W-:-:S03]  /*1f290*/  PRMT R16, RZ, 0x7610, R16 ;  /* 0x00007610ff107816 */ /* 0x000fc60000000010 */
[----:B------:R0:W-:Y:S04]  /*1f2a0*/  STS.U8 [R156+UR24+0x7400], R50 ;  /* 0x007400329c007988 */ /* 0x0001e80008000018 */
[----:B------:R1:W-:Y:S01]  /*1f2b0*/  STS.U8 [R156+UR24+0x7600], R51 ;  /* 0x007600339c007988 */ /* 0x0003e20008000018 */
[----:B----4-:R-:W-:-:S03]  /*1f2c0*/  @!P1 IMAD.MOV.U32 R3, RZ, RZ, R229 ;  /* 0x000000ffff039224 */ /* 0x010fc600078e00e5 */
[----:B------:R-:W4:Y:S01]  /*1f2d0*/  LDL R229, [R1+0x788] ;  /* 0x0007880001e57983 */ /* 0x000f220000100800 */
[----:B--2---:R-:W-:-:S03]  /*1f2e0*/  @!P1 IMAD.MOV.U32 R2, RZ, RZ, R228 ;  /* 0x000000ffff029224 */ /* 0x004fc600078e00e4 */
[----:B------:R-:W2:Y:S04]  /*1f2f0*/  LDL R228, [R1+0x78c] ;  /* 0x00078c0001e47983 */ /* 0x000ea80000100800 */
[----:B------:R1:W2:Y:S04]  /*1f300*/  @!P1 LDG.E.U8 R17, desc[UR28][R2.64] ;  /* 0x0000001c02119981 */ /* 0x0002a8000c1e1100 */
[----:B0-----:R-:W2:Y:S04]  /*1f310*/  LDL.LU R50, [R1+0x1284] ;  /* 0x0012840001327983 */ /* 0x001ea80000300800 */
[----:B------:R-:W2:Y:S01]  /*1f320*/  LDL R236, [R1+0x768] ;  /* 0x0007680001ec7983 */ /* 0x000ea20000100800 */
[----:B-1----:R-:W-:-:S03]  /*1f330*/  @!P1 IMAD.MOV.U32 R2, RZ, RZ, R232 ;  /* 0x000000ffff029224 */ /* 0x002fc600078e00e8 */
[----:B------:R-:W2:Y:S04]  /*1f340*/  LDL R235, [R1+0x76c] ;  /* 0x00076c0001eb7983 */ /* 0x000ea80000100800 */
[----:B------:R-:W2:Y:S01]  /*1f350*/  LDL.LU R51, [R1+0x1280] ;  /* 0x0012800001337983 */ /* 0x000ea20000300800 */
[----:B------:R-:W-:Y:S01]  /*1f360*/  @!P1 IMAD.MOV.U32 R3, RZ, RZ, R233 ;  /* 0x000000ffff039224 */ /* 0x000fe200078e00e9 */
[----:B------:R-:W-:Y:S02]  /*1f370*/  PRMT R15, RZ, 0x7610, R15 ;  /* 0x00007610ff0f7816 */ /* 0x000fe4000000000f */
[----:B------:R-:W2:Y:S04]  /*1f380*/  LDL R233, [R1+0x748] ;  /* 0x0007480001e97983 */ /* 0x000ea80000100800 */
[----:B------:R3:W2:Y:S01]  /*1f390*/  @!P1 LDG.E.U8 R16, desc[UR28][R2.64] ;  /* 0x0000001c02109981 */ /* 0x0006a2000c1e1100 */
[----:B------:R-:W-:-:S03]  /*1f3a0*/  PRMT R14, RZ, 0x7610, R14 ;  /* 0x00007610ff0e7816 */ /* 0x000fc6000000000e */
[----:B------:R-:W2:Y:S01]  /*1f3b0*/  LDL R232, [R1+0x728] ;  /* 0x0007280001e87983 */ /* 0x000ea20000100800 */
[----:B---3--:R-:W-:-:S03]  /*1f3c0*/  @!P1 IMAD.MOV.U32 R2, RZ, RZ, R0 ;  /* 0x000000ffff029224 */ /* 0x008fc600078e0000 */
[----:B------:R-:W3:Y:S01]  /*1f3d0*/  LDL R0, [R1+0x74c] ;  /* 0x00074c0001007983 */ /* 0x000ee20000100800 */
[----:B------:R-:W-:-:S03]  /*1f3e0*/  @!P1 IMAD.MOV.U32 R3, RZ, RZ, R231 ;  /* 0x000000ffff039224 */ /* 0x000fc600078e00e7 */
[----:B------:R-:W3:Y:S04]  /*1f3f0*/  LDL R231, [R1+0x72c] ;  /* 0x00072c0001e77983 */ /* 0x000ee80000100800 */
[----:B------:R4:W3:Y:S01]  /*1f400*/  @!P1 LDG.E.U8 R15, desc[UR28][R2.64] ;  /* 0x0000001c020f9981 */ /* 0x0008e2000c1e1100 */
[----:B------:R-:W-:-:S03]  /*1f410*/  PRMT R13, RZ, 0x7610, R13 ;  /* 0x00007610ff0d7816 */ /* 0x000fc6000000000d */
[----:B------:R0:W-:Y:S04]  /*1f420*/  STS.U8 [R156+UR24+0x7800], R48 ;  /* 0x007800309c007988 */ /* 0x0001e80008000018 */
[----:B------:R1:W-:Y:S04]  /*1f430*/  STS.U8 [R156+UR24+0x7a00], R49 ;  /* 0x007a00319c007988 */ /* 0x0003e80008000018 */
[----:B0-----:R-:W3:Y:S04]  /*1f440*/  LDL.LU R48, [R1+0x127c] ;  /* 0x00127c0001307983 */ /* 0x001ee80000300800 */
[----:B------:R0:W-:Y:S04]  /*1f450*/  STS.U8 [R156+UR24+0x7c00], R46 ;  /* 0x007c002e9c007988 */ /* 0x0001e80008000018 */
[----:B------:R0:W-:Y:S01]  /*1f460*/  STS.U8 [R156+UR24+0x7e00], R201 ;  /* 0x007e00c99c007988 */ /* 0x0001e20008000018 */
[----:B----4-:R-:W-:-:S03]  /*1f470*/  @!P1 IMAD.MOV.U32 R3, RZ, RZ, R229 ;  /* 0x000000ffff039224 */ /* 0x010fc600078e00e5 */
[----:B------:R-:W4:Y:S01]  /*1f480*/  LDL R229, [R1+0x708] ;  /* 0x0007080001e57983 */ /* 0x000f220000100800 */
[----:B--2---:R-:W-:-:S03]  /*1f490*/  @!P1 IMAD.MOV.U32 R2, RZ, RZ, R228 ;  /* 0x000000ffff029224 */ /* 0x004fc600078e00e4 */
[----:B------:R-:W2:Y:S04]  /*1f4a0*/  LDL R228, [R1+0x70c] ;  /* 0x00070c0001e47983 */ /* 0x000ea80000100800 */
[----:B------:R0:W4:Y:S04]  /*1f4b0*/  @!P1 LDG.E.U8 R14, desc[UR28][R2.64] ;  /* 0x0000001c020e9981 */ /* 0x000128000c1e1100 */
[----:B-1----:R-:W4:Y:S04]  /*1f4c0*/  LDL.LU R49, [R1+0x1278] ;  /* 0x0012780001317983 */ /* 0x002f280000300800 */
[----:B0-----:R-:W4:Y:S01]  /*1f4d0*/  LDL.LU R46, [R1+0x1274] ;  /* 0x00127400012e7983 */ /* 0x001f220000300800 */
[----:B------:R-:W-:-:S02]  /*1f4e0*/  @!P1 IMAD.MOV.U32 R3, RZ, RZ, R236 ;  /* 0x000000ffff039224 */ /* 0x000fc400078e00ec */
[----:B------:R-:W-:Y:S01]  /*1f4f0*/  @!P1 IMAD.MOV.U32 R2, RZ, RZ, R235 ;  /* 0x000000ffff029224 */ /* 0x000fe200078e00eb */
[----:B------:R-:W4:Y:S04]  /*1f500*/  LDL R156, [R1+0x5cc] ;  /* 0x0005cc00019c7983 */ /* 0x000f280000100800 */
[----:B------:R3:W4:Y:S02]  /*1f510*/  @!P1 LDG.E.U8 R13, desc[UR28][R2.64] ;  /* 0x0000001c020d9981 */ /* 0x000724000c1e1100 */
[----:B---3--:R-:W-:Y:S02]  /*1f520*/  @!P1 IMAD.MOV.U32 R2, RZ, RZ, R0 ;  /* 0x000000ffff029224 */ /* 0x008fe400078e0000 */
[----:B------:R-:W3:Y:S01]  /*1f530*/  LDL R0, [R1+0x5d0] ;  /* 0x0005d00001007983 */ /* 0x000ee20000100800 */
[----:B------:R-:W0:Y:S01]  /*1f540*/  S2R R201, SR_TID.X ;  /* 0x0000000000c97919 */ /* 0x000e220000002100 */
[----:B------:R-:W-:Y:S01]  /*1f550*/  PRMT R12, RZ, 0x7610, R12 ;  /* 0x00007610ff0c7816 */ /* 0x000fe2000000000c */
[----:B------:R-:W-:Y:S01]  /*1f560*/  @!P1 IMAD.MOV.U32 R3, RZ, RZ, R233 ;  /* 0x000000ffff039224 */ /* 0x000fe200078e00e9 */
[----:B------:R-:W-:-:S04]  /*1f570*/  PRMT R11, RZ, 0x7610, R11 ;  /* 0x00007610ff0b7816 */ /* 0x000fc8000000000b */
[----:B------:R1:W3:Y:S01]  /*1f580*/  @!P1 LDG.E.U8 R12, desc[UR28][R2.64] ;  /* 0x0000001c020c9981 */ /* 0x0002e2000c1e1100 */
[----:B0-----:R-:W-:-:S04]  /*1f590*/  LOP3.LUT R201, R201, 0x7f, RZ, 0xc0, !PT ;  /* 0x0000007fc9c97812 */ /* 0x001fc800078ec0ff */
[----:B------:R-:W-:-:S05]  /*1f5a0*/  LOP3.LUT R201, R201, 0x10, RZ, 0x3c, !PT ;  /* 0x00000010c9c97812 */ /* 0x000fca00078e3cff */
[----:B------:R0:W-:Y:S04]  /*1f5b0*/  STS.U8 [R201+UR24+0x80], R47 ;  /* 0x0000802fc9007988 */ /* 0x0001e80008000018 */
[----:B0-----:R-:W3:Y:S04]  /*1f5c0*/  LDL.LU R47, [R1+0x1270] ;  /* 0x00127000012f7983 */ /* 0x001ee80000300800 */
[----:B------:R-:W3:Y:S04]  /*1f5d0*/  LDL R237, [R1+0x5ac] ;  /* 0x0005ac0001ed7983 */ /* 0x000ee80000100800 */
[----:B------:R-:W3:Y:S04]  /*1f5e0*/  LDL R236, [R1+0x5b0] ;  /* 0x0005b00001ec7983 */ /* 0x000ee80000100800 */
[----:B------:R-:W3:Y:S04]  /*1f5f0*/  LDL R235, [R1+0x58c] ;  /* 0x00058c0001eb7983 */ /* 0x000ee80000100800 */
[----:B------:R-:W3:Y:S01]  /*1f600*/  LDL R233, [R1+0x590] ;  /* 0x0005900001e97983 */ /* 0x000ee20000100800 */
[----:B-1----:R-:W-:-:S02]  /*1f610*/  @!P1 IMAD.MOV.U32 R2, RZ, RZ, R231 ;  /* 0x000000ffff029224 */ /* 0x002fc400078e00e7 */
[----:B------:R-:W-:Y:S01]  /*1f620*/  @!P1 IMAD.MOV.U32 R3, RZ, RZ, R232 ;  /* 0x000000ffff039224 */ /* 0x000fe200078e00e8 */
[----:B------:R-:W3:Y:S04]  /*1f630*/  LDL R231, [R1+0x570] ;  /* 0x0005700001e77983 */ /* 0x000ee80000100800 */
[----:B------:R-:W3:Y:S01]  /*1f640*/  LDL R232, [R1+0x56c] ;  /* 0x00056c0001e87983 */ /* 0x000ee20000100800 */
[----:B------:R-:W-:-:S03]  /*1f650*/  PRMT R10, RZ, 0x7610, R10 ;  /* 0x00007610ff0a7816 */ /* 0x000fc6000000000a */
[----:B------:R2:W3:Y:S04]  /*1f660*/  @!P1 LDG.E.U8 R11, desc[UR28][R2.64] ;  /* 0x0000001c020b9981 */ /* 0x0004e8000c1e1100 */
[----:B------:R0:W-:Y:S01]  /*1f670*/  STS.U8 [R201+UR24+0x280], R44 ;  /* 0x0002802cc9007988 */ /* 0x0001e20008000018 */
[----:B--2---:R-:W-:Y:S02]  /*1f680*/  @!P1 IMAD.MOV.U32 R2, RZ, RZ, R228 ;  /* 0x000000ffff029224 */ /* 0x004fe400078e00e4 */
[----:B----4-:R-:W-:Y:S01]  /*1f690*/  @!P1 IMAD.MOV.U32 R3, RZ, RZ, R229 ;  /* 0x000000ffff039224 */ /* 0x010fe200078e00e5 */
[----:B0-----:R-:W2:Y:S04]  /*1f6a0*/  LDL.LU R44, [R1+0x126c] ;  /* 0x00126c00012c7983 */ /* 0x001ea80000300800 */
[----:B------:R-:W4:Y:S04]  /*1f6b0*/  LDL R229, [R1+0x54c] ;  /* 0x00054c0001e57983 */ /* 0x000f280000100800 */
[----:B------:R-:W2:Y:S04]  /*1f6c0*/  LDL R228, [R1+0x550] ;  /* 0x0005500001e47983 */ /* 0x000ea80000100800 */
[----:B------:R0:W4:Y:S02]  /*1f6d0*/  @!P1 LDG.E.U8 R10, desc[UR28][R2.64] ;  /* 0x0000001c020a9981 */ /* 0x000124000c1e1100 */
[----:B0-----:R-:W-:-:S02]  /*1f6e0*/  @!P1 IMAD.MOV.U32 R3, RZ, RZ, R156 ;  /* 0x000000ffff039224 */ /* 0x001fc400078e009c */
[----:B------:R-:W4:Y:S01]  /*1f6f0*/  LDL R156, [R1+0x52c] ;  /* 0x00052c00019c7983 */ /* 0x000f220000100800 */
[----:B---3--:R-:W-:-:S03]  /*1f700*/  @!P1 IMAD.MOV.U32 R2, RZ, RZ, R0 ;  /* 0x000000ffff029224 */ /* 0x008fc600078e0000 */
[----:B------:R-:W3:Y:S01]  /*1f710*/  LDL R0, [R1+0x530] ;  /* 0x0005300001007983 */ /* 0x000ee20000100800 */
[----:B------:R-:W-:Y:S02]  /*1f720*/  PRMT R9, RZ, 0x7610, R9 ;  /* 0x00007610ff097816 */ /* 0x000fe40000000009 */
[----:B------:R-:W-:-:S04]  /*1f730*/  PRMT R8, RZ, 0x7610, R8 ;  /* 0x00007610ff087816 */ /* 0x000fc80000000008 */
[----:B------:R0:W3:Y:S01]  /*1f740*/  @!P1 LDG.E.U8 R9, desc[UR28][R2.64] ;  /* 0x0000001c02099981 */ /* 0x0000e2000c1e1100 */
[----:B------:R-:W-:Y:S02]  /*1f750*/  PRMT R7, RZ, 0x7610, R7 ;  /* 0x00007610ff077816 */ /* 0x000fe40000000007 */
[----:B------:R-:W-:Y:S02]  /*1f760*/  PRMT R6, RZ, 0x7610, R6 ;  /* 0x00007610ff067816 */ /* 0x000fe40000000006 */
[----:B------:R-:W-:Y:S01]  /*1f770*/  PRMT R5, RZ, 0x7610, R5 ;  /* 0x00007610ff057816 */ /* 0x000fe20000000005 */
[----:B------:R1:W-:Y:S04]  /*1f780*/  STS.U8 [R201+UR24+0x480], R45 ;  /* 0x0004802dc9007988 */ /* 0x0003e80008000018 */
[----:B------:R0:W-:Y:S04]  /*1f790*/  STS.U8 [R201+UR24+0x680], R42 ;  /* 0x0006802ac9007988 */ /* 0x0001e80008000018 */
[----:B------:R0:W-:Y:S04]  /*1f7a0*/  STS.U8 [R201+UR24+0x880], R43 ;  /* 0x0008802bc9007988 */ /* 0x0001e80008000018 */
[----:B-1----:R-:W3:Y:S04]  /*1f7b0*/  LDL.LU R45, [R1+0x1268] ;  /* 0x00126800012d7983 */ /* 0x002ee80000300800 */
[----:B0-----:R-:W3:Y:S04]  /*1f7c0*/  LDL.LU R42, [R1+0x1264] ;  /* 0x00126400012a7983 */ /* 0x001ee80000300800 */
[----:B------:R-:W3:Y:S01]  /*1f7d0*/  LDL.LU R43, [R1+0x1260] ;  /* 0x00126000012b7983 */ /* 0x000ee20000300800 */
[----:B------:R-:W-:-:S02]  /*1f7e0*/  @!P1 IMAD.MOV.U32 R3, RZ, RZ, R237 ;  /* 0x000000ffff039224 */ /* 0x000fc400078e00ed */
[----:B------:R-:W-:-:S05]  /*1f7f0*/  @!P1 IMAD.MOV.U32 R2, RZ, RZ, R236 ;  /* 0x000000ffff029224 */ /* 0x000fca00078e00ec */
[----:B------:R0:W3:Y:S02]  /*1f800*/  @!P1 LDG.E.U8 R8, desc[UR28][R2.64] ;  /* 0x0000001c02089981 */ /* 0x0000e4000c1e1100 */
[----:B0-----:R-:W-:Y:S02]  /*1f810*/  @!P1 IMAD.MOV.U32 R2, RZ, RZ, R233 ;  /* 0x000000ffff029224 */ /* 0x001fe400078e00e9 */
[----:B------:R-:W-:-:S05]  /*1f820*/  @!P1 IMAD.MOV.U32 R3, RZ, RZ, R235 ;  /* 0x000000ffff039224 */ /* 0x000fca00078e00eb */
[----:B------:R0:W3:Y:S02]  /*1f830*/  @!P1 LDG.E.U8 R7, desc[UR28][R2.64] ;  /* 0x0000001c02079981 */ /* 0x0000e4000c1e1100 */
[----:B0-----:R-:W-:Y:S02]  /*1f840*/  @!P1 IMAD.MOV.U32 R2, RZ, RZ, R231 ;  /* 0x000000ffff029224 */ /* 0x001fe400078e00e7 */
[----:B------:R-:W-:-:S05]  /*1f850*/  @!P1 IMAD.MOV.U32 R3, RZ, RZ, R232 ;  /* 0x000000ffff039224 */ /* 0x000fca00078e00e8 */
[----:B------:R2:W3:Y:S04]  /*1f860*/  @!P1 LDG.E.U8 R6, desc[UR28][R2.64] ;  /* 0x0000001c02069981 */ /* 0x0004e8000c1e1100 */
[----:B------:R0:W-:Y:S01]  /*1f870*/  STS.U8 [R201+UR24+0xa80], R40 ;  /* 0x000a8028c9007988 */ /* 0x0001e20008000018 */
[----:B--2---:R-:W-:Y:S02]  /*1f880*/  @!P1 IMAD.MOV.U32 R2, RZ, RZ, R228 ;  /* 0x000000ffff029224 */ /* 0x004fe400078e00e4 */
[----:B----4-:R-:W-:Y:S01]  /*1f890*/  @!P1 IMAD.MOV.U32 R3, RZ, RZ, R229 ;  /* 0x000000ffff039224 */ /* 0x010fe200078e00e5 */
[----:B------:R1:W-:Y:S04]  /*1f8a0*/  STS.U8 [R201+UR24+0xc80], R4 ;  /* 0x000c8004c9007988 */ /* 0x0003e80008000018 */
[----:B0-----:R-:W2:Y:S04]  /*1f8b0*/  LDL.LU R40, [R1+0x125c] ;  /* 0x00125c0001287983 */ /* 0x001ea80000300800 */
[----:B------:R0:W4:Y:S01]  /*1f8c0*/  @!P1 LDG.E.U8 R5, desc[UR28][R2.64] ;  /* 0x0000001c02059981 */ /* 0x000122000c1e1100 */
[----:B-1----:R-:W-:-:S03]  /*1f8d0*/  PRMT R4, RZ, 0x7610, R4 ;  /* 0x00007610ff047816 */ /* 0x002fc60000000004 */
[----:B------:R1:W-:Y:S04]  /*1f8e0*/  STS.U8 [R201+UR24+0xe80], R41 ;  /* 0x000e8029c9007988 */ /* 0x0003e80008000018 */
[----:B------:R1:W-:Y:S01]  /*1f8f0*/  STS.U8 [R201+UR24+0x1080], R38 ;  /* 0x00108026c9007988 */ /* 0x0003e20008000018 */
[----:B0-----:R-:W-:-:S03]  /*1f900*/  @!P1 IMAD.MOV.U32 R3, RZ, RZ, R156 ;  /* 0x000000ffff039224 */ /* 0x001fc600078e009c */
[----:B------:R0:W-:Y:S04]  /*1f910*/  STS.U8 [R201+UR24+0x1280], R39 ;  /* 0x00128027c9007988 */ /* 0x0001e80008000018 */
[----:B-1----:R-:W2:Y:S04]  /*1f920*/  LDL.LU R41, [R1+0x1258] ;  /* 0x0012580001297983 */ /* 0x002ea80000300800 */
[----:B------:R-:W4:Y:S04]  /*1f930*/  LDL.LU R38, [R1+0x1254] ;  /* 0x0012540001267983 */ /* 0x000f280000300800 */
[----:B0-----:R-:W4:Y:S04]  /*1f940*/  LDL.LU R39, [R1+0x1250] ;  /* 0x0012500001277983 */ /* 0x001f280000300800 */
[----:B------:R0:W-:Y:S04]  /*1f950*/  STS.U8 [R201+UR24+0x1480], R36 ;  /* 0x00148024c9007988 */ /* 0x0001e80008000018 */
[----:B------:R1:W-:Y:S01]  /*1f960*/  STS.U8 [R201+UR24+0x1680], R37 ;  /* 0x00168025c9007988 */ /* 0x0003e20008000018 */
[----:B------:R-:W-:-:S03]  /*1f970*/  IMAD.MOV.U32 R247, RZ, RZ, R130 ;  /* 0x000000fffff77224 */ /* 0x000fc600078e0082 */
[----:B------:R1:W-:Y:S04]  /*1f980*/  STS.U8 [R201+UR24+0x1880], R34 ;  /* 0x00188022c9007988 */ /* 0x0003e80008000018 */
[----:B0-----:R-:W4:Y:S04]  /*1f990*/  LDL.LU R36, [R1+0x124c] ;  /* 0x00124c0001247983 */ /* 0x001f280000300800 */
[----:B-1----:R-:W4:Y:S01]  /*1f9a0*/  LDL.LU R37, [R1+0x1248] ;  /* 0x0012480001257983 */ /* 0x002f220000300800 */
[----:B------:R-:W-:-:S03]  /*1f9b0*/  IMAD.MOV.U32 R251, RZ, RZ, R135 ;  /* 0x000000fffffb7224 */ /* 0x000fc600078e0087 */
[----:B------:R-:W4:Y:S04]  /*1f9c0*/  LDL.LU R34, [R1+0x1244] ;  /* 0x0012440001227983 */ /* 0x000f280000300800 */
[----:B------:R0:W-:Y:S01]  /*1f9d0*/  STS.U8 [R201+UR24+0x1a80], R35 ;  /* 0x001a8023c9007988 */ /* 0x0001e20008000018 */
[----:B------:R-:W-:Y:S02]  /*1f9e0*/  IMAD.MOV.U32 R228, RZ, RZ, R143 ;  /* 0x000000ffffe47224 */ /* 0x000fe400078e008f */
[----:B------:R-:W-:Y:S01]  /*1f9f0*/  IMAD.MOV.U32 R243, RZ, RZ, R146 ;  /* 0x000000fffff37224 */ /* 0x000fe200078e0092 */
[----:B0-----:R-:W4:Y:S01]  /*1fa00*/  LDL.LU R35, [R1+0x1240] ;  /* 0x0012400001237983 */ /* 0x001f220000300800 */
[----:B------:R-:W-:Y:S02]  /*1fa10*/  IMAD.MOV.U32 R236, RZ, RZ, R151 ;  /* 0x000000ffffec7224 */ /* 0x000fe400078e0097 */
[----:B------:R-:W-:-:S02]  /*1fa20*/  IMAD.MOV.U32 R240, RZ, RZ, R155 ;  /* 0x000000fffff07224 */ /* 0x000fc400078e009b */
[----:B------:R-:W-:Y:S02]  /*1fa30*/  IMAD.MOV.U32 R233, RZ, RZ, R157 ;  /* 0x000000ffffe97224 */ /* 0x000fe400078e009d */
[----:B------:R-:W-:Y:S01]  /*1fa40*/  IMAD.MOV.U32 R244, RZ, RZ, R23 ;  /* 0x000000fffff47224 */ /* 0x000fe200078e0017 */
[----:B------:R0:W-:Y:S04]  /*1fa50*/  STS.U8 [R201+UR24+0x1c80], R250 ;  /* 0x001c80fac9007988 */ /* 0x0001e80008000018 */
[----:B------:R1:W-:Y:S01]  /*1fa60*/  STS.U8 [R201+UR24+0x1e80], R246 ;  /* 0x001e80f6c9007988 */ /* 0x0003e20008000018 */
[----:B0-----:R-:W-:-:S03]  /*1fa70*/  IMAD.MOV.U32 R250, RZ, RZ, R200 ;  /* 0x000000fffffa7224 */ /* 0x001fc600078e00c8 */
[----:B------:R-:W-:Y:S01]  /*1fa80*/  STS.U8 [R201+UR24+0x2080], R242 ;  /* 0x002080f2c9007988 */ /* 0x000fe20008000018 */
[----:B-1----:R-:W-:-:S03]  /*1fa90*/  IMAD.MOV.U32 R246, RZ, RZ, R250 ;  /* 0x000000fffff67224 */ /* 0x002fc600078e00fa */
[----:B------:R0:W-:Y:S01]  /*1faa0*/  STS.U8 [R201+UR24+0x2280], R238 ;  /* 0x002280eec9007988 */ /* 0x0001e20008000018 */
[----:B---3--:R-:W-:-:S05]  /*1fab0*/  @!P1 IMAD.MOV.U32 R2, RZ, RZ, R0 ;  /* 0x000000ffff029224 */ /* 0x008fca00078e0000 */
[----:B------:R1:W3:Y:S02]  /*1fac0*/  @!P1 LDG.E.U8 R4, desc[UR28][R2.64] ;  /* 0x0000001c02049981 */ /* 0x0002e4000c1e1100 */
[----:B-1----:R-:W-:Y:S02]  /*1fad0*/  IMAD.MOV.U32 R3, RZ, RZ, R127 ;  /* 0x000000ffff037224 */ /* 0x002fe400078e007f */
[----:B------:R-:W2:Y:S01]  /*1fae0*/  LDL.LU R127, [R1+0x8a4] ;  /* 0x0008a400017f7983 */ /* 0x000ea20000300800 */
[----:B------:R-:W-:-:S03]  /*1faf0*/  IMAD.MOV.U32 R2, RZ, RZ, R138 ;  /* 0x000000ffff027224 */ /* 0x000fc600078e008a */
[----:B------:R-:W4:Y:S04]  /*1fb00*/  LDL.LU R130, [R1+0x8c0] ;  /* 0x0008c00001827983 */ /* 0x000f280000300800 */
[----:B------:R-:W3:Y:S04]  /*1fb10*/  LDL.LU R135, [R1+0x884] ;  /* 0x0008840001877983 */ /* 0x000ee80000300800 */
        /* <DEDUP_REMOVED lines=16> */
[----:B------:R-:W3:Y:S01]  /*1fc20*/  LDL.LU R237, [R1+0x228] ;  /* 0x0002280001ed7983 */ /* 0x000ee20000300800 */
[----:B------:R-:W-:-:S03]  /*1fc30*/  IMAD.MOV.U32 R250, RZ, RZ, R2 ;  /* 0x000000fffffa7224 */ /* 0x000fc600078e0002 */
[----:B------:R-:W3:Y:S01]  /*1fc40*/  LDL.LU R235, [R1+0x220] ;  /* 0x0002200001eb7983 */ /* 0x000ee20000300800 */
[----:B0-----:R-:W-:-:S03]  /*1fc50*/  IMAD.MOV.U32 R238, RZ, RZ, R3 ;  /* 0x000000ffffee7224 */ /* 0x001fc600078e0003 */
[----:B------:R-:W3:Y:S04]  /*1fc60*/  LDL.LU R231, [R1+0x208] ;  /* 0x0002080001e77983 */ /* 0x000ee80000300800 */
[----:B------:R-:W3:Y:S04]  /*1fc70*/  LDL.LU R229, [R1+0x200] ;  /* 0x0002000001e57983 */ /* 0x000ee80000300800 */
[----:B------:R-:W3:Y:S04]  /*1fc80*/  LDL.LU R242, [R1+0x260] ;  /* 0x0002600001f27983 */ /* 0x000ee80000300800 */
[----:B------:R-:W2:Y:S04]  /*1fc90*/  LDL R3, [R1+0x6e0] ;  /* 0x0006e00001037983 */ /* 0x000ea80000100800 */
[----:B------:R-:W2:Y:S01]  /*1fca0*/  LDL R2, [R1+0xaf8] ;  /* 0x000af80001027983 */ /* 0x000ea20000100800 */
[----:B------:R-:W-:-:S03]  /*1fcb0*/  PRMT R227, RZ, 0x7610, R227 ;  /* 0x00007610ffe37816 */ /* 0x000fc600000000e3 */
[----:B------:R0:W-:Y:S04]  /*1fcc0*/  STS.U8 [R201+UR24+0x2480], R234 ;  /* 0x002480eac9007988 */ /* 0x0001e80008000018 */
[----:B------:R1:W-:Y:S04]  /*1fcd0*/  STS.U8 [R201+UR24+0x2680], R230 ;  /* 0x002680e6c9007988 */ /* 0x0003e80008000018 */
[----:B------:R-:W-:Y:S04]  /*1fce0*/  STS.U8 [R201+UR24+0x2880], R226 ;  /* 0x002880e2c9007988 */ /* 0x000fe80008000018 */
[----:B0-----:R-:W3:Y:S04]  /*1fcf0*/  LDL.LU R234, [R1+0x268] ;  /* 0x0002680001ea7983 */ /* 0x001ee80000300800 */
[----:B-1----:R-:W3:Y:S04]  /*1fd00*/  LDL.LU R230, [R1+0x244] ;  /* 0x0002440001e67983 */ /* 0x002ee80000300800 */
        /* <DEDUP_REMOVED lines=42> */
[----:B------:R0:W-:Y:S04]  /*1ffb0*/  STS.U8 [R201+UR24+0x7e80], R175 ;  /* 0x007e80afc9007988 */ /* 0x0001e80008000018 */
[----:B0-----:R-:W3:Y:S04]  /*1ffc0*/  LDL.LU R201, [R1+0x2c0] ;  /* 0x0002c00001c97983 */ /* 0x001ee80000300800 */
[----:B--2---:R0:W2:Y:S04]  /*1ffd0*/  @!P1 LDG.E.U8 R227, desc[UR28][R2.64] ;  /* 0x0000001c02e39981 */ /* 0x0040a8000c1e1100 */
[----:B------:R-:W0:Y:S04]  /*1ffe0*/  LDL R2, [R1+0xae0] ;  /* 0x000ae00001027983 */ /* 0x000e280000100800 */
[----:B------:R-:W0:Y:S01]  /*1fff0*/  LDL R3, [R1+0xae4] ;  /* 0x000ae40001037983 */ /* 0x000e220000100800 */
[----:B------:R-:W-:-:S02]  /*20000*/  PRMT R226, RZ, 0x7610, R226 ;  /* 0x00007610ffe27816 */ /* 0x000fc400000000e2 */
[----:B0-----:R-:W-:-:S04]  /*20010*/  @!P1 LOP3.LUT R3, R3, R2, RZ, 0x3c, !PT ;  /* 0x0000000203039212 */ /* 0x001fc800078e3cff */
[----:B------:R-:W-:-:S04]  /*20020*/  @!P1 LOP3.LUT R2, R3, R2, RZ, 0x3c, !PT ;  /* 0x0000000203029212 */ /* 0x000fc800078e3cff */
[----:B------:R-:W-:-:S05]  /*20030*/  @!P1 LOP3.LUT R3, R3, R2, RZ, 0x3c, !PT ;  /* 0x0000000203039212 */ /* 0x000fca00078e3cff */
[----:B------:R0:W2:Y:S04]  /*20040*/  @!P1 LDG.E.U8 R226, desc[UR28][R2.64] ;  /* 0x0000001c02e29981 */ /* 0x0000a8000c1e1100 */
[----:B------:R-:W0:Y:S04]  /*20050*/  LDL R2, [R1+0xac0] ;  /* 0x000ac00001027983 */ /* 0x000e280000100800 */
[----:B------:R-:W0:Y:S01]  /*20060*/  LDL R3, [R1+0xac4] ;  /* 0x000ac40001037983 */ /* 0x000e220000100800 */
[----:B------:R-:W-:Y:S02]  /*20070*/  PRMT R225, RZ, 0x7610, R225 ;  /* 0x00007610ffe17816 */ /* 0x000fe400000000e1 */
        /* <DEDUP_REMOVED lines=109> */
[----:B------:R-:W0:Y:S01]  /*20750*/  LDL R3, [R1+0x8c4] ;  /* 0x0008c40001037983 */ /* 0x000e220000100800 */
[----:B------:R-:W-:Y:S02]  /*20760*/  PRMT R209, RZ, 0x7610, R209 ;  /* 0x00007610ffd17816 */ /* 0x000fe400000000d1 */
[----:B------:R-:W-:Y:S02]  /*20770*/  PRMT R208, RZ, 0x7610, R208 ;  /* 0x00007610ffd07816 */ /* 0x000fe400000000d0 */
[----:B------:R-:W-:Y:S01]  /*20780*/  PRMT R207, RZ, 0x7610, R207 ;  /* 0x00007610ffcf7816 */ /* 0x000fe200000000cf */
[----:B0-----:R-:W-:-:S02]  /*20790*/  @!P1 IMAD.MOV.U32 R2, RZ, RZ, R3 ;  /* 0x000000ffff029224 */ /* 0x001fc400078e0003 */
[----:B----4-:R-:W-:-:S05]  /*207a0*/  @!P1 IMAD.MOV.U32 R3, RZ, RZ, R130 ;  /* 0x000000ffff039224 */ /* 0x010fca00078e0082 */
[----:B------:R0:W4:Y:S02]  /*207b0*/  @!P1 LDG.E.U8 R209, desc[UR28][R2.64] ;  /* 0x0000001c02d19981 */ /* 0x000124000c1e1100 */
[----:B0-----:R-:W-:Y:S02]  /*207c0*/  @!P1 IMAD.MOV.U32 R2, RZ, RZ, R127 ;  /* 0x000000ffff029224 */ /* 0x001fe400078e007f */
[----:B---3--:R-:W-:-:S05]  /*207d0*/  @!P1 IMAD.MOV.U32 R3, RZ, RZ, R138 ;  /* 0x000000ffff039224 */ /* 0x008fca00078e008a */
[----:B------:R0:W3:Y:S02]  /*207e0*/  @!P1 LDG.E.U8 R208, desc[UR28][R2.64] ;  /* 0x0000001c02d09981 */ /* 0x0000e4000c1e1100 */
[----:B0-----:R-:W-:Y:S02]  /*207f0*/  @!P1 IMAD.MOV.U32 R2, RZ, RZ, R135 ;  /* 0x000000ffff029224 */ /* 0x001fe400078e0087 */
[----:B------:R-:W-:-:S05]  /*20800*/  @!P1 IMAD.MOV.U32 R3, RZ, RZ, R146 ;  /* 0x000000ffff039224 */ /* 0x000fca00078e0092 */
[----:B------:R0:W3:Y:S04]  /*20810*/  @!P1 LDG.E.U8 R207, desc[UR28][R2.64] ;  /* 0x0000001c02cf9981 */ /* 0x0000e8000c1e1100 */
[----:B------:R-:W2:Y:S01]  /*20820*/  LDL R3, [R1+0x860] ;  /* 0x0008600001037983 */ /* 0x000ea20000100800 */
[----:B------:R-:W-:Y:S01]  /*20830*/  PRMT R206, RZ, 0x7610, R206 ;  /* 0x00007610ffce7816 */ /* 0x000fe200000000ce */
[----:B0-----:R-:W-:-:S05]  /*20840*/  @!P1 IMAD.MOV.U32 R2, RZ, RZ, R143 ;  /* 0x000000ffff029224 */ /* 0x001fca00078e008f */
[----:B--2---:R0:W2:Y:S04]  /*20850*/  @!P1 LDG.E.U8 R206, desc[UR28][R2.64] ;  /* 0x0000001c02ce9981 */ /* 0x0040a8000c1e1100 */
[----:B------:R-:W4:Y:S04]  /*20860*/  LDL R3, [R1+0x840] ;  /* 0x0008400001037983 */ /* 0x000f280000100800 */
[----:B------:R-:W-:Y:S04]  /*20870*/  STL.64 [R1+0x1210], R150 ;  /* 0x0012109601007387 */ /* 0x000fe80000100a00 */
[----:B------:R-:W-:Y:S04]  /*20880*/  STL.64 [R1+0x1208], R148 ;  /* 0x0012089401007387 */ /* 0x000fe80000100a00 */
[----:B------:R1:W-:Y:S01]  /*20890*/  STL.64 [R1+0x1200], R146 ;  /* 0x0012009201007387 */ /* 0x0003e20000100a00 */
[----:B0-----:R-:W-:-:S02]  /*208a0*/  @!P1 IMAD.MOV.U32 R2, RZ, RZ, R151 ;  /* 0x000000ffff029224 */ /* 0x001fc400078e0097 */
[----:B-1----:R-:W-:Y:S02]  /*208b0*/  IMAD.MOV.U32 R147, RZ, RZ, R32 ;  /* 0x000000ffff937224 */ /* 0x002fe400078e0020 */
[----:B------:R-:W3:Y:S04]  /*208c0*/  LDL.LU R32, [R1+0x123c] ;  /* 0x00123c0001207983 */ /* 0x000ee80000300800 */
[----:B------:R0:W-:Y:S01]  /*208d0*/  STL.64 [R1+0x11f8], R144 ;  /* 0x0011f89001007387 */ /* 0x0001e20000100a00 */
[----:B------:R-:W-:Y:S02]  /*208e0*/  IMAD.MOV.U32 R151, RZ, RZ, R29 ;  /* 0x000000ffff977224 */ /* 0x000fe400078e001d */
[----:B------:R-:W-:Y:S02]  /*208f0*/  IMAD.MOV.U32 R150, RZ, RZ, R26 ;  /* 0x000000ffff967224 */ /* 0x000fe400078e001a */
[----:B0-----:R-:W-:-:S02]  /*20900*/  IMAD.MOV.U32 R144, RZ, RZ, R33 ;  /* 0x000000ffff907224 */ /* 0x001fc400078e0021 */
[----:B------:R-:W3:Y:S04]  /*20910*/  LDL.LU R33, [R1+0x1238] ;  /* 0x0012380001217983 */ /* 0x000ee80000300800 */
[----:B------:R0:W-:Y:S01]  /*20920*/  STL.64 [R1+0x11f0], R142 ;  /* 0x0011f08e01007387 */ /* 0x0001e20000100a00 */
[----:B------:R-:W-:Y:S02]  /*20930*/  IMAD.MOV.U32 R149, RZ, RZ, R27 ;  /* 0x000000ffff957224 */ /* 0x000fe400078e001b */
[----:B------:R-:W-:Y:S02]  /*20940*/  IMAD.MOV.U32 R146, RZ, RZ, R24 ;  /* 0x000000ffff927224 */ /* 0x000fe400078e0018 */
[----:B0-----:R-:W-:Y:S02]  /*20950*/  IMAD.MOV.U32 R143, RZ, RZ, R30 ;  /* 0x000000ffff8f7224 */ /* 0x001fe400078e001e */
[----:B------:R-:W2:Y:S01]  /*20960*/  LDL.LU R30, [R1+0x1234] ;  /* 0x00123400011e7983 */ /* 0x000ea20000300800 */
[----:B------:R-:W-:-:S03]  /*20970*/  IMAD.MOV.U32 R142, RZ, RZ, R31 ;  /* 0x000000ffff8e7224 */ /* 0x000fc600078e001f */
[----:B------:R-:W2:Y:S04]  /*20980*/  LDL.LU R31, [R1+0x1230] ;  /* 0x00123000011f7983 */ /* 0x000ea80000300800 */
[----:B------:R0:W-:Y:S01]  /*20990*/  STL.64 [R1+0x11e8], R140 ;  /* 0x0011e88c01007387 */ /* 0x0001e20000100a00 */
[----:B------:R-:W-:Y:S02]  /*209a0*/  IMAD.MOV.U32 R148, RZ, RZ, R25 ;  /* 0x000000ffff947224 */ /* 0x000fe400078e0019 */
[----:B0-----:R-:W-:Y:S02]  /*209b0*/  IMAD.MOV.U32 R141, RZ, RZ, R28 ;  /* 0x000000ffff8d7224 */ /* 0x001fe400078e001c */
[----:B------:R-:W4:Y:S04]  /*209c0*/  LDL.LU R28, [R1+0x122c] ;  /* 0x00122c00011c7983 */ /* 0x000f280000300800 */
[----:B------:R-:W4:Y:S04]  /*209d0*/  LDL.LU R29, [R1+0x1228] ;  /* 0x00122800011d7983 */ /* 0x000f280000300800 */
[----:B------:R-:W4:Y:S04]  /*209e0*/  LDL.LU R26, [R1+0x1224] ;  /* 0x00122400011a7983 */ /* 0x000f280000300800 */
[----:B------:R-:W4:Y:S04]  /*209f0*/  LDL.LU R27, [R1+0x1220] ;  /* 0x00122000011b7983 */ /* 0x000f280000300800 */
[----:B------:R-:W4:Y:S04]  /*20a00*/  LDL.LU R24, [R1+0x121c] ;  /* 0x00121c0001187983 */ /* 0x000f280000300800 */
[----:B------:R-:W4:Y:S04]  /*20a10*/  LDL.LU R25, [R1+0x1218] ;  /* 0x0012180001197983 */ /* 0x000f280000300800 */
[----:B------:R-:W4:Y:S04]  /*20a20*/  LDL R140, [R1+0x7e4] ;  /* 0x0007e400018c7983 */ /* 0x000f280000100800 */
[----:B------:R0:W-:Y:S04]  /*20a30*/  STL.64 [R1+0x11e0], R138 ;  /* 0x0011e08a01007387 */ /* 0x0001e80000100a00 */
[----:B0-----:R-:W4:Y:S04]  /*20a40*/  LDL R138, [R1+0x804] ;  /* 0x00080400018a7983 */ /* 0x001f280000100800 */
[----:B------:R-:W4:Y:S04]  /*20a50*/  LDL R139, [R1+0x7e0] ;  /* 0x0007e000018b7983 */ /* 0x000f280000100800 */
[----:B------:R0:W-:Y:S04]  /*20a60*/  STL.64 [R1+0x11d8], R136 ;  /* 0x0011d88801007387 */ /* 0x0001e80000100a00 */
[----:B0-----:R-:W4:Y:S04]  /*20a70*/  LDL R136, [R1+0x824] ;  /* 0x0008240001887983 */ /* 0x001f280000100800 */
[----:B------:R-:W4:Y:S04]  /*20a80*/  LDL R137, [R1+0x800] ;  /* 0x0008000001897983 */ /* 0x000f280000100800 */
[----:B------:R0:W-:Y:S04]  /*20a90*/  STL.64 [R1+0x11d0], R134 ;  /* 0x0011d08601007387 */ /* 0x0001e80000100a00 */
[----:B0-----:R-:W4:Y:S04]  /*20aa0*/  LDL R135, [R1+0x820] ;  /* 0x0008200001877983 */ /* 0x001f280000100800 */
[----:B------:R-:W-:Y:S04]  /*20ab0*/  STL.64 [R1+0x11c8], R132 ;  /* 0x0011c88401007387 */ /* 0x000fe80000100a00 */
        /* <DEDUP_REMOVED lines=49> */
[----:B---3--:R-:W-:Y:S04]  /*20dd0*/  STL.64 [R1+0x1038], R32 ;  /* 0x0010382001007387 */ /* 0x008fe80000100a00 */
[----:B--2---:R-:W-:Y:S04]  /*20de0*/  STL.64 [R1+0x1030], R30 ;  /* 0x0010301e01007387 */ /* 0x004fe80000100a00 */
[----:B----4-:R0:W-:Y:S04]  /*20df0*/  STL.64 [R1+0x1028], R28 ;  /* 0x0010281c01007387 */ /* 0x0101e80000100a00 */
[----:B------:R-:W-:Y:S04]  /*20e00*/  STL.64 [R1+0x1020], R26 ;  /* 0x0010201a01007387 */ /* 0x000fe80000100a00 */
[----:B------:R1:W-:Y:S01]  /*20e10*/  STL.64 [R1+0x1018], R24 ;  /* 0x0010181801007387 */ /* 0x0003e20000100a00 */
[----:B------:R-:W-:-:S02]  /*20e20*/  PRMT R205, RZ, 0x7610, R205 ;  /* 0x00007610ffcd7816 */ /* 0x000fc400000000cd */
[----:B------:R-:W-:Y:S01]  /*20e30*/  PRMT R204, RZ, 0x7610, R204 ;  /* 0x00007610ffcc7816 */ /* 0x000fe200000000cc */
[----:B0-----:R-:W2:Y:S04]  /*20e40*/  LDL R29, [R1+0x7a0] ;  /* 0x0007a000011d7983 */ /* 0x001ea80000100800 */
[----:B------:R0:W3:Y:S04]  /*20e50*/  @!P1 LDG.E.U8 R205, desc[UR28][R2.64] ;  /* 0x0000001c02cd9981 */ /* 0x0000e8000c1e1100 */
[----:B-1----:R-:W4:Y:S04]  /*20e60*/  LDL R25, [R1+0x7c0] ;  /* 0x0007c00001197983 */ /* 0x002f280000100800 */
[----:B------:R-:W2:Y:S04]  /*20e70*/  LDL R24, [R1+0x7c4] ;  /* 0x0007c40001187983 */ /* 0x000ea80000100800 */
[----:B------:R-:W3:Y:S01]  /*20e80*/  LDL R28, [R1+0x7a4] ;  /* 0x0007a400011c7983 */ /* 0x000ee20000100800 */
[----:B------:R-:W-:-:S03]  /*20e90*/  PRMT R203, RZ, 0x7610, R203 ;  /* 0x00007610ffcb7816 */ /* 0x000fc600000000cb */
[----:B------:R-:W3:Y:S04]  /*20ea0*/  LDL R27, [R1+0x780] ;  /* 0x00078000011b7983 */ /* 0x000ee80000100800 */
[----:B------:R-:W3:Y:S01]  /*20eb0*/  LDL R26, [R1+0x784] ;  /* 0x00078400011a7983 */ /* 0x000ee20000100800 */
[----:B------:R-:W-:Y:S01]  /*20ec0*/  PRMT R202, RZ, 0x7610, R202 ;  /* 0x00007610ffca7816 */ /* 0x000fe200000000ca */
[----:B0-----:R-:W-:Y:S02]  /*20ed0*/  @!P1 IMAD.MOV.U32 R2, RZ, RZ, R136 ;  /* 0x000000ffff029224 */ /* 0x001fe400078e0088 */
[----:B------:R-:W-:-:S05]  /*20ee0*/  @!P1 IMAD.MOV.U32 R3, RZ, RZ, R135 ;  /* 0x000000ffff039224 */ /* 0x000fca00078e0087 */
[----:B------:R0:W3:Y:S02]  /*20ef0*/  @!P1 LDG.E.U8 R204, desc[UR28][R2.64] ;  /* 0x0000001c02cc9981 */ /* 0x0000e4000c1e1100 */
[----:B0-----:R-:W-:Y:S02]  /*20f00*/  @!P1 IMAD.MOV.U32 R2, RZ, RZ, R138 ;  /* 0x000000ffff029224 */ /* 0x001fe400078e008a */
[----:B------:R-:W-:Y:S01]  /*20f10*/  @!P1 IMAD.MOV.U32 R3, RZ, RZ, R137 ;  /* 0x000000ffff039224 */ /* 0x000fe200078e0089 */
[----:B------:R-:W-:Y:S01]  /*20f20*/  PRMT R198, RZ, 0x7610, R198 ;  /* 0x00007610ffc67816 */ /* 0x000fe200000000c6 */
[----:B------:R-:W0:Y:S01]  /*20f30*/  S2R R200, SR_TID.X ;  /* 0x0000000000c87919 */ /* 0x000e220000002100 */
[----:B------:R-:W-:Y:S01]  /*20f40*/  PRMT R197, RZ, 0x7610, R197 ;  /* 0x00007610ffc57816 */ /* 0x000fe200000000c5 */
[----:B------:R-:W1:Y:S01]  /*20f50*/  LDC R137, c[0x0][0x230] ;  /* 0x00008c00ff897b82 */ /* 0x000e620000000800 */
[----:B------:R0:W3:Y:S02]  /*20f60*/  @!P1 LDG.E.U8 R203, desc[UR28][R2.64] ;  /* 0x0000001c02cb9981 */ /* 0x0000e4000c1e1100 */
[----:B0-----:R-:W-:-:S02]  /*20f70*/  @!P1 IMAD.MOV.U32 R2, RZ, RZ, R140 ;  /* 0x000000ffff029224 */ /* 0x001fc400078e008c */
[----:B------:R-:W-:-:S05]  /*20f80*/  @!P1 IMAD.MOV.U32 R3, RZ, RZ, R139 ;  /* 0x000000ffff039224 */ /* 0x000fca00078e008b */
[----:B------:R4:W3:Y:S02]  /*20f90*/  @!P1 LDG.E.U8 R202, desc[UR28][R2.64] ;  /* 0x0000001c02ca9981 */ /* 0x0008e4000c1e1100 */
[----:B----4-:R-:W-:Y:S02]  /*20fa0*/  @!P1 IMAD.MOV.U32 R3, RZ, RZ, R25 ;  /* 0x000000ffff039224 */ /* 0x010fe400078e0019 */
[----:B------:R-:W4:Y:S01]  /*20fb0*/  LDL R25, [R1+0x760] ;  /* 0x0007600001197983 */ /* 0x000f220000100800 */
[----:B--2---:R-:W-:-:S03]  /*20fc0*/  @!P1 IMAD.MOV.U32 R2, RZ, RZ, R24 ;  /* 0x000000ffff029224 */ /* 0x004fc600078e0018 */
[----:B------:R-:W2:Y:S04]  /*20fd0*/  LDL R24, [R1+0x764] ;  /* 0x0007640001187983 */ /* 0x000ea80000100800 */
[----:B------:R3:W2:Y:S02]  /*20fe0*/  @!P1 LDG.E.U8 R198, desc[UR28][R2.64] ;  /* 0x0000001c02c69981 */ /* 0x0006a4000c1e1100 */
[----:B---3--:R-:W-:Y:S02]  /*20ff0*/  @!P1 IMAD.MOV.U32 R2, RZ, RZ, R28 ;  /* 0x000000ffff029224 */ /* 0x008fe400078e001c */
[----:B------:R-:W-:Y:S01]  /*21000*/  @!P1 IMAD.MOV.U32 R3, RZ, RZ, R29 ;  /* 0x000000ffff039224 */ /* 0x000fe200078e001d */
[----:B------:R-:W-:Y:S01]  /*21010*/  PRMT R196, RZ, 0x7610, R196 ;  /* 0x00007610ffc47816 */ /* 0x000fe200000000c4 */
[----:B------:R-:W3:Y:S04]  /*21020*/  LDL R29, [R1+0x720] ;  /* 0x00072000011d7983 */ /* 0x000ee80000100800 */
[----:B------:R0:W3:Y:S04]  /*21030*/  @!P1 LDG.E.U8 R197, desc[UR28][R2.64] ;  /* 0x0000001c02c59981 */ /* 0x0000e8000c1e1100 */
[----:B------:R-:W3:Y:S01]  /*21040*/  LDL R28, [R1+0x724] ;  /* 0x00072400011c7983 */ /* 0x000ee20000100800 */
[----:B0-----:R-:W-:-:S02]  /*21050*/  @!P1 IMAD.MOV.U32 R2, RZ, RZ, R26 ;  /* 0x000000ffff029224 */ /* 0x001fc400078e001a */
[----:B------:R-:W-:Y:S01]  /*21060*/  @!P1 IMAD.MOV.U32 R3, RZ, RZ, R27 ;  /* 0x000000ffff039224 */ /* 0x000fe200078e001b */
[----:B------:R-:W3:Y:S04]  /*21070*/  LDL R26, [R1+0x744] ;  /* 0x00074400011a7983 */ /* 0x000ee80000100800 */
[----:B------:R-:W3:Y:S04]  /*21080*/  LDL R27, [R1+0x740] ;  /* 0x00074000011b7983 */ /* 0x000ee80000100800 */
[----:B------:R4:W3:Y:S02]  /*21090*/  @!P1 LDG.E.U8 R196, desc[UR28][R2.64] ;  /* 0x0000001c02c49981 */ /* 0x0008e4000c1e1100 */
[----:B----4-:R-:W-:-:S02]  /*210a0*/  @!P1 IMAD.MOV.U32 R3, RZ, RZ, R25 ;  /* 0x000000ffff039224 */ /* 0x010fc400078e0019 */
[----:B------:R-:W4:Y:S01]  /*210b0*/  LDL R25, [R1+0x700] ;  /* 0x0007000001197983 */ /* 0x000f220000100800 */
[----:B--2---:R-:W-:-:S03]  /*210c0*/  @!P1 IMAD.MOV.U32 R2, RZ, RZ, R24 ;  /* 0x000000ffff029224 */ /* 0x004fc600078e0018 */
[----:B------:R-:W2:Y:S01]  /*210d0*/  LDL R24, [R1+0x704] ;  /* 0x0007040001187983 */ /* 0x000ea20000100800 */
[----:B------:R-:W-:Y:S02]  /*210e0*/  PRMT R195, RZ, 0x7610, R195 ;  /* 0x00007610ffc37816 */ /* 0x000fe400000000c3 */
[----:B------:R-:W-:-:S04]  /*210f0*/  PRMT R194, RZ, 0x7610, R194 ;  /* 0x00007610ffc27816 */ /* 0x000fc800000000c2 */
[----:B------:R3:W2:Y:S01]  /*21100*/  @!P1 LDG.E.U8 R195, desc[UR28][R2.64] ;  /* 0x0000001c02c39981 */ /* 0x0006a2000c1e1100 */
[----:B------:R-:W-:Y:S01]  /*21110*/  PRMT R193, RZ, 0x7610, R193 ;  /* 0x00007610ffc17816 */ /* 0x000fe200000000c1 */
[----:B---3--:R-:W-:Y:S02]  /*21120*/  @!P1 IMAD.MOV.U32 R2, RZ, RZ, R26 ;  /* 0x000000ffff029224 */ /* 0x008fe400078e001a */
[----:B------:R-:W3:Y:S01]  /*21130*/  LDL R26, [R1+0x5c8] ;  /* 0x0005c800011a7983 */ /* 0x000ee20000100800 */
[----:B------:R-:W-:-:S03]  /*21140*/  @!P1 IMAD.MOV.U32 R3, RZ, RZ, R27 ;  /* 0x000000ffff039224 */ /* 0x000fc600078e001b */
[----:B------:R-:W3:Y:S04]  /*21150*/  LDL R27, [R1+0x5c4] ;  /* 0x0005c400011b7983 */ /* 0x000ee80000100800 */
[----:B------:R0:W3:Y:S02]  /*21160*/  @!P1 LDG.E.U8 R194, desc[UR28][R2.64] ;  /* 0x0000001c02c29981 */ /* 0x0000e4000c1e1100 */
[----:B0-----:R-:W-:Y:S02]  /*21170*/  @!P1 IMAD.MOV.U32 R2, RZ, RZ, R28 ;  /* 0x000000ffff029224 */ /* 0x001fe400078e001c */
[----:B------:R-:W-:Y:S01]  /*21180*/  @!P1 IMAD.MOV.U32 R3, RZ, RZ, R29 ;  /* 0x000000ffff039224 */ /* 0x000fe200078e001d */
[----:B------:R-:W-:Y:S01]  /*21190*/  PRMT R192, RZ, 0x7610, R192 ;  /* 0x00007610ffc07816 */ /* 0x000fe200000000c0 */
[----:B------:R-:W3:Y:S04]  /*211a0*/  LDL R29, [R1+0x584] ;  /* 0x00058400011d7983 */ /* 0x000ee80000100800 */
[----:B------:R4:W3:Y:S04]  /*211b0*/  @!P1 LDG.E.U8 R193, desc[UR28][R2.64] ;  /* 0x0000001c02c19981 */ /* 0x0008e8000c1e1100 */
[----:B------:R-:W3:Y:S01]  /*211c0*/  LDL R28, [R1+0x588] ;  /* 0x00058800011c7983 */ /* 0x000ee20000100800 */
[----:B----4-:R-:W-:-:S03]  /*211d0*/  @!P1 IMAD.MOV.U32 R3, RZ, RZ, R25 ;  /* 0x000000ffff039224 */ /* 0x010fc600078e0019 */
[----:B------:R-:W4:Y:S01]  /*211e0*/  LDL R25, [R1+0x5a4] ;  /* 0x0005a40001197983 */ /* 0x000f220000100800 */
[----:B--2---:R-:W-:-:S03]  /*211f0*/  @!P1 IMAD.MOV.U32 R2, RZ, RZ, R24 ;  /* 0x000000ffff029224 */ /* 0x004fc600078e0018 */
[----:B------:R-:W2:Y:S04]  /*21200*/  LDL R24, [R1+0x5a8] ;  /* 0x0005a80001187983 */ /* 0x000ea80000100800 */
[----:B------:R3:W2:Y:S01]  /*21210*/  @!P1 LDG.E.U8 R192, desc[UR28][R2.64] ;  /* 0x0000001c02c09981 */ /* 0x0006a2000c1e1100 */
[----:B------:R-:W-:Y:S01]  /*21220*/  PRMT R191, RZ, 0x7610, R191 ;  /* 0x00007610ffbf7816 */ /* 0x000fe200000000bf */
[----:B---3--:R-:W-:Y:S02]  /*21230*/  @!P1 IMAD.MOV.U32 R2, RZ, RZ, R26 ;  /* 0x000000ffff029224 */ /* 0x008fe400078e001a */
[----:B------:R-:W3:Y:S01]  /*21240*/  LDL R26, [R1+0x568] ;  /* 0x00056800011a7983 */ /* 0x000ee20000100800 */
[----:B------:R-:W-:-:S03]  /*21250*/  @!P1 IMAD.MOV.U32 R3, RZ, RZ, R27 ;  /* 0x000000ffff039224 */ /* 0x000fc600078e001b */
[----:B------:R-:W3:Y:S04]  /*21260*/  LDL R27, [R1+0x564] ;  /* 0x00056400011b7983 */ /* 0x000ee80000100800 */
[----:B------:R4:W3:Y:S02]  /*21270*/  @!P1 LDG.E.U8 R191, desc[UR28][R2.64] ;  /* 0x0000001c02bf9981 */ /* 0x0008e4000c1e1100 */
[----:B----4-:R-:W-:Y:S02]  /*21280*/  @!P1 IMAD.MOV.U32 R3, RZ, RZ, R25 ;  /* 0x000000ffff039224 */ /* 0x010fe400078e0019 */
[----:B------:R-:W4:Y:S01]  /*21290*/  LDL R25, [R1+0x544] ;  /* 0x0005440001197983 */ /* 0x000f220000100800 */
[----:B--2---:R-:W-:-:S03]  /*212a0*/  @!P1 IMAD.MOV.U32 R2, RZ, RZ, R24 ;  /* 0x000000ffff029224 */ /* 0x004fc600078e0018 */
        /* <DEDUP_REMOVED lines=8> */
[----:B------:R3:W2:Y:S04]  /*21330*/  @!P1 LDG.E.U8 R189, desc[UR28][R2.64] ;  /* 0x0000001c02bd9981 */ /* 0x0006a8000c1e1100 */
[----:B------:R-:W2:Y:S01]  /*21340*/  LDL R28, [R1+0x510] ;  /* 0x00051000011c7983 */ /* 0x000ea20000100800 */
[----:B---3--:R-:W-:-:S02]  /*21350*/  @!P1 IMAD.MOV.U32 R2, RZ, RZ, R26 ;  /* 0x000000ffff029224 */ /* 0x008fc400078e001a */
        /* <DEDUP_REMOVED lines=47> */
[----:B---3--:R-:W-:-:S03]  /*21650*/  @!P1 IMAD.MOV.U32 R2, RZ, RZ, R26 ;  /* 0x000000ffff029224 */ /* 0x008fc600078e001a */
        /* <DEDUP_REMOVED lines=38> */
[----:B------:R-:W-:-:S04]  /*218c0*/  LOP3.LUT R200, R200, 0x7f, RZ, 0xc0, !PT ;  /* 0x0000007fc8c87812 */ /* 0x000fc800078ec0ff */
[----:B------:R-:W-:-:S05]  /*218d0*/  LOP3.LUT R200, R200, 0x20, RZ, 0x3c, !PT ;  /* 0x00000020c8c87812 */ /* 0x000fca00078e3cff */
[----:B------:R0:W-:Y:S04]  /*218e0*/  STS.U8 [R200+UR24+0x100], R174 ;  /* 0x000100aec8007988 */ /* 0x0001e80008000018 */
[----:B------:R1:W-:Y:S01]  /*218f0*/  STS.U8 [R200+UR24+0x300], R173 ;  /* 0x000300adc8007988 */ /* 0x0003e20008000018 */
[----:B0-----:R-:W-:Y:S02]  /*21900*/  PRMT R174, RZ, 0x7610, R174 ;  /* 0x00007610ffae7816 */ /* 0x001fe400000000ae */
[----:B-1----:R-:W-:-:S04]  /*21910*/  PRMT R173, RZ, 0x7610, R173 ;  /* 0x00007610ffad7816 */ /* 0x002fc800000000ad */
[----:B------:R0:W2:Y:S02]  /*21920*/  @!P1 LDG.E.U8 R174, desc[UR28][R2.64] ;  /* 0x0000001c02ae9981 */ /* 0x0000a4000c1e1100 */
[----:B0-----:R-:W-:Y:S02]  /*21930*/  @!P1 IMAD.MOV.U32 R2, RZ, RZ, R28 ;  /* 0x000000ffff029224 */ /* 0x001fe400078e001c */
[----:B------:R-:W-:Y:S01]  /*21940*/  @!P1 IMAD.MOV.U32 R3, RZ, RZ, R29 ;  /* 0x000000ffff039224 */ /* 0x000fe200078e001d */
[----:B------:R0:W-:Y:S04]  /*21950*/  STS.U8 [R200+UR24+0x500], R172 ;  /* 0x000500acc8007988 */ /* 0x0001e80008000018 */
[----:B------:R3:W2:Y:S04]  /*21960*/  @!P1 LDG.E.U8 R173, desc[UR28][R2.64] ;  /* 0x0000001c02ad9981 */ /* 0x0006a8000c1e1100 */
[----:B------:R-:W2:Y:S04]  /*21970*/  LDL R29, [R1+0x40c] ;  /* 0x00040c00011d7983 */ /* 0x000ea80000100800 */
[----:B------:R-:W2:Y:S01]  /*21980*/  LDL R28, [R1+0x410] ;  /* 0x00041000011c7983 */ /* 0x000ea20000100800 */
[----:B---3--:R-:W-:-:S02]  /*21990*/  @!P1 IMAD.MOV.U32 R2, RZ, RZ, R26 ;  /* 0x000000ffff029224 */ /* 0x008fc400078e001a */
[----:B------:R-:W-:Y:S01]  /*219a0*/  @!P1 IMAD.MOV.U32 R3, RZ, RZ, R27 ;  /* 0x000000ffff039224 */ /* 0x000fe200078e001b */
[----:B------:R-:W3:Y:S04]  /*219b0*/  LDL R26, [R1+0x428] ;  /* 0x00042800011a7983 */ /* 0x000ee80000100800 */
[----:B------:R-:W3:Y:S01]  /*219c0*/  LDL R27, [R1+0x424] ;  /* 0x00042400011b7983 */ /* 0x000ee20000100800 */
[----:B0-----:R-:W-:-:S06]  /*219d0*/  PRMT R172, RZ, 0x7610, R172 ;  /* 0x00007610ffac7816 */ /* 0x001fcc00000000ac */
[----:B------:R4:W3:Y:S02]  /*219e0*/  @!P1 LDG.E.U8 R172, desc[UR28][R2.64] ;  /* 0x0000001c02ac9981 */ /* 0x0008e4000c1e1100 */
[----:B----4-:R-:W-:Y:S02]  /*219f0*/  @!P1 IMAD.MOV.U32 R3, RZ, RZ, R25 ;  /* 0x000000ffff039224 */ /* 0x010fe400078e0019 */
[----:B------:R-:W4:Y:S01]  /*21a00*/  LDL R25, [R1+0x404] ;  /* 0x0004040001197983 */ /* 0x000f220000100800 */
[----:B--2---:R-:W-:-:S03]  /*21a10*/  @!P1 IMAD.MOV.U32 R2, RZ, RZ, R24 ;  /* 0x000000ffff029224 */ /* 0x004fc600078e0018 */
[----:B------:R-:W2:Y:S04]  /*21a20*/  LDL R24, [R1+0x408] ;  /* 0x0004080001187983 */ /* 0x000ea80000100800 */
[----:B------:R0:W-:Y:S04]  /*21a30*/  STS.U8 [R200+UR24+0x700], R171 ;  /* 0x000700abc8007988 */ /* 0x0001e80008000018 */
[----:B------:R1:W-:Y:S01]  /*21a40*/  STS.U8 [R200+UR24+0x900], R170 ;  /* 0x000900aac8007988 */ /* 0x0003e20008000018 */
[----:B0-----:R-:W-:Y:S02]  /*21a50*/  PRMT R171, RZ, 0x7610, R171 ;  /* 0x00007610ffab7816 */ /* 0x001fe400000000ab */
[----:B-1----:R-:W-:-:S04]  /*21a60*/  PRMT R170, RZ, 0x7610, R170 ;  /* 0x00007610ffaa7816 */ /* 0x002fc800000000aa */
[----:B------:R3:W2:Y:S04]  /*21a70*/  @!P1 LDG.E.U8 R171, desc[UR28][R2.64] ;  /* 0x0000001c02ab9981 */ /* 0x0006a8000c1e1100 */
[----:B------:R0:W-:Y:S02]  /*21a80*/  STS.U8 [R200+UR24+0xb00], R169 ;  /* 0x000b00a9c8007988 */ /* 0x0001e40008000018 */
[----:B0-----:R-:W-:Y:S01]  /*21a90*/  PRMT R169, RZ, 0x7610, R169 ;  /* 0x00007610ffa97816 */ /* 0x001fe200000000a9 */
[----:B---3--:R-:W-:Y:S02]  /*21aa0*/  @!P1 IMAD.MOV.U32 R2, RZ, RZ, R26 ;  /* 0x000000ffff029224 */ /* 0x008fe400078e001a */
[----:B------:R-:W3:Y:S01]  /*21ab0*/  LDL R26, [R1+0x3f0] ;  /* 0x0003f000011a7983 */ /* 0x000ee20000100800 */
[----:B------:R-:W-:-:S03]  /*21ac0*/  @!P1 IMAD.MOV.U32 R3, RZ, RZ, R27 ;  /* 0x000000ffff039224 */ /* 0x000fc600078e001b */
[----:B------:R-:W3:Y:S04]  /*21ad0*/  LDL R27, [R1+0x3ec] ;  /* 0x0003ec00011b7983 */ /* 0x000ee80000100800 */
[----:B------:R0:W3:Y:S02]  /*21ae0*/  @!P1 LDG.E.U8 R170, desc[UR28][R2.64] ;  /* 0x0000001c02aa9981 */ /* 0x0000e4000c1e1100 */
[----:B0-----:R-:W-:Y:S02]  /*21af0*/  @!P1 IMAD.MOV.U32 R2, RZ, RZ, R28 ;  /* 0x000000ffff029224 */ /* 0x001fe400078e001c */
[----:B------:R-:W-:Y:S01]  /*21b00*/  @!P1 IMAD.MOV.U32 R3, RZ, RZ, R29 ;  /* 0x000000ffff039224 */ /* 0x000fe200078e001d */
[----:B------:R0:W-:Y:S04]  /*21b10*/  STS.U8 [R200+UR24+0xd00], R168 ;  /* 0x000d00a8c8007988 */ /* 0x0001e80008000018 */
[----:B------:R4:W3:Y:S04]  /*21b20*/  @!P1 LDG.E.U8 R169, desc[UR28][R2.64] ;  /* 0x0000001c02a99981 */ /* 0x0008e8000c1e1100 */
[----:B------:R-:W3:Y:S04]  /*21b30*/  LDL R29, [R1+0x3cc] ;  /* 0x0003cc00011d7983 */ /* 0x000ee80000100800 */
[----:B------:R-:W3:Y:S01]  /*21b40*/  LDL R28, [R1+0x3d0] ;  /* 0x0003d000011c7983 */ /* 0x000ee20000100800 */
[----:B----4-:R-:W-:-:S03]  /*21b50*/  @!P1 IMAD.MOV.U32 R3, RZ, RZ, R25 ;  /* 0x000000ffff039224 */ /* 0x010fc600078e0019 */
[----:B------:R-:W4:Y:S01]  /*21b60*/  LDL R25, [R1+0x3e4] ;  /* 0x0003e40001197983 */ /* 0x000f220000100800 */
[----:B--2---:R-:W-:-:S03]  /*21b70*/  @!P1 IMAD.MOV.U32 R2, RZ, RZ, R24 ;  /* 0x000000ffff029224 */ /* 0x004fc600078e0018 */
[----:B------:R-:W2:Y:S01]  /*21b80*/  LDL R24, [R1+0x3e8] ;  /* 0x0003e80001187983 */ /* 0x000ea20000100800 */
[----:B0-----:R-:W-:-:S06]  /*21b90*/  PRMT R168, RZ, 0x7610, R168 ;  /* 0x00007610ffa87816 */ /* 0x001fcc00000000a8 */
        /* <DEDUP_REMOVED lines=21> */
[----:B------:R-:W2:Y:S01]  /*21cf0*/  LDL R29, [R1+0x38c] ;  /* 0x00038c00011d7983 */ /* 0x000ea20000100800 */
[----:B0-----:R-:W-:-:S03]  /*21d00*/  PRMT R164, RZ, 0x7610, R164 ;  /* 0x00007610ffa47816 */ /* 0x001fc600000000a4 */
        /* <DEDUP_REMOVED lines=32> */
[----:B0-----:R-:W-:-:S03]  /*21f10*/  PRMT R160, RZ, 0x7610, R160 ;  /* 0x00007610ffa07816 */ /* 0x001fc600000000a0 */
[----:B------:R0:W-:Y:S04]  /*21f20*/  STS.U8 [R200+UR24+0x1f00], R159 ;  /* 0x001f009fc8007988 */ /* 0x0001e80008000018 */
[----:B------:R3:W2:Y:S01]  /*21f30*/  @!P1 LDG.E.U8 R160, desc[UR28][R2.64] ;  /* 0x0000001c02a09981 */ /* 0x0006a2000c1e1100 */
        /* <DEDUP_REMOVED lines=15> */
[----:B------:R1:W-:Y:S01]  /*22030*/  STS.U8 [R200+UR24+0x2500], R153 ;  /* 0x00250099c8007988 */ /* 0x0003e20008000018 */
[----:B0-----:R-:W-:Y:S02]  /*22040*/  @!P1 IMAD.MOV.U32 R2, RZ, RZ, R28 ;  /* 0x000000ffff029224 */ /* 0x001fe400078e001c */
[----:B------:R-:W-:Y:S01]  /*22050*/  @!P1 IMAD.MOV.U32 R3, RZ, RZ, R29 ;  /* 0x000000ffff039224 */ /* 0x000fe200078e001d */
[----:B-1----:R-:W-:-:S04]  /*22060*/  PRMT R153, RZ, 0x7610, R153 ;  /* 0x00007610ff997816 */ /* 0x002fc80000000099 */
[----:B------:R3:W2:Y:S02]  /*22070*/  @!P1 LDG.E.U8 R154, desc[UR28][R2.64] ;  /* 0x0000001c029a9981 */ /* 0x0006a4000c1e1100 */
[----:B---3--:R-:W-:Y:S02]  /*22080*/  @!P1 IMAD.MOV.U32 R2, RZ, RZ, R26 ;  /* 0x000000ffff029224 */ /* 0x008fe400078e001a */
[----:B------:R-:W-:Y:S02]  /*22090*/  @!P1 IMAD.MOV.U32 R3, RZ, RZ, R27 ;  /* 0x000000ffff039224 */ /* 0x000fe400078e001b */
[----:B------:R-:W3:Y:S04]  /*220a0*/  LDL R27, [R1+0x2ec] ;  /* 0x0002ec00011b7983 */ /* 0x000ee80000100800 */
[----:B------:R4:W3:Y:S04]  /*220b0*/  @!P1 LDG.E.U8 R153, desc[UR28][R2.64] ;  /* 0x0000001c02999981 */ /* 0x0008e8000c1e1100 */
[----:B------:R-:W3:Y:S01]  /*220c0*/  LDL.LU R26, [R1+0x2a8] ;  /* 0x0002a800011a7983 */ /* 0x000ee20000300800 */
[----:B----4-:R-:W-:-:S03]  /*220d0*/  @!P1 IMAD.MOV.U32 R3, RZ, RZ, R25 ;  /* 0x000000ffff039224 */ /* 0x010fc600078e0019 */
[----:B------:R-:W4:Y:S01]  /*220e0*/  LDL R25, [R1+0x2cc] ;  /* 0x0002cc0001197983 */ /* 0x000f220000100800 */
[----:B--2---:R-:W-:-:S03]  /*220f0*/  @!P1 IMAD.MOV.U32 R2, RZ, RZ, R24 ;  /* 0x000000ffff029224 */ /* 0x004fc600078e0018 */
[----:B------:R-:W2:Y:S04]  /*22100*/  LDL.LU R30, [R1+0x288] ;  /* 0x00028800011e7983 */ /* 0x000ea80000300800 */
[----:B------:R-:W2:Y:S04]  /*22110*/  LDL.LU R28, [R1+0x26c] ;  /* 0x00026c00011c7983 */ /* 0x000ea80000300800 */
[----:B------:R-:W2:Y:S04]  /*22120*/  LDL.LU R24, [R1+0x28c] ;  /* 0x00028c0001187983 */ /* 0x000ea80000300800 */
[----:B------:R-:W-:Y:S04]  /*22130*/  STL [R1+0xf98], R0 ;  /* 0x000f980001007387 */ /* 0x000fe80000100800 */
[----:B------:R-:W2:Y:S04]  /*22140*/  LDL R29, [R1+0x24c] ;  /* 0x00024c00011d7983 */ /* 0x000ea80000100800 */
[----:B------:R0:W-:Y:S04]  /*22150*/  STS.U8 [R200+UR24+0x2700], R152 ;  /* 0x00270098c8007988 */ /* 0x0001e80008000018 */
[----:B------:R1:W-:Y:S01]  /*22160*/  STS.U8 [R200+UR24+0x2900], R22 ;  /* 0x00290016c8007988 */ /* 0x0003e20008000018 */
[----:B0-----:R-:W-:-:S02]  /*22170*/  PRMT R152, RZ, 0x7610, R152 ;  /* 0x00007610ff987816 */ /* 0x001fc40000000098 */
[----:B-1----:R-:W-:-:S04]  /*22180*/  PRMT R22, RZ, 0x7610, R22 ;  /* 0x00007610ff167816 */ /* 0x002fc80000000016 */
[----:B------:R0:W2:Y:S04]  /*22190*/  @!P1 LDG.E.U8 R152, desc[UR28][R2.64] ;  /* 0x0000001c02989981 */ /* 0x0000a8000c1e1100 */
[----:B------:R1:W-:Y:S01]  /*221a0*/  STS.U8 [R200+UR24+0x2b00], R21 ;  /* 0x002b0015c8007988 */ /* 0x0003e20008000018 */
[----:B0-----:R-:W-:Y:S01]  /*221b0*/  @!P1 IMAD.MOV.U32 R3, RZ, RZ, R0 ;  /* 0x000000ffff039224 */ /* 0x001fe200078e0000 */
[----:B-1----:R-:W-:Y:S01]  /*221c0*/  PRMT R21, RZ, 0x7610, R21 ;  /* 0x00007610ff157816 */ /* 0x002fe20000000015 */
[----:B---3--:R-:W-:Y:S01]  /*221d0*/  @!P1 IMAD.MOV.U32 R2, RZ, RZ, R27 ;  /* 0x000000ffff029224 */ /* 0x008fe200078e001b */
[----:B------:R0:W-:Y:S04]  /*221e0*/  STS.U8 [R200+UR24+0x2d00], R20 ;  /* 0x002d0014c8007988 */ /* 0x0001e80008000018 */
[----:B------:R1:W3:Y:S04]  /*221f0*/  @!P1 LDG.E.U8 R22, desc[UR28][R2.64] ;  /* 0x0000001c02169981 */ /* 0x0002e8000c1e1100 */
[----:B------:R0:W-:Y:S04]  /*22200*/  STS.U8 [R200+UR24+0x2f00], R19 ;  /* 0x002f0013c8007988 */ /* 0x0001e80008000018 */
[----:B------:R-:W3:Y:S01]  /*22210*/  LDL.LU R27, [R1+0x2a0] ;  /* 0x0002a000011b7983 */ /* 0x000ee20000300800 */
[----:B-1----:R-:W-:Y:S01]  /*22220*/  @!P1 IMAD.MOV.U32 R3, RZ, RZ, R23 ;  /* 0x000000ffff039224 */ /* 0x002fe200078e0017 */
[----:B0-----:R-:W-:-:S02]  /*22230*/  PRMT R20, RZ, 0x7610, R20 ;  /* 0x00007610ff147816 */ /* 0x001fc40000000014 */
[----:B------:R-:W-:Y:S01]  /*22240*/  PRMT R19, RZ, 0x7610, R19 ;  /* 0x00007610ff137816 */ /* 0x000fe20000000013 */
[----:B------:R0:W-:Y:S02]  /*22250*/  STS.U8 [R200+UR24+0x3100], R18 ;  /* 0x00310012c8007988 */ /* 0x0001e40008000018 */
[----:B0-----:R-:W-:Y:S01]  /*22260*/  PRMT R18, RZ, 0x7610, R18 ;  /* 0x00007610ff127816 */ /* 0x001fe20000000012 */
[----:B----4-:R-:W-:Y:S02]  /*22270*/  @!P1 IMAD.MOV.U32 R2, RZ, RZ, R25 ;  /* 0x000000ffff029224 */ /* 0x010fe400078e0019 */
[----:B------:R-:W4:Y:S04]  /*22280*/  LDL.LU R25, [R1+0x284] ;  /* 0x0002840001197983 */ /* 0x000f280000300800 */
[----:B------:R0:W4:Y:S02]  /*22290*/  @!P1 LDG.E.U8 R21, desc[UR28][R2.64] ;  /* 0x0000001c02159981 */ /* 0x000124000c1e1100 */
[----:B0-----:R-:W-:-:S02]  /*222a0*/  @!P1 IMAD.MOV.U32 R2, RZ, RZ, R155 ;  /* 0x000000ffff029224 */ /* 0x001fc400078e009b */
[----:B------:R-:W-:-:S05]  /*222b0*/  @!P1 IMAD.MOV.U32 R3, RZ, RZ, R26 ;  /* 0x000000ffff039224 */ /* 0x000fca00078e001a */
[----:B------:R2:W4:Y:S04]  /*222c0*/  @!P1 LDG.E.U8 R20, desc[UR28][R2.64] ;  /* 0x0000001c02149981 */ /* 0x000528000c1e1100 */
[----:B------:R0:W-:Y:S01]  /*222d0*/  STL [R1+0xf9c], R23 ;  /* 0x000f9c1701007387 */ /* 0x0001e20000100800 */
[----:B--2---:R-:W-:Y:S02]  /*222e0*/  @!P1 IMAD.MOV.U32 R2, RZ, RZ, R24 ;  /* 0x000000ffff029224 */ /* 0x004fe400078e0018 */
[----:B------:R-:W-:Y:S01]  /*222f0*/  @!P1 IMAD.MOV.U32 R3, RZ, RZ, R30 ;  /* 0x000000ffff039224 */ /* 0x000fe200078e001e */
[----:B0-----:R-:W2:Y:S04]  /*22300*/  LDL.LU R23, [R1+0x2e4] ;  /* 0x0002e40001177983 */ /* 0x001ea80000300800 */
[----:B------:R0:W4:Y:S04]  /*22310*/  @!P1 LDG.E.U8 R19, desc[UR28][R2.64] ;  /* 0x0000001c02139981 */ /* 0x000128000c1e1100 */
[----:B------:R-:W3:Y:S04]  /*22320*/  LDL.LU R0, [R1+0x300] ;  /* 0x0003000001007983 */ /* 0x000ee80000300800 */
[----:B------:R1:W-:Y:S01]  /*22330*/  STL [R1+0xfa0], R155 ;  /* 0x000fa09b01007387 */ /* 0x0003e20000100800 */
[----:B0-----:R-:W-:-:S02]  /*22340*/  @!P1 IMAD.MOV.U32 R2, RZ, RZ, R28 ;  /* 0x000000ffff029224 */ /* 0x001fc400078e001c */
[----:B------:R-:W-:-:S05]  /*22350*/  @!P1 IMAD.MOV.U32 R3, RZ, RZ, R234 ;  /* 0x000000ffff039224 */ /* 0x000fca00078e00ea */
[----:B------:R0:W4:Y:S04]  /*22360*/  @!P1 LDG.E.U8 R18, desc[UR28][R2.64] ;  /* 0x0000001c02129981 */ /* 0x000128000c1e1100 */
[----:B-1----:R-:W2:Y:S04]  /*22370*/  LDL.LU R155, [R1+0x320] ;  /* 0x00032000019b7983 */ /* 0x002ea80000300800 */
[----:B------:R1:W-:Y:S01]  /*22380*/  STL [R1+0xfa4], R234 ;  /* 0x000fa4ea01007387 */ /* 0x0003e20000100800 */
[----:B0-----:R-:W-:Y:S02]  /*22390*/  @!P1 IMAD.MOV.U32 R2, RZ, RZ, R29 ;  /* 0x000000ffff029224 */ /* 0x001fe400078e001d */
[----:B------:R-:W-:Y:S01]  /*223a0*/  @!P1 IMAD.MOV.U32 R3, RZ, RZ, R248 ;  /* 0x000000ffff039224 */ /* 0x000fe200078e00f8 */
[----:B-1----:R-:W3:Y:S04]  /*223b0*/  LDL.LU R234, [R1+0x304] ;  /* 0x0003040001ea7983 */ /* 0x002ee80000300800 */
[----:B------:R-:W4:Y:S04]  /*223c0*/  LDL R33, [R1+0x340] ;  /* 0x0003400001217983 */ /* 0x000f280000100800 */
[----:B------:R-:W2:Y:S04]  /*223d0*/  LDL R32, [R1+0x344] ;  /* 0x0003440001207983 */ /* 0x000ea80000100800 */
[----:B------:R-:W3:Y:S04]  /*223e0*/  LDL.LU R31, [R1+0x280] ;  /* 0x00028000011f7983 */ /* 0x000ee80000300800 */
[----:B------:R-:W3:Y:S04]  /*223f0*/  LDL.LU R29, [R1+0x264] ;  /* 0x00026400011d7983 */ /* 0x000ee80000300800 */
[----:B------:R0:W-:Y:S04]  /*22400*/  STL [R1+0xfa8], R248 ;  /* 0x000fa8f801007387 */ /* 0x0001e80000100800 */
[----:B0-----:R-:W3:Y:S04]  /*22410*/  LDL.LU R248, [R1+0x324] ;  /* 0x0003240001f87983 */ /* 0x001ee80000300800 */
[----:B------:R-:W4:Y:S04]  /*22420*/  LDL.LU R139, [R1+0x5f0] ;  /* 0x0005f000018b7983 */ /* 0x000f280000300800 */
[----:B------:R-:W3:Y:S04]  /*22430*/  LDL.LU R140, [R1+0x6d4] ;  /* 0x0006d400018c7983 */ /* 0x000ee80000300800 */
[----:B------:R0:W-:Y:S04]  /*22440*/  STS.U8 [R200+UR24+0x3300], R17 ;  /* 0x00330011c8007988 */ /* 0x0001e80008000018 */
[----:B------:R1:W-:Y:S01]  /*22450*/  STS.U8 [R200+UR24+0x3500], R16 ;  /* 0x00350010c8007988 */ /* 0x0003e20008000018 */
[----:B0-----:R-:W-:-:S02]  /*22460*/  PRMT R17, RZ, 0x7610, R17 ;  /* 0x00007610ff117816 */ /* 0x001fc40000000011 */
[----:B-1----:R-:W-:-:S04]  /*22470*/  PRMT R16, RZ, 0x7610, R16 ;  /* 0x00007610ff107816 */ /* 0x002fc80000000010 */
[----:B------:R0:W3:Y:S01]  /*22480*/  @!P1 LDG.E.U8 R17, desc[UR28][R2.64] ;  /* 0x0000001c02119981 */ /* 0x0000e2000c1e1100 */
[----:B------:R-:W-:-:S03]  /*22490*/  VIADD R137, R137, 0x3f ;  /* 0x0000003f89897836 */ /* 0x000fc60000000000 */
[----:B------:R1:W-:Y:S01]  /*224a0*/  STS.U8 [R200+UR24+0x3700], R15 ;  /* 0x0037000fc8007988 */ /* 0x0003e20008000018 */
[----:B0-----:R-:W-:Y:S02]  /*224b0*/  @!P1 IMAD.MOV.U32 R2, RZ, RZ, R252 ;  /* 0x000000ffff029224 */ /* 0x001fe400078e00fc */
[----:B------:R-:W-:Y:S01]  /*224c0*/  @!P1 IMAD.MOV.U32 R3, RZ, RZ, R237 ;  /* 0x000000ffff039224 */ /* 0x000fe200078e00ed */
[----:B-1----:R-:W-:-:S04]  /*224d0*/  PRMT R15, RZ, 0x7610, R15 ;  /* 0x00007610ff0f7816 */ /* 0x002fc8000000000f */
[----:B------:R0:W3:Y:S01]  /*224e0*/  @!P1 LDG.E.U8 R16, desc[UR28][R2.64] ;  /* 0x0000001c02109981 */ /* 0x0000e2000c1e1100 */
[----:B------:R-:W-:Y:S01]  /*224f0*/  SHF.R.S32.HI R138, RZ, 0x1f, R137 ;  /* 0x0000001fff8a7819 */ /* 0x000fe20000011489 */
[----:B0-----:R-:W-:Y:S02]  /*22500*/  @!P1 IMAD.MOV.U32 R2, RZ, RZ, R241 ;  /* 0x000000ffff029224 */ /* 0x001fe400078e00f1 */
[----:B------:R-:W-:-:S05]  /*22510*/  @!P1 IMAD.MOV.U32 R3, RZ, RZ, R231 ;  /* 0x000000ffff039224 */ /* 0x000fca00078e00e7 */
[----:B------:R2:W3:Y:S02]  /*22520*/  @!P1 LDG.E.U8 R15, desc[UR28][R2.64] ;  /* 0x0000001c020f9981 */ /* 0x0004e4000c1e1100 */
[----:B--2---:R-:W-:Y:S01]  /*22530*/  @!P1 IMAD.MOV.U32 R2, RZ, RZ, R32 ;  /* 0x000000ffff029224 */ /* 0x004fe200078e0020 */
[----:B------:R-:W-:Y:S02]  /*22540*/  LEA.HI R32, R138, R137, RZ, 0x6 ;  /* 0x000000898a207211 */ /* 0x000fe400078f30ff */
[----:B----4-:R-:W-:Y:S02]  /*22550*/  IADD3 R139, P3, R139, UR25, RZ ;  /* 0x000000198b8b7c10 */ /* 0x010fe4000ff7e0ff */
[----:B---3--:R-:W-:-:S03]  /*22560*/  IADD3 R140, P2, R140, UR25, RZ ;  /* 0x000000198c8c7c10 */ /* 0x008fc6000ff5e0ff */
[----:B------:R0:W-:Y:S04]  /*22570*/  STL [R1+0x5f0], R139 ;  /* 0x0005f08b01007387 */ /* 0x0001e80000100800 */
[----:B------:R-:W2:Y:S04]  /*22580*/  LDL.LU R132, [R1+0x6d0] ;  /* 0x0006d00001847983 */ /* 0x000ea80000300800 */
[----:B------:R1:W-:Y:S04]  /*22590*/  STL [R1+0x6d4], R140 ;  /* 0x0006d48c01007387 */ /* 0x0003e80000100800 */
[----:B------:R-:W3:Y:S04]  /*225a0*/  LDL.LU R133, [R1+0x6cc] ;  /* 0x0006cc0001857983 */ /* 0x000ee80000300800 */
[----:B------:R-:W4:Y:S04]  /*225b0*/  LDL.LU R134, [R1+0x6c8] ;  /* 0x0006c80001867983 */ /* 0x000f280000300800 */
[----:B------:R-:W4:Y:S04]  /*225c0*/  LDL.LU R135, [R1+0x6c0] ;  /* 0x0006c00001877983 */ /* 0x000f280000300800 */
[----:B------:R-:W4:Y:S04]  /*225d0*/  LDL.LU R136, [R1+0x5e4] ;  /* 0x0005e40001887983 */ /* 0x000f280000300800 */
[----:B------:R-:W4:Y:S04]  /*225e0*/  LDL.LU R137, [R1+0x6b8] ;  /* 0x0006b80001897983 */ /* 0x000f280000300800 */
[----:B------:R-:W4:Y:S04]  /*225f0*/  LDL.LU R138, [R1+0x5ec] ;  /* 0x0005ec00018a7983 */ /* 0x000f280000300800 */
[----:B0-----:R-:W4:Y:S04]  /*22600*/  LDL.LU R139, [R1+0x6b0] ;  /* 0x0006b000018b7983 */ /* 0x001f280000300800 */
[----:B-1----:R-:W4:Y:S01]  /*22610*/  LDL.LU R140, [R1+0x5e8] ;  /* 0x0005e800018c7983 */ /* 0x002f220000300800 */
[----:B------:R-:W-:-:S03]  /*22620*/  @!P1 IMAD.MOV.U32 R3, RZ, RZ, R33 ;  /* 0x000000ffff039224 */ /* 0x000fc600078e0021 */
[----:B------:R0:W-:Y:S04]  /*22630*/  STS.U8 [R200+UR24+0x3900], R14 ;  /* 0x0039000ec8007988 */ /* 0x0001e80008000018 */
[----:B------:R1:W-:Y:S01]  /*22640*/  STS.U8 [R200+UR24+0x3b00], R13 ;  /* 0x003b000dc8007988 */ /* 0x0003e20008000018 */
[----:B0-----:R-:W-:Y:S02]  /*22650*/  PRMT R14, RZ, 0x7610, R14 ;  /* 0x00007610ff0e7816 */ /* 0x001fe4000000000e */
[----:B-1----:R-:W-:-:S04]  /*22660*/  PRMT R13, RZ, 0x7610, R13 ;  /* 0x00007610ff0d7816 */ /* 0x002fc8000000000d */
[----:B------:R0:W4:Y:S04]  /*22670*/  @!P1 LDG.E.U8 R14, desc[UR28][R2.64] ;  /* 0x0000001c020e9981 */ /* 0x000128000c1e1100 */
[----:B------:R1:W-:Y:S01]  /*22680*/  STS.U8 [R200+UR24+0x3d00], R12 ;  /* 0x003d000cc8007988 */ /* 0x0003e20008000018 */
[----:B0-----:R-:W-:Y:S02]  /*22690*/  @!P1 IMAD.MOV.U32 R2, RZ, RZ, R248 ;  /* 0x000000ffff029224 */ /* 0x001fe400078e00f8 */
[----:B------:R-:W-:Y:S01]  /*226a0*/  @!P1 IMAD.MOV.U32 R3, RZ, RZ, R155 ;  /* 0x000000ffff039224 */ /* 0x000fe200078e009b */
        /* <DEDUP_REMOVED lines=41> */
[----:B------:R0:W4:Y:S02]  /*22940*/  @!P1 LDG.E.U8 R5, desc[UR28][R2.64] ;  /* 0x0000001c02059981 */ /* 0x000124000c1e1100 */
[----:B0-----:R-:W-:Y:S02]  /*22950*/  @!P1 IMAD.MOV.U32 R2, RZ, RZ, R239 ;  /* 0x000000ffff029224 */ /* 0x001fe400078e00ef */
[----:B------:R-:W-:-:S05]  /*22960*/  @!P1 IMAD.MOV.U32 R3, RZ, RZ, R229 ;  /* 0x000000ffff039224 */ /* 0x000fca00078e00e5 */
[----:B------:R0:W4:Y:S01]  /*22970*/  @!P1 LDG.E.U8 R4, desc[UR28][R2.64] ;  /* 0x0000001c02049981 */ /* 0x000122000c1e1100 */
[----:B--2---:R-:W-:Y:S02]  /*22980*/  IADD3 R132, P1, R132, UR25, RZ ;  /* 0x0000001984847c10 */ /* 0x004fe4000ff3e0ff */
[----:B---3--:R-:W-:-:S03]  /*22990*/  IADD3 R133, P6, R133, UR25, RZ ;  /* 0x0000001985857c10 */ /* 0x008fc6000ffde0ff */
[----:B------:R1:W-:Y:S01]  /*229a0*/  STL [R1+0x6d0], R132 ;  /* 0x0006d08401007387 */ /* 0x0003e20000100800 */
[----:B----4-:R-:W-:-:S03]  /*229b0*/  IADD3 R134, P5, R134, UR25, RZ ;  /* 0x0000001986867c10 */ /* 0x010fc6000ffbe0ff */
[----:B------:R2:W-:Y:S01]  /*229c0*/  STL [R1+0x6cc], R133 ;  /* 0x0006cc8501007387 */ /* 0x0005e20000100800 */
[----:B------:R-:W-:-:S03]  /*229d0*/  IADD3 R135, P4, R135, UR25, RZ ;  /* 0x0000001987877c10 */ /* 0x000fc6000ff9e0ff */
[----:B------:R3:W-:Y:S01]  /*229e0*/  STL [R1+0x6c8], R134 ;  /* 0x0006c88601007387 */ /* 0x0007e20000100800 */
[----:B------:R-:W-:-:S03]  /*229f0*/  IADD3.X R136, R136, UR27, RZ, P3, !PT ;  /* 0x0000001b88887c10 */ /* 0x000fc60009ffe4ff */
        /* <DEDUP_REMOVED lines=8> */
[----:B------:R0:W-:Y:S04]  /*22a80*/  STL [R1+0x6b0], R139 ;  /* 0x0006b08b01007387 */ /* 0x0001e80000100800 */
[----:B-1----:R-:W4:Y:S04]  /*22a90*/  LDL.LU R132, [R1+0x6a8] ;  /* 0x0006a80001847983 */ /* 0x002f280000300800 */
[----:B------:R1:W-:Y:S04]  /*22aa0*/  STL [R1+0x5e8], R140 ;  /* 0x0005e88c01007387 */ /* 0x0003e80000100800 */
[----:B--2---:R-:W2:Y:S04]  /*22ab0*/  LDL.LU R133, [R1+0x5e0] ;  /* 0x0005e00001857983 */ /* 0x004ea80000300800 */
[----:B---3--:R-:W3:Y:S04]  /*22ac0*/  LDL.LU R134, [R1+0x6a0] ;  /* 0x0006a00001867983 */ /* 0x008ee80000300800 */
[----:B----4-:R-:W4:Y:S04]  /*22ad0*/  LDL.LU R135, [R1+0x6c4] ;  /* 0x0006c40001877983 */ /* 0x010f280000300800 */
[----:B0-----:R-:W4:Y:S04]  /*22ae0*/  LDL.LU R136, [R1+0x698] ;  /* 0x0006980001887983 */ /* 0x001f280000300800 */
[----:B------:R-:W4:Y:S04]  /*22af0*/  LDL.LU R137, [R1+0x6bc] ;  /* 0x0006bc0001897983 */ /* 0x000f280000300800 */
[----:B------:R-:W4:Y:S04]  /*22b00*/  LDL.LU R138, [R1+0x690] ;  /* 0x00069000018a7983 */ /* 0x000f280000300800 */
[----:B------:R-:W4:Y:S04]  /*22b10*/  LDL.LU R139, [R1+0x6b4] ;  /* 0x0006b400018b7983 */ /* 0x000f280000300800 */
[----:B-1----:R-:W4:Y:S01]  /*22b20*/  LDL.LU R140, [R1+0x688] ;  /* 0x00068800018c7983 */ /* 0x002f220000300800 */
[----:B------:R-:W-:-:S02]  /*22b30*/  IADD3 R132, P1, R132, UR25, RZ ;  /* 0x0000001984847c10 */ /* 0x000fc4000ff3e0ff */
[----:B--2---:R-:W-:-:S03]  /*22b40*/  IADD3.X R133, R133, UR27, RZ, P6, !PT ;  /* 0x0000001b85857c10 */ /* 0x004fc6000b7fe4ff */
[----:B------:R0:W-:Y:S01]  /*22b50*/  STL [R1+0x6a8], R132 ;  /* 0x0006a88401007387 */ /* 0x0001e20000100800 */
[----:B---3--:R-:W-:-:S03]  /*22b60*/  IADD3 R134, P6, R134, UR25, RZ ;  /* 0x0000001986867c10 */ /* 0x008fc6000ffde0ff */
[----:B------:R1:W-:Y:S01]  /*22b70*/  STL [R1+0x5e0], R133 ;  /* 0x0005e08501007387 */ /* 0x0003e20000100800 */
[----:B----4-:R-:W-:-:S03]  /*22b80*/  IADD3.X R135, R135, UR27, RZ, P5, !PT ;  /* 0x0000001b87877c10 */ /* 0x010fc6000affe4ff */
        /* <DEDUP_REMOVED lines=10> */
[----:B------:R4:W-:Y:S04]  /*22c30*/  STL [R1+0x6b4], R139 ;  /* 0x0006b48b01007387 */ /* 0x0009e80000100800 */
[----:B0-----:R-:W4:Y:S04]  /*22c40*/  LDL.LU R132, [R1+0x6ac] ;  /* 0x0006ac0001847983 */ /* 0x001f280000300800 */
[----:B------:R0:W-:Y:S04]  /*22c50*/  STL [R1+0x688], R140 ;  /* 0x0006888c01007387 */ /* 0x0001e80000100800 */
[----:B-1----:R-:W4:Y:S04]  /*22c60*/  LDL.LU R133, [R1+0x680] ;  /* 0x0006800001857983 */ /* 0x002f280000300800 */
[----:B--2---:R-:W2:Y:S04]  /*22c70*/  LDL.LU R134, [R1+0x6a4] ;  /* 0x0006a40001867983 */ /* 0x004ea80000300800 */
[----:B---3--:R-:W3:Y:S04]  /*22c80*/  LDL.LU R135, [R1+0x678] ;  /* 0x0006780001877983 */ /* 0x008ee80000300800 */
[----:B----4-:R-:W4:Y:S04]  /*22c90*/  LDL.LU R136, [R1+0x69c] ;  /* 0x00069c0001887983 */ /* 0x010f280000300800 */
[----:B------:R-:W4:Y:S04]  /*22ca0*/  LDL.LU R137, [R1+0x670] ;  /* 0x0006700001897983 */ /* 0x000f280000300800 */
[----:B------:R-:W4:Y:S04]  /*22cb0*/  LDL.LU R138, [R1+0x694] ;  /* 0x00069400018a7983 */ /* 0x000f280000300800 */
[----:B------:R-:W4:Y:S04]  /*22cc0*/  LDL.LU R139, [R1+0x668] ;  /* 0x00066800018b7983 */ /* 0x000f280000300800 */
[----:B0-----:R-:W4:Y:S04]  /*22cd0*/  LDL.LU R140, [R1+0x68c] ;  /* 0x00068c00018c7983 */ /* 0x001f280000300800 */
[----:B------:R0:W-:Y:S01]  /*22ce0*/  STS.U8 [R200+UR24+0x7100], R22 ;  /* 0x00710016c8007988 */ /* 0x0001e20008000018 */
[----:B------:R-:W-:Y:S01]  /*22cf0*/  UIADD3 UR4, UR4, 0x1, URZ ;  /* 0x0000000104047890 */ /* 0x000fe2000fffe03f */
[----:B------:R-:W-:-:S02]  /*22d00*/  SHF.R.S32.HI R32, RZ, 0x6, R32 ;  /* 0x00000006ff207819 */ /* 0x000fc40000011420 */
[----:B------:R1:W-:Y:S01]  /*22d10*/  STS.U8 [R200+UR24+0x6700], R161 ;  /* 0x006700a1c8007988 */ /* 0x0003e20008000018 */
[----:B------:R-:W-:Y:S02]  /*22d20*/  IADD3.X R132, R132, UR27, RZ, P2, !PT ;  /* 0x0000001b84847c10 */ /* 0x000fe400097fe4ff */
[----:B------:R-:W-:-:S03]  /*22d30*/  IADD3 R133, P2, R133, UR25, RZ ;  /* 0x0000001985857c10 */ /* 0x000fc6000ff5e0ff */
[----:B------:R-:W-:Y:S01]  /*22d40*/  STL [R1+0x6ac], R132 ;  /* 0x0006ac8401007387 */ /* 0x000fe20000100800 */
[----:B--2---:R-:W-:-:S03]  /*22d50*/  IADD3.X R134, R134, UR27, RZ, P1, !PT ;  /* 0x0000001b86867c10 */ /* 0x004fc60008ffe4ff */
[----:B------:R-:W-:Y:S01]  /*22d60*/  STL [R1+0x680], R133 ;  /* 0x0006808501007387 */ /* 0x000fe20000100800 */
[----:B---3--:R-:W-:-:S03]  /*22d70*/  IADD3 R135, P1, R135, UR25, RZ ;  /* 0x0000001987877c10 */ /* 0x008fc6000ff3e0ff */
[----:B------:R-:W-:Y:S01]  /*22d80*/  STL [R1+0x6a4], R134 ;  /* 0x0006a48601007387 */ /* 0x000fe20000100800 */
[----:B----4-:R-:W-:-:S03]  /*22d90*/  IADD3.X R136, R136, UR27, RZ, P6, !PT ;  /* 0x0000001b88887c10 */ /* 0x010fc6000b7fe4ff */
[----:B------:R-:W-:Y:S01]  /*22da0*/  STL [R1+0x678], R135 ;  /* 0x0006788701007387 */ /* 0x000fe20000100800 */
[----:B------:R-:W-:-:S03]  /*22db0*/  IADD3 R137, P6, R137, UR25, RZ ;  /* 0x0000001989897c10 */ /* 0x000fc6000ffde0ff */
[----:B------:R-:W-:Y:S01]  /*22dc0*/  STL [R1+0x69c], R136 ;  /* 0x00069c8801007387 */ /* 0x000fe20000100800 */
[----:B------:R-:W-:-:S03]  /*22dd0*/  IADD3.X R138, R138, UR27, RZ, P5, !PT ;  /* 0x0000001b8a8a7c10 */ /* 0x000fc6000affe4ff */
[----:B------:R-:W-:Y:S01]  /*22de0*/  STL [R1+0x670], R137 ;  /* 0x0006708901007387 */ /* 0x000fe20000100800 */
[----:B------:R-:W-:-:S03]  /*22df0*/  IADD3 R139, P5, R139, UR25, RZ ;  /* 0x000000198b8b7c10 */ /* 0x000fc6000ffbe0ff */
[----:B------:R-:W-:Y:S01]  /*22e00*/  STL [R1+0x694], R138 ;  /* 0x0006948a01007387 */ /* 0x000fe20000100800 */
[----:B------:R-:W-:-:S03]  /*22e10*/  IADD3.X R140, R140, UR27, RZ, P4, !PT ;  /* 0x0000001b8c8c7c10 */ /* 0x000fc6000a7fe4ff */
[----:B------:R-:W-:Y:S04]  /*22e20*/  STL [R1+0x668], R139 ;  /* 0x0006688b01007387 */ /* 0x000fe80000100800 */
[----:B------:R-:W-:Y:S04]  /*22e30*/  STL [R1+0x68c], R140 ;  /* 0x00068c8c01007387 */ /* 0x000fe80000100800 */
[----:B0-----:R-:W2:Y:S01]  /*22e40*/  LDL.LU R22, [R1+0x660] ;  /* 0x0006600001167983 */ /* 0x001ea20000300800 */
[----:B-1----:R-:W-:-:S03]  /*22e50*/  IMAD.MOV.U32 R161, RZ, RZ, R25 ;  /* 0x000000ffffa17224 */ /* 0x002fc600078e0019 */
[----:B------:R0:W-:Y:S04]  /*22e60*/  STS.U8 [R200+UR24+0x6b00], R154 ;  /* 0x006b009ac8007988 */ /* 0x0001e80008000018 */
[----:B------:R1:W-:Y:S04]  /*22e70*/  STS.U8 [R200+UR24+0x6100], R167 ;  /* 0x006100a7c8007988 */ /* 0x0003e80008000018 */
[----:B------:R3:W-:Y:S01]  /*22e80*/  STS.U8 [R200+UR24+0x6500], R163 ;  /* 0x006500a3c8007988 */ /* 0x0007e20008000018 */
[----:B0-----:R-:W-:-:S03]  /*22e90*/  IMAD.MOV.U32 R154, RZ, RZ, R24 ;  /* 0x000000ffff9a7224 */ /* 0x001fc600078e0018 */
[----:B------:R0:W-:Y:S01]  /*22ea0*/  STS.U8 [R200+UR24+0x5700], R177 ;  /* 0x005700b1c8007988 */ /* 0x0001e20008000018 */
[----:B-1----:R-:W-:-:S03]  /*22eb0*/  IMAD.MOV.U32 R167, RZ, RZ, R27 ;  /* 0x000000ffffa77224 */ /* 0x002fc600078e001b */
[----:B------:R1:W-:Y:S01]  /*22ec0*/  STS.U8 [R200+UR24+0x5b00], R173 ;  /* 0x005b00adc8007988 */ /* 0x0003e20008000018 */
[----:B---3--:R-:W-:-:S03]  /*22ed0*/  IMAD.MOV.U32 R163, RZ, RZ, R26 ;  /* 0x000000ffffa37224 */ /* 0x008fc600078e001a */
[----:B------:R-:W3:Y:S01]  /*22ee0*/  LDL.LU.64 R24, [R1] ;  /* 0x0000000001187983 */ /* 0x000ee20000300a00 */
[----:B0-----:R-:W-:-:S03]  /*22ef0*/  IMAD.MOV.U32 R177, RZ, RZ, R29 ;  /* 0x000000ffffb17224 */ /* 0x001fc600078e001d */
[----:B------:R0:W-:Y:S01]  /*22f00*/  STS.U8 [R200+UR24+0x5100], R183 ;  /* 0x005100b7c8007988 */ /* 0x0001e20008000018 */
[----:B-1----:R-:W-:-:S03]  /*22f10*/  IMAD.MOV.U32 R173, RZ, RZ, R28 ;  /* 0x000000ffffad7224 */ /* 0x002fc600078e001c */
[----:B------:R1:W-:Y:S01]  /*22f20*/  STS.U8 [R200+UR24+0x5500], R179 ;  /* 0x005500b3c8007988 */ /* 0x0003e20008000018 */
[----:B------:R-:W-:-:S03]  /*22f30*/  ISETP.NE.U32.AND P0, PT, R32, UR4, PT ;  /* 0x0000000420007c0c */ /* 0x000fc6000bf05070 */
[----:B------:R-:W3:Y:S01]  /*22f40*/  LDL.LU.64 R26, [R1+0x8] ;  /* 0x00000800011a7983 */ /* 0x000ee20000300a00 */
[----:B0-----:R-:W-:-:S03]  /*22f50*/  IMAD.MOV.U32 R183, RZ, RZ, R31 ;  /* 0x000000ffffb77224 */ /* 0x001fc600078e001f */
[----:B------:R-:W3:Y:S01]  /*22f60*/  LDL.LU.64 R28, [R1+0x10] ;  /* 0x00001000011c7983 */ /* 0x000ee20000300a00 */
[----:B-1----:R-:W-:-:S03]  /*22f70*/  IMAD.MOV.U32 R179, RZ, RZ, R30 ;  /* 0x000000ffffb37224 */ /* 0x002fc600078e001e */
[----:B------:R-:W3:Y:S04]  /*22f80*/  LDL.LU.64 R30, [R1+0x18] ;  /* 0x00001800011e7983 */ /* 0x000ee80000300a00 */
        /* <DEDUP_REMOVED lines=46> */
[----:B------:R-:W3:Y:S01]  /*23270*/  LDL.LU.64 R124, [R1+0x190] ;  /* 0x00019000017c7983 */ /* 0x000ee20000300a00 */
[----:B------:R-:W-:-:S03]  /*23280*/  IMAD.MOV.U32 R145, RZ, RZ, R199 ;  /* 0x000000ffff917224 */ /* 0x000fc600078e00c7 */
[----:B------:R-:W3:Y:S04]  /*23290*/  LDL.LU.64 R126, [R1+0x198] ;  /* 0x00019800017e7983 */ /* 0x000ee80000300a00 */
[----:B------:R-:W3:Y:S04]  /*232a0*/  LDL.LU.64 R128, [R1+0x1a0] ;  /* 0x0001a00001807983 */ /* 0x000ee80000300a00 */
[----:B------:R-:W3:Y:S04]  /*232b0*/  LDL.LU.64 R130, [R1+0x1a8] ;  /* 0x0001a80001827983 */ /* 0x000ee80000300a00 */
[----:B------:R-:W3:Y:S01]  /*232c0*/  LDL.LU.64 R132, [R1+0x1b0] ;  /* 0x0001b00001847983 */ /* 0x000ee20000300a00 */
[----:B------:R-:W-:-:S03]  /*232d0*/  IMAD.MOV.U32 R2, RZ, RZ, R142 ;  /* 0x000000ffff027224 */ /* 0x000fc600078e008e */
[----:B------:R-:W3:Y:S04]  /*232e0*/  LDL.LU.64 R134, [R1+0x1b8] ;  /* 0x0001b80001867983 */ /* 0x000ee80000300a00 */
[----:B------:R0:W-:Y:S04]  /*232f0*/  STS.U8 [R200+UR24+0x4f00], R185 ;  /* 0x004f00b9c8007988 */ /* 0x0001e80008000018 */
[----:B------:R-:W3:Y:S04]  /*23300*/  LDL.LU.64 R136, [R1+0x1c0] ;  /* 0x0001c00001887983 */ /* 0x000ee80000300a00 */
[----:B------:R1:W-:Y:S01]  /*23310*/  STS.U8 [R200+UR24+0x5300], R181 ;  /* 0x005300b5c8007988 */ /* 0x0003e20008000018 */
[----:B0-----:R-:W-:-:S03]  /*23320*/  IMAD.MOV.U32 R185, RZ, RZ, R141 ;  /* 0x000000ffffb97224 */ /* 0x001fc600078e008d */
[----:B------:R-:W3:Y:S04]  /*23330*/  LDL.LU.64 R138, [R1+0x1c8] ;  /* 0x0001c800018a7983 */ /* 0x000ee80000300a00 */
[----:B------:R0:W-:Y:S01]  /*23340*/  STS.U8 [R200+UR24+0x5900], R175 ;  /* 0x005900afc8007988 */ /* 0x0001e20008000018 */
[----:B-1----:R-:W-:-:S03]  /*23350*/  IMAD.MOV.U32 R181, RZ, RZ, R143 ;  /* 0x000000ffffb57224 */ /* 0x002fc600078e008f */
[----:B------:R1:W-:Y:S04]  /*23360*/  STS.U8 [R200+UR24+0x5d00], R171 ;  /* 0x005d00abc8007988 */ /* 0x0003e80008000018 */
[----:B------:R-:W3:Y:S01]  /*23370*/  LDL.LU.64 R140, [R1+0x1d0] ;  /* 0x0001d000018c7983 */ /* 0x000ee20000300a00 */
[----:B0-----:R-:W-:-:S03]  /*23380*/  IMAD.MOV.U32 R175, RZ, RZ, R144 ;  /* 0x000000ffffaf7224 */ /* 0x001fc600078e0090 */
[----:B------:R0:W-:Y:S01]  /*23390*/  STS.U8 [R200+UR24+0x5f00], R169 ;  /* 0x005f00a9c8007988 */ /* 0x0001e20008000018 */
[----:B-1----:R-:W-:-:S03]  /*233a0*/  IMAD.MOV.U32 R171, RZ, RZ, R145 ;  /* 0x000000ffffab7224 */ /* 0x002fc600078e0091 */
[----:B------:R1:W-:Y:S01]  /*233b0*/  STS.U8 [R200+UR24+0x6300], R165 ;  /* 0x006300a5c8007988 */ /* 0x0003e20008000018 */
[----:B------:R-:W-:-:S03]  /*233c0*/  IMAD.MOV.U32 R3, RZ, RZ, R151 ;  /* 0x000000ffff037224 */ /* 0x000fc600078e0097 */
[----:B------:R-:W3:Y:S01]  /*233d0*/  LDL.LU.64 R142, [R1+0x1d8] ;  /* 0x0001d800018e7983 */ /* 0x000ee20000300a00 */
[----:B0-----:R-:W-:-:S03]  /*233e0*/  IMAD.MOV.U32 R169, RZ, RZ, R146 ;  /* 0x000000ffffa97224 */ /* 0x001fc600078e0092 */
[----:B------:R0:W-:Y:S01]  /*233f0*/  STS.U8 [R200+UR24+0x6900], R159 ;  /* 0x0069009fc8007988 */ /* 0x0001e20008000018 */
[----:B-1----:R-:W-:Y:S01]  /*23400*/  IMAD.MOV.U32 R165, RZ, RZ, R147 ;  /* 0x000000ffffa57224 */ /* 0x002fe200078e0093 */
[----:B--2---:R-:W-:Y:S02]  /*23410*/  IADD3 R22, P4, R22, UR25, RZ ;  /* 0x0000001916167c10 */ /* 0x004fe4000ff9e0ff */
[----:B------:R1:W-:Y:S04]  /*23420*/  STS.U8 [R200+UR24+0x6d00], R153 ;  /* 0x006d0099c8007988 */ /* 0x0003e80008000018 */
[----:B------:R-:W3:Y:S01]  /*23430*/  LDL.LU.64 R144, [R1+0x1e0] ;  /* 0x0001e00001907983 */ /* 0x000ee20000300a00 */
[----:B0-----:R-:W-:-:S03]  /*23440*/  IMAD.MOV.U32 R159, RZ, RZ, R148 ;  /* 0x000000ffff9f7224 */ /* 0x001fc600078e0094 */
[----:B------:R0:W-:Y:S01]  /*23450*/  STS.U8 [R200+UR24+0x6f00], R152 ;  /* 0x006f0098c8007988 */ /* 0x0001e20008000018 */
[----:B-1----:R-:W-:-:S03]  /*23460*/  IMAD.MOV.U32 R153, RZ, RZ, R149 ;  /* 0x000000ffff997224 */ /* 0x002fc600078e0095 */
[----:B------:R-:W3:Y:S04]  /*23470*/  LDL.LU.64 R146, [R1+0x1e8] ;  /* 0x0001e80001927983 */ /* 0x000ee80000300a00 */
[----:B------:R-:W3:Y:S01]  /*23480*/  LDL.LU.64 R148, [R1+0x1f0] ;  /* 0x0001f00001947983 */ /* 0x000ee20000300a00 */
[----:B0-----:R-:W-:-:S03]  /*23490*/  IMAD.MOV.U32 R152, RZ, RZ, R150 ;  /* 0x000000ffff987224 */ /* 0x001fc600078e0096 */
[----:B------:R-:W3:Y:S04]  /*234a0*/  LDL.LU.64 R150, [R1+0x1f8] ;  /* 0x0001f80001967983 */ /* 0x000ee80000300a00 */
[----:B------:R0:W-:Y:S04]  /*234b0*/  STL [R1+0x660], R22 ;  /* 0x0006601601007387 */ /* 0x0001e80000100800 */
[----:B0-----:R-:W2:Y:S02]  /*234c0*/  LDL.LU R22, [R1+0x684] ;  /* 0x0006840001167983 */ /* 0x001ea40000300800 */
[----:B--2---:R-:W-:-:S05]  /*234d0*/  IADD3.X R22, R22, UR27, RZ, P3, !PT ;  /* 0x0000001b16167c10 */ /* 0x004fca0009ffe4ff */
[----:B------:R0:W-:Y:S04]  /*234e0*/  STL [R1+0x684], R22 ;  /* 0x0006841601007387 */ /* 0x0001e80000100800 */
[----:B0-----:R-:W2:Y:S02]  /*234f0*/  LDL.LU R22, [R1+0x658] ;  /* 0x0006580001167983 */ /* 0x001ea40000300800 */
[----:B--2---:R-:W-:-:S05]  /*23500*/  IADD3 R22, P3, R22, UR25, RZ ;  /* 0x0000001916167c10 */ /* 0x004fca000ff7e0ff */
        /* <DEDUP_REMOVED lines=535> */
[----:B0-----:R-:W2:Y:S01]  /*25680*/  LDL.LU R22, [R1+0x8e0] ;  /* 0x0008e00001167983 */ /* 0x001ea20000300800 */
[----:B------:R-:W0:Y:S03]  /*25690*/  S2R R199, SR_TID.X ;  /* 0x0000000000c77919 */ /* 0x000e260000002100 */
[----:B------:R-:W-:Y:S04]  /*256a0*/  STS.U8 [R200+UR24+0x7300], R21 ;  /* 0x00730015c8007988 */ /* 0x000fe80008000018 */
[----:B------:R-:W-:Y:S04]  /*256b0*/  STS.U8 [R200+UR24+0x7500], R20 ;  /* 0x00750014c8007988 */ /* 0x000fe80008000018 */
[----:B------:R-:W-:Y:S04]  /*256c0*/  STS.U8 [R200+UR24+0x7700], R19 ;  /* 0x00770013c8007988 */ /* 0x000fe80008000018 */
[----:B------:R-:W-:Y:S04]  /*256d0*/  STS.U8 [R200+UR24+0x7900], R18 ;  /* 0x00790012c8007988 */ /* 0x000fe80008000018 */
[----:B------:R-:W-:Y:S04]  /*256e0*/  STS.U8 [R200+UR24+0x7b00], R17 ;  /* 0x007b0011c8007988 */ /* 0x000fe80008000018 */
[----:B------:R-:W-:Y:S01]  /*256f0*/  STS.U8 [R200+UR24+0x7d00], R16 ;  /* 0x007d0010c8007988 */ /* 0x000fe20008000018 */
[----:B0-----:R-:W-:-:S04]  /*25700*/  LOP3.LUT R199, R199, 0x7f, RZ, 0xc0, !PT ;  /* 0x0000007fc7c77812 */ /* 0x001fc800078ec0ff */
[----:B------:R-:W-:Y:S01]  /*25710*/  LOP3.LUT R199, R199, 0x30, RZ, 0x3c, !PT ;  /* 0x00000030c7c77812 */ /* 0x000fe200078e3cff */
        /* <DEDUP_REMOVED lines=12> */
[----:B--2---:R-:W-:-:S05]  /*257e0*/  IADD3.X R22, R22, UR30, RZ, P3, !PT ;  /* 0x0000001e16167c10 */ /* 0x004fca0009ffe4ff */
[----:B------:R0:W-:Y:S04]  /*257f0*/  STL [R1+0x8e0], R22 ;  /* 0x0008e01601007387 */ /* 0x0001e80000100800 */
[----:B0-----:R-:W2:Y:S04]  /*25800*/  LDL.LU R22, [R1+0x8b4] ;  /* 0x0008b40001167983 */ /* 0x001ea80000300800 */
        /* <DEDUP_REMOVED lines=53> */
[----:B------:R0:W-:Y:S06]  /*25b60*/  MEMBAR.ALL.CTA ;  /* 0x0000000000007992 */ /* 0x0001ec0000008000 */
[----:B0-----:R-:W0:Y:S02]  /*25b70*/  FENCE.VIEW.ASYNC.S ;  /* 0x00000000000073c6 */ /* 0x001e240000000000 */
[----:B0-----:R-:W-:Y:S06]  /*25b80*/  BAR.SYNC.DEFER_BLOCKING 0x0 ;  /* 0x0000000000007b1d */ /* 0x001fec0000010000 */
[----:B------:R-:W-:Y:S01]  /*25b90*/  UMOV UR23, 0x80000020 ;  /* 0x8000002000177882 */ /* 0x000fe20000000000 */
[----:B---3--:R-:W-:-:S06]  /*25ba0*/  WARPGROUP.ARRIVE ;  /* 0x00000000000079c5 */ /* 0x008fcc0000000000 */
[----:B------:R-:W-:Y:S01]  /*25bb0*/  QGMMA.64x256x32.F32.E5M2.E5M2 R24, gdesc[UR20], R24, gsb0 ;  /* 0x03e00000141879f3 */ /* 0x000fe20008003818 */
[----:B--2---:R-:W-:-:S05]  /*25bc0*/  IADD3 R22, P3, R22, UR26, RZ ;  /* 0x0000001a16167c10 */ /* 0x004fca000ff7e0ff */
[----:B------:R0:W-:Y:S04]  /*25bd0*/  STL [R1+0x8b4], R22 ;  /* 0x0008b41601007387 */ /* 0x0001e80000100800 */
[----:B0-----:R-:W2:Y:S01]  /*25be0*/  LDL.LU R22, [R1+0x8d8] ;  /* 0x0008d80001167983 */ /* 0x001ea20000300800 */
[----:B------:R-:W-:Y:S02]  /*25bf0*/  WARPGROUP.DEPBAR.LE gsb0, 0x0 ;  /* 0x00008000000079c5 */ /* 0x000fe40000010000 */
[----:B------:R-:W-:-:S15]  /*25c00*/  WARPGROUP.ARRIVE ;  /* 0x00000000000079c5 */ /* 0x000fde0000000000 */
[----:B------:R-:W-:Y:S01]  /*25c10*/  QGMMA.64x256x32.F32.E5M2.E5M2 R24, gdesc[UR8], R24, gsb0 ;  /* 0x03e00000081879f3 */ /* 0x000fe20008003818 */
[----:B--2---:R-:W-:-:S05]  /*25c20*/  IADD3.X R22, R22, UR30, RZ, P2, !PT ;  /* 0x0000001e16167c10 */ /* 0x004fca00097fe4ff */
[----:B------:R-:W-:Y:S01]  /*25c30*/  STL [R1+0x8d8], R22 ;  /* 0x0008d81601007387 */ /* 0x000fe20000100800 */
[----:B------:R-:W-:-:S03]  /*25c40*/  WARPGROUP.DEPBAR.LE gsb0, 0x0 ;  /* 0x00008000000079c5 */ /* 0x000fc60000010000 */
[----:B------:R-:W-:Y:S04]  /*25c50*/  STL.64 [R1], R24 ;  /* 0x0000001801007387 */ /* 0x000fe80000100a00 */
        /* <DEDUP_REMOVED lines=62> */
[----:B------:R0:W-:Y:S04]  /*26040*/  STL.64 [R1+0x1f8], R150 ;  /* 0x0001f89601007387 */ /* 0x0001e80000100a00 */
[----:B0-----:R-:W2:Y:S04]  /*26050*/  LDL.LU.64 R150, [R1+0x1210] ;  /* 0x0012100001967983 */ /* 0x001ea80000300a00 */
[----:B------:R-:W3:Y:S04]  /*26060*/  LDL.LU.64 R148, [R1+0x1208] ;  /* 0x0012080001947983 */ /* 0x000ee80000300a00 */
[----:B------:R-:W4:Y:S04]  /*26070*/  LDL.LU.64 R146, [R1+0x1200] ;  /* 0x0012000001927983 */ /* 0x000f280000300a00 */
[----:B------:R-:W2:Y:S04]  /*26080*/  LDL.LU.64 R144, [R1+0x11f8] ;  /* 0x0011f80001907983 */ /* 0x000ea80000300a00 */
[----:B------:R-:W3:Y:S04]  /*26090*/  LDL.LU.64 R142, [R1+0x11f0] ;  /* 0x0011f000018e7983 */ /* 0x000ee80000300a00 */
[----:B------:R-:W4:Y:S04]  /*260a0*/  LDL.LU.64 R140, [R1+0x11e8] ;  /* 0x0011e800018c7983 */ /* 0x000f280000300a00 */
[----:B------:R-:W2:Y:S04]  /*260b0*/  LDL.LU.64 R138, [R1+0x11e0] ;  /* 0x0011e000018a7983 */ /* 0x000ea80000300a00 */
[----:B------:R-:W3:Y:S04]  /*260c0*/  LDL.LU.64 R136, [R1+0x11d8] ;  /* 0x0011d80001887983 */ /* 0x000ee80000300a00 */
[----:B------:R-:W4:Y:S04]  /*260d0*/  LDL.LU.64 R134, [R1+0x11d0] ;  /* 0x0011d00001867983 */ /* 0x000f280000300a00 */
[----:B------:R-:W2:Y:S04]  /*260e0*/  LDL.LU.64 R132, [R1+0x11c8] ;  /* 0x0011c80001847983 */ /* 0x000ea80000300a00 */
        /* <DEDUP_REMOVED lines=54> */
[----:B----4-:R-:W-:-:S02]  /*26450*/  IADD3.X R134, R134, UR30, RZ, P3, !PT ;  /* 0x0000001e86867c10 */ /* 0x010fc40009ffe4ff */
[----:B--2---:R-:W-:Y:S02]  /*26460*/  IADD3.X R132, R132, UR30, RZ, P4, !PT ;  /* 0x0000001e84847c10 */ /* 0x004fe4000a7fe4ff */
[----:B---3--:R-:W-:Y:S02]  /*26470*/  IADD3.X R130, R130, UR30, RZ, P5, !PT ;  /* 0x0000001e82827c10 */ /* 0x008fe4000affe4ff */
[----:B------:R-:W-:Y:S02]  /*26480*/  IADD3.X R128, R128, UR30, RZ, P6, !PT ;  /* 0x0000001e80807c10 */ /* 0x000fe4000b7fe4ff */
[----:B------:R-:W-:Y:S02]  /*26490*/  IADD3.X R126, R126, UR30, RZ, P1, !PT ;  /* 0x0000001e7e7e7c10 */ /* 0x000fe40008ffe4ff */
[----:B------:R-:W-:Y:S02]  /*264a0*/  IADD3 R125, P2, R125, UR26, RZ ;  /* 0x0000001a7d7d7c10 */ /* 0x000fe4000ff5e0ff */
[----:B------:R-:W-:-:S03]  /*264b0*/  IADD3 R127, P1, R127, UR26, RZ ;  /* 0x0000001a7f7f7c10 */ /* 0x000fc6000ff3e0ff */
[----:B------:R0:W-:Y:S01]  /*264c0*/  STL [R1+0x8ac], R125 ;  /* 0x0008ac7d01007387 */ /* 0x0001e20000100800 */
[----:B------:R-:W-:Y:S02]  /*264d0*/  IADD3 R129, P6, R129, UR26, RZ ;  /* 0x0000001a81817c10 */ /* 0x000fe4000ffde0ff */
[----:B------:R-:W-:Y:S01]  /*264e0*/  IADD3 R131, P5, R131, UR26, RZ ;  /* 0x0000001a83837c10 */ /* 0x000fe2000ffbe0ff */
[----:B0-----:R-:W2:Y:S04]  /*264f0*/  LDL.LU R125, [R1+0x1014] ;  /* 0x00101400017d7983 */ /* 0x001ea80000300800 */
[----:B------:R0:W-:Y:S01]  /*26500*/  STL [R1+0x8d0], R126 ;  /* 0x0008d07e01007387 */ /* 0x0001e20000100800 */
[----:B------:R-:W-:-:S03]  /*26510*/  IADD3 R133, P4, R133, UR26, RZ ;  /* 0x0000001a85857c10 */ /* 0x000fc6000ff9e0ff */
[----:B0-----:R-:W2:Y:S04]  /*26520*/  LDL.LU R126, [R1+0x1010] ;  /* 0x00101000017e7983 */ /* 0x001ea80000300800 */
[----:B------:R0:W-:Y:S04]  /*26530*/  STL [R1+0x8a4], R127 ;  /* 0x0008a47f01007387 */ /* 0x0001e80000100800 */
[----:B0-----:R-:W2:Y:S04]  /*26540*/  LDL.LU R127, [R1+0x100c] ;  /* 0x00100c00017f7983 */ /* 0x001ea80000300800 */
[----:B------:R0:W-:Y:S01]  /*26550*/  STL [R1+0x8c8], R128 ;  /* 0x0008c88001007387 */ /* 0x0001e20000100800 */
[----:B------:R-:W-:-:S03]  /*26560*/  IADD3 R135, P3, R135, UR26, RZ ;  /* 0x0000001a87877c10 */ /* 0x000fc6000ff7e0ff */
[----:B0-----:R-:W2:Y:S04]  /*26570*/  LDL.LU R128, [R1+0x1008] ;  /* 0x0010080001807983 */ /* 0x001ea80000300800 */
[----:B------:R0:W-:Y:S01]  /*26580*/  STL [R1+0x89c], R129 ;  /* 0x00089c8101007387 */ /* 0x0001e20000100800 */
[----:B------:R-:W-:-:S03]  /*26590*/  IADD3.X R136, R136, UR30, RZ, P2, !PT ;  /* 0x0000001e88887c10 */ /* 0x000fc600097fe4ff */
        /* <DEDUP_REMOVED lines=46> */
[----:B------:R0:W-:Y:S04]  /*26880*/  STL [R1+0x85c], R145 ;  /* 0x00085c9101007387 */ /* 0x0001e80000100800 */
        /* <DEDUP_REMOVED lines=13> */
[----:B------:R-:W3:Y:S02]  /*26960*/  LDL.LU R22, [R1+0x868] ;  /* 0x0008680001167983 */ /* 0x000ee40000300800 */
[----:B---3--:R-:W-:-:S05]  /*26970*/  IADD3.X R22, R22, UR30, RZ, P6, !PT ;  /* 0x0000001e16167c10 */ /* 0x008fca000b7fe4ff */
[----:B------:R0:W-:Y:S04]  /*26980*/  STL [R1+0x868], R22 ;  /* 0x0008681601007387 */ /* 0x0001e80000100800 */
[----:B0-----:R-:W3:Y:S02]  /*26990*/  LDL.LU R22, [R1+0x83c] ;  /* 0x00083c0001167983 */ /* 0x001ee40000300800 */
[----:B---3--:R-:W-:-:S05]  /*269a0*/  IADD3 R22, P6, R22, UR26, RZ ;  /* 0x0000001a16167c10 */ /* 0x008fca000ffde0ff */
[----:B------:R0:W-:Y:S04]  /*269b0*/  STL [R1+0x83c], R22 ;  /* 0x00083c1601007387 */ /* 0x0001e80000100800 */
[----:B0-----:R-:W3:Y:S02]  /*269c0*/  LDL.LU R22, [R1+0x860] ;  /* 0x0008600001167983 */ /* 0x001ee40000300800 */
        /* <DEDUP_REMOVED lines=505> */
[----:B------:R0:W-:Y:S02]  /*28960*/  STL [R1+0x4a4], R22 ;  /* 0x0004a41601007387 */ /* 0x0001e40000100800 */
[----:B0-----:R-:W-:Y:S02]  /*28970*/  IMAD.MOV.U32 R22, RZ, RZ, R152 ;  /* 0x000000ffff167224 */ /* 0x001fe400078e0098 */
[----:B------:R-:W-:Y:S02]  /*28980*/  IMAD.MOV.U32 R152, RZ, RZ, R153 ;  /* 0x000000ffff987224 */ /* 0x000fe400078e0099 */
        /* <DEDUP_REMOVED lines=9> */
[----:B------:R-:W-:Y:S02]  /*28a20*/  IMAD.MOV.U32 R173, RZ, RZ, R175 ;  /* 0x000000ffffad7224 */ /* 0x000fe400078e00af */
[----:B------:R-:W-:Y:S02]  /*28a30*/  IMAD.MOV.U32 R175, RZ, RZ, R177 ;  /* 0x000000ffffaf7224 */ /* 0x000fe400078e00b1 */
[----:B------:R-:W-:Y:S02]  /*28a40*/  IMAD.MOV.U32 R177, RZ, RZ, R179 ;  /* 0x000000ffffb17224 */ /* 0x000fe400078e00b3 */
[----:B------:R-:W-:Y:S01]  /*28a50*/  IMAD.MOV.U32 R179, RZ, RZ, R181 ;  /* 0x000000ffffb37224 */ /* 0x000fe200078e00b5 */
[----:B------:R-:W-:Y:S01]  /*28a60*/  IADD3 R22, P5, R22, UR26, RZ ;  /* 0x0000001a16167c10 */ /* 0x000fe2000ffbe0ff */
[----:B------:R-:W-:Y:S02]  /*28a70*/  IMAD.MOV.U32 R181, RZ, RZ, R183 ;  /* 0x000000ffffb57224 */ /* 0x000fe400078e00b7 */
[----:B------:R-:W-:-:S02]  /*28a80*/  IMAD.MOV.U32 R183, RZ, RZ, R185 ;  /* 0x000000ffffb77224 */ /* 0x000fc400078e00b9 */
[----:B------:R-:W-:Y:S02]  /*28a90*/  IMAD.MOV.U32 R185, RZ, RZ, R2 ;  /* 0x000000ffffb97224 */ /* 0x000fe400078e0002 */
[----:B------:R-:W3:Y:S04]  /*28aa0*/  LDL.LU R2, [R1+0x24c] ;  /* 0x00024c0001027983 */ /* 0x000ee80000300800 */
[----:B------:R0:W-:Y:S04]  /*28ab0*/  STL [R1+0x478], R22 ;  /* 0x0004781601007387 */ /* 0x0001e80000100800 */
[----:B0-----:R-:W4:Y:S02]  /*28ac0*/  LDL.LU R22, [R1+0x49c] ;  /* 0x00049c0001167983 */ /* 0x001f240000300800 */
[----:B----4-:R-:W-:-:S05]  /*28ad0*/  IADD3.X R22, R22, UR30, RZ, P4, !PT ;  /* 0x0000001e16167c10 */ /* 0x010fca000a7fe4ff */
[----:B------:R0:W-:Y:S04]  /*28ae0*/  STL [R1+0x49c], R22 ;  /* 0x00049c1601007387 */ /* 0x0001e80000100800 */
[----:B0-----:R-:W4:Y:S02]  /*28af0*/  LDL.LU R22, [R1+0x470] ;  /* 0x0004700001167983 */ /* 0x001f240000300800 */
[----:B----4-:R-:W-:-:S05]  /*28b00*/  IADD3 R22, P4, R22, UR26, RZ ;  /* 0x0000001a16167c10 */ /* 0x010fca000ff9e0ff */
        /* <DEDUP_REMOVED lines=242> */
[----:B----4-:R-:W-:Y:S02]  /*29a30*/  IADD3.X R22, R22, UR30, RZ, P5, !PT ;  /* 0x0000001e16167c10 */ /* 0x010fe4000affe4ff */
[----:B------:R-:W-:-:S03]  /*29a40*/  IADD3 R248, P5, R248, UR26, RZ ;  /* 0x0000001af8f87c10 */ /* 0x000fc6000ffbe0ff */
[----:B------:R-:W-:Y:S04]  /*29a50*/  STL [R1+0x350], R22 ;  /* 0x0003501601007387 */ /* 0x000fe80000100800 */
[----:B------:R0:W-:Y:S04]  /*29a60*/  STL [R1+0x324], R248 ;  /* 0x000324f801007387 */ /* 0x0001e80000100800 */
[----:B0-----:R-:W4:Y:S04]  /*29a70*/  LDL.LU R248, [R1+0xfa8] ;  /* 0x000fa80001f87983 */ /* 0x001f280000300800 */
[----:B------:R-:W2:Y:S02]  /*29a80*/  LDL.LU R22, [R1+0x348] ;  /* 0x0003480001167983 */ /* 0x000ea40000300800 */
        /* <DEDUP_REMOVED lines=18> */
[----:B--2---:R-:W-:Y:S02]  /*29bb0*/  IADD3.X R22, R22, UR30, RZ, P1, !PT ;  /* 0x0000001e16167c10 */ /* 0x004fe40008ffe4ff */
[----:B------:R-:W-:-:S03]  /*29bc0*/  IADD3 R234, P1, R234, UR26, RZ ;  /* 0x0000001aeaea7c10 */ /* 0x000fc6000ff3e0ff */
[----:B------:R-:W-:Y:S04]  /*29bd0*/  STL [R1+0x330], R22 ;  /* 0x0003301601007387 */ /* 0x000fe80000100800 */
[----:B------:R0:W-:Y:S04]  /*29be0*/  STL [R1+0x304], R234 ;  /* 0x000304ea01007387 */ /* 0x0001e80000100800 */
[----:B0-----:R-:W2:Y:S04]  /*29bf0*/  LDL.LU R234, [R1+0xfa4] ;  /* 0x000fa40001ea7983 */ /* 0x001ea80000300800 */
[----:B------:R-:W3:Y:S02]  /*29c00*/  LDL.LU R22, [R1+0x328] ;  /* 0x0003280001167983 */ /* 0x000ee40000300800 */
[----:B---3--:R-:W-:-:S05]  /*29c10*/  IADD3.X R22, R22, UR30, RZ, P6, !PT ;  /* 0x0000001e16167c10 */ /* 0x008fca000b7fe4ff */
[----:B------:R0:W-:Y:S04]  /*29c20*/  STL [R1+0x328], R22 ;  /* 0x0003281601007387 */ /* 0x0001e80000100800 */
[----:B0-----:R-:W3:Y:S01]  /*29c30*/  LDL.LU R22, [R1+0x2fc] ;  /* 0x0002fc0001167983 */ /* 0x001ee20000300800 */
[----:B------:R-:W-:Y:S02]  /*29c40*/  IADD3.X R155, R155, UR30, RZ, P5, !PT ;  /* 0x0000001e9b9b7c10 */ /* 0x000fe4000affe4ff */
[----:B---3--:R-:W-:-:S05]  /*29c50*/  IADD3 R22, P6, R22, UR26, RZ ;  /* 0x0000001a16167c10 */ /* 0x008fca000ffde0ff */
[----:B------:R-:W-:Y:S04]  /*29c60*/  STL [R1+0x2fc], R22 ;  /* 0x0002fc1601007387 */ /* 0x000fe80000100800 */
[----:B------:R0:W-:Y:S04]  /*29c70*/  STL [R1+0x320], R155 ;  /* 0x0003209b01007387 */ /* 0x0001e80000100800 */
[----:B0-----:R-:W3:Y:S04]  /*29c80*/  LDL.LU R155, [R1+0xfa0] ;  /* 0x000fa000019b7983 */ /* 0x001ee80000300800 */
[----:B------:R-:W4:Y:S02]  /*29c90*/  LDL.LU R22, [R1+0x2f4] ;  /* 0x0002f40001167983 */ /* 0x000f240000300800 */
        /* <DEDUP_REMOVED lines=17> */
[----:B0-----:R-:W2:Y:S01]  /*29db0*/  LDL.LU R22, [R1+0x2dc] ;  /* 0x0002dc0001167983 */ /* 0x001ea20000300800 */
[----:B------:R-:W-:Y:S02]  /*29dc0*/  IADD3.X R0, R0, UR30, RZ, P1, !PT ;  /* 0x0000001e00007c10 */ /* 0x000fe40008ffe4ff */
[----:B--2---:R-:W-:-:S05]  /*29dd0*/  IADD3 R22, P2, R22, UR26, RZ ;  /* 0x0000001a16167c10 */ /* 0x004fca000ff5e0ff */
[----:B------:R-:W-:Y:S04]  /*29de0*/  STL [R1+0x2dc], R22 ;  /* 0x0002dc1601007387 */ /* 0x000fe80000100800 */
[----:B------:R0:W-:Y:S04]  /*29df0*/  STL [R1+0x300], R0 ;  /* 0x0003000001007387 */ /* 0x0001e80000100800 */
[----:B0-----:R-:W2:Y:S04]  /*29e00*/  LDL.LU R0, [R1+0xf98] ;  /* 0x000f980001007983 */ /* 0x001ea80000300800 */
[----:B------:R-:W3:Y:S02]  /*29e10*/  LDL.LU R22, [R1+0x2d4] ;  /* 0x0002d40001167983 */ /* 0x000ee40000300800 */
        /* <DEDUP_REMOVED lines=8> */
[----:B0-----:R-:W3:Y:S01]  /*29ea0*/  LDL.LU R22, [R1+0x2f0] ;  /* 0x0002f00001167983 */ /* 0x001ee20000300800 */
[----:B--2---:R-:W-:Y:S02]  /*29eb0*/  IADD3.X R0, R0, UR30, RZ, P4, !PT ;  /* 0x0000001e00007c10 */ /* 0x004fe4000a7fe4ff */
[----:B---3--:R-:W-:Y:S02]  /*29ec0*/  IADD3.X R22, R22, UR30, RZ, P5, !PT ;  /* 0x0000001e16167c10 */ /* 0x008fe4000affe4ff */
[----:B------:R-:W-:-:S03]  /*29ed0*/  IADD3 R232, P5, R232, UR26, RZ ;  /* 0x0000001ae8e87c10 */ /* 0x000fc6000ffbe0ff */
[----:B------:R-:W-:Y:S04]  /*29ee0*/  STL [R1+0x2f0], R22 ;  /* 0x0002f01601007387 */ /* 0x000fe80000100800 */
[----:B------:R0:W-:Y:S04]  /*29ef0*/  STL [R1+0x2c4], R232 ;  /* 0x0002c4e801007387 */ /* 0x0001e80000100800 */
[----:B0-----:R-:W2:Y:S04]  /*29f00*/  LDL.LU R232, [R1+0xf94] ;  /* 0x000f940001e87983 */ /* 0x001ea80000300800 */
[----:B------:R0:W-:Y:S04]  /*29f10*/  STL [R1+0x2e8], R0 ;  /* 0x0002e80001007387 */ /* 0x0001e80000100800 */
[----:B0-----:R-:W3:Y:S04]  /*29f20*/  LDL.LU R0, [R1+0xf90] ;  /* 0x000f900001007983 */ /* 0x001ee80000300800 */
[----:B------:R-:W4:Y:S01]  /*29f30*/  LDL.LU R22, [R1+0x2bc] ;  /* 0x0002bc0001167983 */ /* 0x000f220000300800 */
[----:B------:R-:W-:-:S02]  /*29f40*/  IADD3.X R156, R156, UR30, RZ, P3, !PT ;  /* 0x0000001e9c9c7c10 */ /* 0x000fc40009ffe4ff */
[----:B----4-:R-:W-:-:S05]  /*29f50*/  IADD3 R22, P4, R22, UR26, RZ ;  /* 0x0000001a16167c10 */ /* 0x010fca000ff9e0ff */
[----:B------:R-:W-:Y:S04]  /*29f60*/  STL [R1+0x2bc], R22 ;  /* 0x0002bc1601007387 */ /* 0x000fe80000100800 */
[----:B------:R0:W-:Y:S04]  /*29f70*/  STL [R1+0x2e0], R156 ;  /* 0x0002e09c01007387 */ /* 0x0001e80000100800 */
[----:B0-----:R-:W4:Y:S04]  /*29f80*/  LDL.LU R156, [R1+0xf8c] ;  /* 0x000f8c00019c7983 */ /* 0x001f280000300800 */
[----:B------:R-:W2:Y:S02]  /*29f90*/  LDL.LU R22, [R1+0x2b4] ;  /* 0x0002b40001167983 */ /* 0x000ea40000300800 */
[----:B--2---:R-:W-:-:S05]  /*29fa0*/  IADD3 R22, P3, R22, UR26, RZ ;  /* 0x0000001a16167c10 */ /* 0x004fca000ff7e0ff */
[----:B------:R0:W-:Y:S04]  /*29fb0*/  STL [R1+0x2b4], R22 ;  /* 0x0002b41601007387 */ /* 0x0001e80000100800 */
[----:B0-----:R-:W2:Y:S01]  /*29fc0*/  LDL.LU R22, [R1+0x2d8] ;  /* 0x0002d80001167983 */ /* 0x001ea20000300800 */
[----:B----4-:R-:W-:Y:S02]  /*29fd0*/  IADD3.X R156, R156, UR30, RZ, P1, !PT ;  /* 0x0000001e9c9c7c10 */ /* 0x010fe40008ffe4ff */
[----:B------:R-:W-:Y:S02]  /*29fe0*/  IADD3 R157, P1, R157, UR26, RZ ;  /* 0x0000001a9d9d7c10 */ /* 0x000fe4000ff3e0ff */
[----:B------:R-:W-:Y:S01]  /*29ff0*/  IADD3.X R23, R23, UR30, RZ, P6, !PT ;  /* 0x0000001e17177c10 */ /* 0x000fe2000b7fe4ff */
[----:B------:R-:W-:Y:S01]  /*2a000*/  WARPGROUP.ARRIVE ;  /* 0x00000000000079c5 */ /* 0x000fe20000000000 */
[----:B------:R-:W-:Y:S01]  /*2a010*/  UMOV UR12, UR20 ;  /* 0x00000014000c7c82 */ /* 0x000fe20008000000 */
[----:B------:R-:W-:-:S04]  /*2a020*/  UMOV UR13, UR21 ;  /* 0x00000015000d7c82 */ /* 0x000fc80008000000 */
[----:B------:R-:W-:Y:S01]  /*2a030*/  QGMMA.64x256x32.F32.E5M2.E5M2 R24, gdesc[UR12], R24, gsb0 ;  /* 0x03e000000c1879f3 */ /* 0x000fe20008003818 */
[----:B------:R-:W-:Y:S01]  /*2a040*/  UMOV UR16, UR8 ;  /* 0x0000000800107c82 */ /* 0x000fe20008000000 */
[----:B------:R-:W-:Y:S01]  /*2a050*/  UMOV UR17, UR9 ;  /* 0x0000000900117c82 */ /* 0x000fe20008000000 */
[----:B--2---:R-:W-:Y:S02]  /*2a060*/  IADD3.X R22, R22, UR30, RZ, P2, !PT ;  /* 0x0000001e16167c10 */ /* 0x004fe400097fe4ff */
[----:B------:R-:W-:-:S03]  /*2a070*/  IADD3 R155, P2, R155, UR26, RZ ;  /* 0x0000001a9b9b7c10 */ /* 0x000fc6000ff5e0ff */
[----:B------:R-:W-:Y:S04]  /*2a080*/  STL [R1+0x2d8], R22 ;  /* 0x0002d81601007387 */ /* 0x000fe80000100800 */
[----:B------:R0:W-:Y:S04]  /*2a090*/  STL [R1+0x2ac], R155 ;  /* 0x0002ac9b01007387 */ /* 0x0001e80000100800 */
[----:B0-----:R0:W5:Y:S04]  /*2a0a0*/  LDL.LU R155, [R1+0xf88] ;  /* 0x000f8800019b7983 */ /* 0x0011680000300800 */
[----:B------:R1:W-:Y:S04]  /*2a0b0*/  STL [R1+0x2d0], R156 ;  /* 0x0002d09c01007387 */ /* 0x0003e80000100800 */
[----:B-1----:R0:W5:Y:S04]  /*2a0c0*/  LDL.LU R156, [R1+0xf84] ;  /* 0x000f8400019c7983 */ /* 0x0021680000300800 */
[----:B------:R1:W-:Y:S04]  /*2a0d0*/  STL [R1+0x2a4], R157 ;  /* 0x0002a49d01007387 */ /* 0x0003e80000100800 */
[----:B-1----:R0:W5:Y:S04]  /*2a0e0*/  LDL.LU R157, [R1+0xf80] ;  /* 0x000f8000019d7983 */ /* 0x0021680000300800 */
[----:B------:R1:W-:Y:S04]  /*2a0f0*/  STL [R1+0x2c8], R23 ;  /* 0x0002c81701007387 */ /* 0x0003e80000100800 */
[----:B-1----:R0:W5:Y:S04]  /*2a100*/  LDL.LU R23, [R1+0xf7c] ;  /* 0x000f7c0001177983 */ /* 0x0021680000300800 */
[----:B------:R-:W2:Y:S01]  /*2a110*/  LDL.LU R22, [R1+0x29c] ;  /* 0x00029c0001167983 */ /* 0x000ea20000300800 */
[----:B------:R-:W-:-:S02]  /*2a120*/  WARPGROUP.DEPBAR.LE gsb0, 0x0 ;  /* 0x00008000000079c5 */ /* 0x000fc40000010000 */
[----:B------:R-:W-:-:S06]  /*2a130*/  WARPGROUP.ARRIVE ;  /* 0x00000000000079c5 */ /* 0x000fcc0000000000 */
[----:B------:R-:W-:Y:S01]  /*2a140*/  QGMMA.64x256x32.F32.E5M2.E5M2 R24, gdesc[UR16], R24, gsb0 ;  /* 0x03e00000101879f3 */ /* 0x000fe20008003818 */
[----:B------:R-:W-:Y:S02]  /*2a150*/  IADD3.X R201, R201, UR30, RZ, P5, !PT ;  /* 0x0000001ec9c97c10 */ /* 0x000fe4000affe4ff */
[----:B---3--:R-:W-:Y:S02]  /*2a160*/  IADD3 R0, P5, R0, UR26, RZ ;  /* 0x0000001a00007c10 */ /* 0x008fe4000ffbe0ff */
[----:B------:R-:W-:Y:S02]  /*2a170*/  IADD3.X R152, R152, UR30, RZ, P4, !PT ;  /* 0x0000001e98987c10 */ /* 0x000fe4000a7fe4ff */
[----:B------:R-:W-:Y:S02]  /*2a180*/  IADD3 R153, P4, R153, UR26, RZ ;  /* 0x0000001a99997c10 */ /* 0x000fe4000ff9e0ff */
[----:B------:R-:W-:Y:S02]  /*2a190*/  IADD3.X R154, R154, UR30, RZ, P3, !PT ;  /* 0x0000001e9a9a7c10 */ /* 0x000fe40009ffe4ff */
[----:B------:R-:W-:-:S02]  /*2a1a0*/  IADD3 R159, P3, R159, UR26, RZ ;  /* 0x0000001a9f9f7c10 */ /* 0x000fc4000ff7e0ff */
[----:B------:R-:W-:Y:S02]  /*2a1b0*/  IADD3.X R161, R161, UR30, RZ, P2, !PT ;  /* 0x0000001ea1a17c10 */ /* 0x000fe400097fe4ff */
[----:B------:R-:W-:Y:S02]  /*2a1c0*/  IADD3 R163, P2, R163, UR26, RZ ;  /* 0x0000001aa3a37c10 */ /* 0x000fe4000ff5e0ff */
        /* <DEDUP_REMOVED lines=27> */
[----:B------:R-:W-:-:S02]  /*2a380*/  IADD3.X R233, R233, UR30, RZ, P2, !PT ;  /* 0x0000001ee9e97c10 */ /* 0x000fc400097fe4ff */
[----:B------:R-:W-:Y:S02]  /*2a390*/  IADD3.X R232, R232, UR30, RZ, P1, !PT ;  /* 0x0000001ee8e87c10 */ /* 0x000fe40008ffe4ff */
[----:B------:R-:W-:Y:S02]  /*2a3a0*/  IADD3.X R228, R228, UR27, RZ, P4, !PT ;  /* 0x0000001be4e47c10 */ /* 0x000fe4000a7fe4ff */
[----:B------:R-:W-:Y:S02]  /*2a3b0*/  IADD3.X R229, R229, UR30, RZ, P5, !PT ;  /* 0x0000001ee5e57c10 */ /* 0x000fe4000affe4ff */
[----:B--2---:R-:W-:-:S05]  /*2a3c0*/  IADD3 R22, P6, R22, UR26, RZ ;  /* 0x0000001a16167c10 */ /* 0x004fca000ffde0ff */
[----:B------:R-:W-:Y:S04]  /*2a3d0*/  STL [R1+0x29c], R22 ;  /* 0x00029c1601007387 */ /* 0x000fe80000100800 */
[----:B------:R-:W-:Y:S04]  /*2a3e0*/  STL [R1+0x2c0], R201 ;  /* 0x0002c0c901007387 */ /* 0x000fe80000100800 */
[----:B------:R1:W-:Y:S01]  /*2a3f0*/  STL [R1+0x294], R0 ;  /* 0x0002940001007387 */ /* 0x0003e20000100800 */
[----:B------:R-:W-:Y:S02]  /*2a400*/  IADD3.X R169, R169, UR30, RZ, P6, !PT ;  /* 0x0000001ea9a97c10 */ /* 0x000fe4000b7fe4ff */
[----:B------:R-:W-:Y:S01]  /*2a410*/  IADD3 R171, P6, R171, UR26, RZ ;  /* 0x0000001aabab7c10 */ /* 0x000fe2000ffde0ff */
[----:B-1----:R0:W5:Y:S04]  /*2a420*/  LDL.LU R0, [R1+0xf78] ;  /* 0x000f780001007983 */ /* 0x0021680000300800 */
[----:B------:R0:W-:Y:S04]  /*2a430*/  STL [R1+0x2b8], R152 ;  /* 0x0002b89801007387 */ /* 0x0001e80000100800 */
        /* <DEDUP_REMOVED lines=14> */
[----:B------:R0:W-:Y:S01]  /*2a520*/  STL [R1+0x254], R183 ;  /* 0x000254b701007387 */ /* 0x0001e20000100800 */
[----:B------:R-:W-:-:S03]  /*2a530*/  IADD3.X R234, R234, UR30, RZ, P6, !PT ;  /* 0x0000001eeaea7c10 */ /* 0x000fc6000b7fe4ff */
[----:B------:R0:W-:Y:S01]  /*2a540*/  STL [R1+0x278], R185 ;  /* 0x000278b901007387 */ /* 0x0001e20000100800 */
[----:B------:R-:W-:-:S03]  /*2a550*/  IADD3 R238, P6, R238, UR26, RZ ;  /* 0x0000001aeeee7c10 */ /* 0x000fc6000ffde0ff */
        /* <DEDUP_REMOVED lines=10> */
[----:B------:R-:W1:Y:S03]  /*2a600*/  S2R R201, SR_TID.X ;  /* 0x0000000000c97919 */ /* 0x000e660000002100 */
        /* <DEDUP_REMOVED lines=14> */
[----:B------:R0:W-:Y:S04]  /*2a6f0*/  STL [R1+0x220], R235 ;  /* 0x000220eb01007387 */ /* 0x0001e80000100800 */
[----:B------:R0:W-:Y:S04]  /*2a700*/  STL [R1+0x218], R233 ;  /* 0x000218e901007387 */ /* 0x0001e80000100800 */
[----:B------:R0:W-:Y:S04]  /*2a710*/  STL [R1+0x210], R232 ;  /* 0x000210e801007387 */ /* 0x0001e80000100800 */
[----:B------:R0:W-:Y:S04]  /*2a720*/  STL [R1+0x6d8], R228 ;  /* 0x0006d8e401007387 */ /* 0x0001e80000100800 */
[----:B------:R0:W-:Y:S04]  /*2a730*/  STL [R1+0x208], R231 ;  /* 0x000208e701007387 */ /* 0x0001e80000100800 */
[----:B------:R0:W-:Y:S01]  /*2a740*/  STL [R1+0x200], R229 ;  /* 0x000200e501007387 */ /* 0x0001e20000100800 */
[----:B------:R-:W-:-:S02]  /*2a750*/  WARPGROUP.DEPBAR.LE gsb0, 0x0 ;  /* 0x00008000000079c5 */ /* 0x000fc40000010000 */
[----:B-1----:R-:W-:-:S04]  /*2a760*/  LOP3.LUT R201, R201, 0x7f, RZ, 0xc0, !PT ;  /* 0x0000007fc9c97812 */ /* 0x002fc800078ec0ff */
[----:B------:R-:W-:Y:S01]  /*2a770*/  LOP3.LUT R201, R201, 0x10, RZ, 0x3c, !PT ;  /* 0x00000010c9c97812 */ /* 0x000fe200078e3cff */
[----:B------:R-:W-:Y:S06]  /*2a780*/  @P0 BRA `(.L_x_2) ;  /* 0xfffffef000b40947 */ /* 0x000fec000383ffff */
.L_x_1:
[----:B------:R3:W-:Y:S01]  /*2a790*/  STL [R1+0xf80], R149 ;  /* 0x000f809501007387 */ /* 0x0007e20000100800 */
[----:B------:R-:W-:Y:S01]  /*2a7a0*/  F2FP.SATFINITE.E5M2.F32.PACK_AB_MERGE_C R102, R103, R102, RZ ;  /* 0x000000666766723e */ /* 0x000fe200048060ff */
[----:B------:R-:W-:Y:S01]  /*2a7b0*/  ULDC.64 UR6, c[0x0][0x228] ;  /* 0x00008a0000067ab9 */ /* 0x000fe20000000a00 */
[----:B------:R-:W-:Y:S01]  /*2a7c0*/  F2FP.SATFINITE.E5M2.F32.PACK_AB_MERGE_C R100, R101, R100, RZ ;  /* 0x000000646564723e */ /* 0x000fe200048060ff */
[----:B-1----:R-:W4:Y:S01]  /*2a7d0*/  LDL.LU R5, [R1+0xc] ;  /* 0x00000c0001057983 */ /* 0x002f220000300800 */
[----:B------:R-:W-:Y:S01]  /*2a7e0*/  F2FP.SATFINITE.E5M2.F32.PACK_AB_MERGE_C R26, R27, R26, RZ ;  /* 0x0000001a1b1a723e */ /* 0x000fe200048060ff */
[----:B------:R-:W-:Y:S01]  /*2a7f0*/  ULDC UR4, c[0x0][0x244] ;  /* 0x0000910000047ab9 */ /* 0x000fe20000000800 */
[----:B------:R-:W-:Y:S01]  /*2a800*/  F2FP.SATFINITE.E5M2.F32.PACK_AB_MERGE_C R24, R25, R24, RZ ;  /* 0x000000181918723e */ /* 0x000fe200048060ff */
[----:B------:R-:W-:Y:S01]  /*2a810*/  ULDC UR9, c[0x0][0x22c] ;  /* 0x00008b0000097ab9 */ /* 0x000fe20000000800 */
[----:B------:R-:W-:Y:S01]  /*2a820*/  F2FP.SATFINITE.E5M2.F32.PACK_AB_MERGE_C R34, R35, R34, RZ ;  /* 0x000000222322723e */ /* 0x000fe200048060ff */
[----:B---3--:R-:W4:Y:S01]  /*2a830*/  LDL.LU R149, [R1+0x8] ;  /* 0x0000080001957983 */ /* 0x008f220000300800 */
[----:B------:R-:W-:Y:S01]  /*2a840*/  F2FP.SATFINITE.E5M2.F32.PACK_AB_MERGE_C R64, R65, R64, RZ ;  /* 0x000000404140723e */ /* 0x000fe200048060ff */
[----:B------:R-:W-:Y:S01]  /*2a850*/  ULDC UR10, c[0x0][0x22c] ;  /* 0x00008b00000a7ab9 */ /* 0x000fe20000000800 */
[----:B------:R-:W-:Y:S01]  /*2a860*/  F2FP.SATFINITE.E5M2.F32.PACK_AB_MERGE_C R50, R51, R50, RZ ;  /* 0x000000323332723e */ /* 0x000fe200048060ff */
[----:B------:R1:W-:Y:S01]  /*2a870*/  STL [R1+0xf7c], R150 ;  /* 0x000f7c9601007387 */ /* 0x0003e20000100800 */
[----:B------:R-:W-:Y:S01]  /*2a880*/  F2FP.SATFINITE.E5M2.F32.PACK_AB_MERGE_C R58, R59, R58, RZ ;  /* 0x0000003a3b3a723e */ /* 0x000fe200048060ff */
[----:B------:R-:W-:Y:S01]  /*2a890*/  ULDC UR8, c[0x0][0x248] ;  /* 0x0000920000087ab9 */ /* 0x000fe20000000800 */
[----:B------:R-:W-:Y:S01]  /*2a8a0*/  F2FP.SATFINITE.E5M2.F32.PACK_AB_MERGE_C R60, R61, R60, RZ ;  /* 0x0000003c3d3c723e */ /* 0x000fe200048060ff */
[----:B------:R-:W-:Y:S01]  /*2a8b0*/  ULDC UR11, c[0x0][0x22c] ;  /* 0x00008b00000b7ab9 */ /* 0x000fe20000000800 */
[----:B------:R-:W-:Y:S01]  /*2a8c0*/  F2FP.SATFINITE.E5M2.F32.PACK_AB_MERGE_C R62, R63, R62, RZ ;  /* 0x0000003e3f3e723e */ /* 0x000fe200048060ff */
[----:B------:R-:W-:Y:S01]  /*2a8d0*/  ULDC UR12, c[0x0][0x22c] ;  /* 0x00008b00000c7ab9 */ /* 0x000fe20000000800 */
[----:B-1----:R-:W3:Y:S04]  /*2a8e0*/  LDL.LU R150, [R1+0x10] ;  /* 0x0000100001967983 */ /* 0x002ee80000300800 */
[----:B0-----:R-:W3:Y:S04]  /*2a8f0*/  LDL.LU R3, [R1+0x14] ;  /* 0x0000140001037983 */ /* 0x001ee80000300800 */
[----:B------:R0:W-:Y:S04]  /*2a900*/  STL [R1+0xf78], R151 ;  /* 0x000f789701007387 */ /* 0x0001e80000100800 */
[----:B0-----:R-:W3:Y:S04]  /*2a910*/  LDL.LU R151, [R1+0x18] ;  /* 0x0000180001977983 */ /* 0x001ee80000300800 */
[----:B--2---:R-:W2:Y:S04]  /*2a920*/  LDL.LU R2, [R1+0x1c] ;  /* 0x00001c0001027983 */ /* 0x004ea80000300800 */
[----:B-----5:R-:W2:Y:S04]  /*2a930*/  LDL.LU R23, [R1+0x20] ;  /* 0x0000200001177983 */ /* 0x020ea80000300800 */
[----:B------:R-:W2:Y:S04]  /*2a940*/  LDL.LU R4, [R1+0x24] ;  /* 0x0000240001047983 */ /* 0x000ea80000300800 */
        /* <DEDUP_REMOVED lines=118> */
[----:B----4-:R-:W-:-:S02]  /*2b0b0*/  F2FP.SATFINITE.E5M2.F32.PACK_AB_MERGE_C R5, R5, R149, RZ ;  /* 0x000000950505723e */ /* 0x010fc400048060ff */
[----:B---3--:R-:W-:Y:S01]  /*2b0c0*/  F2FP.SATFINITE.E5M2.F32.PACK_AB_MERGE_C R3, R3, R150, RZ ;  /* 0x000000960303723e */ /* 0x008fe200048060ff */
[----:B------:R-:W3:Y:S01]  /*2b0d0*/  LDL.LU R149, [R1+0xf80] ;  /* 0x000f800001957983 */ /* 0x000ee20000300800 */
[----:B--2---:R-:W-:-:S03]  /*2b0e0*/  F2FP.SATFINITE.E5M2.F32.PACK_AB_MERGE_C R2, R2, R151, RZ ;  /* 0x000000970202723e */ /* 0x004fc600048060ff */
[----:B------:R-:W2:Y:S04]  /*2b0f0*/  LDL.LU R150, [R1+0xf7c] ;  /* 0x000f7c0001967983 */ /* 0x000ea80000300800 */
[----:B------:R-:W2:Y:S01]  /*2b100*/  LDL.LU R151, [R1+0xf78] ;  /* 0x000f780001977983 */ /* 0x000ea20000300800 */
[----:B------:R-:W-:Y:S02]  /*2b110*/  F2FP.SATFINITE.E5M2.F32.PACK_AB_MERGE_C R6, R6, R201, RZ ;  /* 0x000000c90606723e */ /* 0x000fe400048060ff */
[----:B------:R-:W-:Y:S01]  /*2b120*/  F2FP.SATFINITE.E5M2.F32.PACK_AB_MERGE_C R4, R4, R23, RZ ;  /* 0x000000170404723e */ /* 0x000fe200048060ff */
[----:B------:R-:W0:Y:S01]  /*2b130*/  S2R R101, SR_TID.X ;  /* 0x0000000000657919 */ /* 0x000e220000002100 */
[----:B------:R-:W-:Y:S02]  /*2b140*/  F2FP.SATFINITE.E5M2.F32.PACK_AB_MERGE_C R10, R10, R156, RZ ;  /* 0x0000009c0a0a723e */ /* 0x000fe400048060ff */
[----:B------:R-:W-:-:S02]  /*2b150*/  F2FP.SATFINITE.E5M2.F32.PACK_AB_MERGE_C R12, R12, R252, RZ ;  /* 0x000000fc0c0c723e */ /* 0x000fc400048060ff */
[----:B------:R-:W-:Y:S02]  /*2b160*/  F2FP.SATFINITE.E5M2.F32.PACK_AB_MERGE_C R14, R14, R250, RZ ;  /* 0x000000fa0e0e723e */ /* 0x000fe400048060ff */
[----:B------:R-:W-:Y:S02]  /*2b170*/  F2FP.SATFINITE.E5M2.F32.PACK_AB_MERGE_C R17, R17, R247, RZ ;  /* 0x000000f71111723e */ /* 0x000fe400048060ff */
[----:B------:R-:W-:Y:S02]  /*2b180*/  F2FP.SATFINITE.E5M2.F32.PACK_AB_MERGE_C R19, R19, R245, RZ ;  /* 0x000000f51313723e */ /* 0x000fe400048060ff */
[----:B------:R-:W-:Y:S02]  /*2b190*/  F2FP.SATFINITE.E5M2.F32.PACK_AB_MERGE_C R21, R21, R243, RZ ;  /* 0x000000f31515723e */ /* 0x000fe400048060ff */
        /* <DEDUP_REMOVED lines=19> */
[----:B------:R-:W-:-:S02]  /*2b2d0*/  LOP3.LUT R24, R24, 0xffff, RZ, 0xc0, !PT ;  /* 0x0000ffff18187812 */ /* 0x000fc400078ec0ff */
[----:B------:R-:W-:Y:S02]  /*2b2e0*/  F2FP.SATFINITE.E5M2.F32.PACK_AB_MERGE_C R56, R57, R56, RZ ;  /* 0x000000383938723e */ /* 0x000fe400048060ff */
[----:B------:R-:W-:Y:S02]  /*2b2f0*/  F2FP.SATFINITE.E5M2.F32.PACK_AB_MERGE_C R44, R45, R44, RZ ;  /* 0x0000002c2d2c723e */ /* 0x000fe400048060ff */
[----:B------:R-:W-:Y:S02]  /*2b300*/  F2FP.SATFINITE.E5M2.F32.PACK_AB_MERGE_C R82, R83, R82, RZ ;  /* 0x000000525352723e */ /* 0x000fe400048060ff */
[----:B------:R-:W-:Y:S02]  /*2b310*/  F2FP.SATFINITE.E5M2.F32.PACK_AB_MERGE_C R84, R85, R84, RZ ;  /* 0x000000545554723e */ /* 0x000fe400048060ff */
[----:B------:R-:W-:Y:S02]  /*2b320*/  LOP3.LUT R26, R26, 0xffff, RZ, 0xc0, !PT ;  /* 0x0000ffff1a1a7812 */ /* 0x000fe400078ec0ff */
[----:B------:R-:W-:-:S02]  /*2b330*/  LOP3.LUT R34, R34, 0xffff, RZ, 0xc0, !PT ;  /* 0x0000ffff22227812 */ /* 0x000fc400078ec0ff */
[----:B------:R-:W-:Y:S02]  /*2b340*/  F2FP.SATFINITE.E5M2.F32.PACK_AB_MERGE_C R88, R89, R88, RZ ;  /* 0x000000585958723e */ /* 0x000fe400048060ff */
[----:B------:R-:W-:Y:S02]  /*2b350*/  F2FP.SATFINITE.E5M2.F32.PACK_AB_MERGE_C R92, R93, R92, RZ ;  /* 0x0000005c5d5c723e */ /* 0x000fe400048060ff */
[----:B------:R-:W-:Y:S02]  /*2b360*/  F2FP.SATFINITE.E5M2.F32.PACK_AB_MERGE_C R96, R97, R96, RZ ;  /* 0x000000606160723e */ /* 0x000fe400048060ff */
[----:B------:R-:W-:Y:S02]  /*2b370*/  F2FP.SATFINITE.E5M2.F32.PACK_AB_MERGE_C R78, R79, R78, RZ ;  /* 0x0000004e4f4e723e */ /* 0x000fe400048060ff */
[----:B------:R-:W-:Y:S02]  /*2b380*/  F2FP.SATFINITE.E5M2.F32.PACK_AB_MERGE_C R52, R53, R52, RZ ;  /* 0x000000343534723e */ /* 0x000fe400048060ff */
[----:B------:R-:W-:-:S02]  /*2b390*/  F2FP.SATFINITE.E5M2.F32.PACK_AB_MERGE_C R86, R87, R86, RZ ;  /* 0x000000565756723e */ /* 0x000fc400048060ff */
[----:B------:R-:W-:Y:S02]  /*2b3a0*/  LOP3.LUT R58, R58, 0xffff, RZ, 0xc0, !PT ;  /* 0x0000ffff3a3a7812 */ /* 0x000fe400078ec0ff */
        /* <DEDUP_REMOVED lines=54> */
[----:B------:R-:W4:Y:S01]  /*2b710*/  LDL.LU R194, [R1] ;  /* 0x0000000001c27983 */ /* 0x000f220000300800 */
[----:B------:R-:W-:-:S03]  /*2b720*/  F2FP.SATFINITE.E5M2.F32.PACK_AB_MERGE_C R192, R192, R193, RZ ;  /* 0x000000c1c0c0723e */ /* 0x000fc600048060ff */
[----:B------:R-:W4:Y:S01]  /*2b730*/  LDL.LU R193, [R1+0x4] ;  /* 0x0000040001c17983 */ /* 0x000f220000300800 */
[----:B------:R-:W-:Y:S02]  /*2b740*/  LOP3.LUT R5, R5, 0xffff, RZ, 0xc0, !PT ;  /* 0x0000ffff05057812 */ /* 0x000fe400078ec0ff */
[----:B------:R-:W-:Y:S01]  /*2b750*/  LOP3.LUT R6, R6, 0xffff, RZ, 0xc0, !PT ;  /* 0x0000ffff06067812 */ /* 0x000fe200078ec0ff */
[----:B------:R-:W3:Y:S01]  /*2b760*/  LDL.LU R103, [R1+0xb74] ;  /* 0x000b740001677983 */ /* 0x000ee20000300800 */
[----:B------:R-:W-:Y:S02]  /*2b770*/  LOP3.LUT R2, R2, 0xffff, RZ, 0xc0, !PT ;  /* 0x0000ffff02027812 */ /* 0x000fe400078ec0ff */
[----:B------:R-:W-:Y:S02]  /*2b780*/  LOP3.LUT R25, R3, 0xffff, RZ, 0xc0, !PT ;  /* 0x0000ffff03197812 */ /* 0x000fe400078ec0ff */
[----:B------:R-:W-:Y:S02]  /*2b790*/  LOP3.LUT R3, R4, 0xffff, RZ, 0xc0, !PT ;  /* 0x0000ffff04037812 */ /* 0x000fe400078ec0ff */
[----:B------:R-:W-:Y:S01]  /*2b7a0*/  PRMT R35, R6, 0x3340, R35 ;  /* 0x0000334006237816 */ /* 0x000fe20000000023 */
[----:B0-----:R-:W-:Y:S01]  /*2b7b0*/  IMAD.SHL.U32 R65, R101, 0x80, RZ ;  /* 0x0000008065417824 */ /* 0x001fe200078e00ff */
[----:B------:R-:W-:-:S02]  /*2b7c0*/  LOP3.LUT R10, R10, 0xffff, RZ, 0xc0, !PT ;  /* 0x0000ffff0a0a7812 */ /* 0x000fc400078ec0ff */
[----:B------:R-:W-:Y:S02]  /*2b7d0*/  LOP3.LUT R51, R12, 0xffff, RZ, 0xc0, !PT ;  /* 0x0000ffff0c337812 */ /* 0x000fe400078ec0ff */
[----:B------:R-:W-:Y:S02]  /*2b7e0*/  LOP3.LUT R14, R14, 0xffff, RZ, 0xc0, !PT ;  /* 0x0000ffff0e0e7812 */ /* 0x000fe400078ec0ff */
[----:B------:R-:W-:Y:S02]  /*2b7f0*/  LOP3.LUT R59, R17, 0xffff, RZ, 0xc0, !PT ;  /* 0x0000ffff113b7812 */ /* 0x000fe400078ec0ff */
[----:B------:R-:W-:Y:S02]  /*2b800*/  LOP3.LUT R61, R19, 0xffff, RZ, 0xc0, !PT ;  /* 0x0000ffff133d7812 */ /* 0x000fe400078ec0ff */
[----:B------:R-:W-:Y:S02]  /*2b810*/  LOP3.LUT R63, R21, 0xffff, RZ, 0xc0, !PT ;  /* 0x0000ffff153f7812 */ /* 0x000fe400078ec0ff */
[----:B------:R-:W-:-:S02]  /*2b820*/  F2FP.SATFINITE.E5M2.F32.PACK_AB_MERGE_C R155, R235, R236, RZ ;  /* 0x000000eceb9b723e */ /* 0x000fc400048060ff */
[----:B------:R-:W-:Y:S02]  /*2b830*/  F2FP.SATFINITE.E5M2.F32.PACK_AB_MERGE_C R156, R233, R234, RZ ;  /* 0x000000eae99c723e */ /* 0x000fe400048060ff */
[----:B------:R-:W-:Y:S02]  /*2b840*/  F2FP.SATFINITE.E5M2.F32.PACK_AB_MERGE_C R157, R231, R232, RZ ;  /* 0x000000e8e79d723e */ /* 0x000fe400048060ff */
[----:B------:R-:W-:Y:S02]  /*2b850*/  LOP3.LUT R47, R11, 0xffff, RZ, 0xc0, !PT ;  /* 0x0000ffff0b2f7812 */ /* 0x000fe400078ec0ff */
[----:B------:R-:W-:Y:S02]  /*2b860*/  PRMT R43, R3, 0x3340, R0 ;  /* 0x00003340032b7816 */ /* 0x000fe40000000000 */
[----:B------:R-:W-:Y:S02]  /*2b870*/  LOP3.LUT R65, R65, 0x400, RZ, 0xc0, !PT ;  /* 0x0000040041417812 */ /* 0x000fe400078ec0ff */
[----:B------:R-:W-:-:S02]  /*2b880*/  PRMT R11, R14, 0x3340, R1 ;  /* 0x000033400e0b7816 */ /* 0x000fc40000000001 */
[----:B------:R-:W-:Y:S02]  /*2b890*/  PRMT R12, R63, 0x3340, R0 ;  /* 0x000033403f0c7816 */ /* 0x000fe40000000000 */
[----:B------:R-:W-:Y:S02]  /*2b8a0*/  PRMT R19, R10, 0x3340, R51 ;  /* 0x000033400a137816 */ /* 0x000fe40000000033 */
[----:B------:R-:W-:Y:S02]  /*2b8b0*/  PRMT R17, R59, 0x3340, R61 ;  /* 0x000033403b117816 */ /* 0x000fe4000000003d */
[----:B------:R-:W-:Y:S02]  /*2b8c0*/  LOP3.LUT R67, R18, 0xffff, RZ, 0xc0, !PT ;  /* 0x0000ffff12437812 */ /* 0x000fe400078ec0ff */
[----:B------:R-:W-:Y:S02]  /*2b8d0*/  LOP3.LUT R71, R20, 0xffff, RZ, 0xc0, !PT ;  /* 0x0000ffff14477812 */ /* 0x000fe400078ec0ff */
[----:B------:R-:W-:-:S02]  /*2b8e0*/  LOP3.LUT R22, R22, 0xffff, RZ, 0xc0, !PT ;  /* 0x0000ffff16167812 */ /* 0x000fc400078ec0ff */
[----:B------:R-:W-:Y:S02]  /*2b8f0*/  LOP3.LUT R153, R153, 0xffff, RZ, 0xc0, !PT ;  /* 0x0000ffff99997812 */ /* 0x000fe400078ec0ff */
[----:B------:R-:W-:Y:S02]  /*2b900*/  LOP3.LUT R154, R154, 0xffff, RZ, 0xc0, !PT ;  /* 0x0000ffff9a9a7812 */ /* 0x000fe400078ec0ff */
[----:B------:R-:W-:Y:S02]  /*2b910*/  LOP3.LUT R155, R155, 0xffff, RZ, 0xc0, !PT ;  /* 0x0000ffff9b9b7812 */ /* 0x000fe400078ec0ff */
[----:B------:R-:W-:Y:S02]  /*2b920*/  LOP3.LUT R156, R156, 0xffff, RZ, 0xc0, !PT ;  /* 0x0000ffff9c9c7812 */ /* 0x000fe400078ec0ff */
[----:B------:R-:W-:Y:S02]  /*2b930*/  LOP3.LUT R157, R157, 0xffff, RZ, 0xc0, !PT ;  /* 0x0000ffff9d9d7812 */ /* 0x000fe400078ec0ff */
[----:B------:R-:W-:-:S02]  /*2b940*/  LOP3.LUT R158, R158, 0xffff, RZ, 0xc0, !PT ;  /* 0x0000ffff9e9e7812 */ /* 0x000fc400078ec0ff */
[----:B------:R-:W-:Y:S02]  /*2b950*/  PRMT R11, R19, 0x5410, R11 ;  /* 0x00005410130b7816 */ /* 0x000fe4000000000b */
[----:B------:R-:W-:Y:S02]  /*2b960*/  PRMT R12, R17, 0x5410, R12 ;  /* 0x00005410110c7816 */ /* 0x000fe4000000000c */
[--C-:B------:R-:W-:Y:S02]  /*2b970*/  PRMT R19, R22, 0x3340, R1.reuse ;  /* 0x0000334016137816 */ /* 0x100fe40000000001 */
[----:B------:R-:W-:Y:S02]  /*2b980*/  PRMT R18, R157, 0x3340, R0 ;  /* 0x000033409d127816 */ /* 0x000fe40000000000 */
[----:B------:R-:W-:Y:S02]  /*2b990*/  PRMT R17, R158, 0x3340, R1 ;  /* 0x000033409e117816 */ /* 0x000fe40000000001 */
[----:B------:R-:W-:-:S02]  /*2b9a0*/  PRMT R31, R67, 0x3340, R71 ;  /* 0x00003340431f7816 */ /* 0x000fc40000000047 */
[----:B------:R-:W-:Y:S02]  /*2b9b0*/  LOP3.LUT R169, R169, 0xffff, RZ, 0xc0, !PT ;  /* 0x0000ffffa9a97812 */ /* 0x000fe400078ec0ff */
[----:B------:R-:W-:Y:S02]  /*2b9c0*/  LOP3.LUT R170, R170, 0xffff, RZ, 0xc0, !PT ;  /* 0x0000ffffaaaa7812 */ /* 0x000fe400078ec0ff */
[----:B------:R-:W-:Y:S02]  /*2b9d0*/  LOP3.LUT R171, R171, 0xffff, RZ, 0xc0, !PT ;  /* 0x0000ffffabab7812 */ /* 0x000fe400078ec0ff */
[----:B------:R-:W-:Y:S02]  /*2b9e0*/  LOP3.LUT R172, R172, 0xffff, RZ, 0xc0, !PT ;  /* 0x0000ffffacac7812 */ /* 0x000fe400078ec0ff */
[----:B------:R-:W-:Y:S02]  /*2b9f0*/  LOP3.LUT R173, R173, 0xffff, RZ, 0xc0, !PT ;  /* 0x0000ffffadad7812 */ /* 0x000fe400078ec0ff */
[----:B------:R-:W-:-:S02]  /*2ba00*/  LOP3.LUT R174, R174, 0xffff, RZ, 0xc0, !PT ;  /* 0x0000ffffaeae7812 */ /* 0x000fc400078ec0ff */
[----:B------:R-:W-:Y:S02]  /*2ba10*/  LOP3.LUT R177, R177, 0xffff, RZ, 0xc0, !PT ;  /* 0x0000ffffb1b17812 */ /* 0x000fe400078ec0ff */
[----:B------:R-:W-:Y:S02]  /*2ba20*/  LOP3.LUT R179, R179, 0xffff, RZ, 0xc0, !PT ;  /* 0x0000ffffb3b37812 */ /* 0x000fe400078ec0ff */
[----:B------:R-:W-:Y:S02]  /*2ba30*/  LOP3.LUT R181, R181, 0xffff, RZ, 0xc0, !PT ;  /* 0x0000ffffb5b57812 */ /* 0x000fe400078ec0ff */
[----:B------:R-:W-:Y:S02]  /*2ba40*/  PRMT R19, R31, 0x5410, R19 ;  /* 0x000054101f137816 */ /* 0x000fe40000000013 */
[----:B------:R-:W-:Y:S02]  /*2ba50*/  PRMT R31, R173, 0x3340, R0 ;  /* 0x00003340ad1f7816 */ /* 0x000fe40000000000 */
[----:B------:R-:W-:-:S02]  /*2ba60*/  PRMT R39, R169, 0x3340, R171 ;  /* 0x00003340a9277816 */ /* 0x000fc400000000ab */
[----:B------:R-:W-:Y:S02]  /*2ba70*/  PRMT R37, R170, 0x3340, R172 ;  /* 0x00003340aa257816 */ /* 0x000fe400000000ac */
[----:B------:R-:W-:Y:S02]  /*2ba80*/  PRMT R33, R177, 0x3340, R179 ;  /* 0x00003340b1217816 */ /* 0x000fe400000000b3 */
[----:B------:R-:W-:Y:S02]  /*2ba90*/  LOP3.LUT R185, R185, 0xffff, RZ, 0xc0, !PT ;  /* 0x0000ffffb9b97812 */ /* 0x000fe400078ec0ff */
[----:B------:R-:W-:Y:S02]  /*2baa0*/  LOP3.LUT R187, R187, 0xffff, RZ, 0xc0, !PT ;  /* 0x0000ffffbbbb7812 */ /* 0x000fe400078ec0ff */
[----:B------:R-:W-:Y:S02]  /*2bab0*/  LOP3.LUT R189, R189, 0xffff, RZ, 0xc0, !PT ;  /* 0x0000ffffbdbd7812 */ /* 0x000fe400078ec0ff */
[----:B------:R-:W-:-:S02]  /*2bac0*/  LOP3.LUT R73, R28, 0xffff, RZ, 0xc0, !PT ;  /* 0x0000ffff1c497812 */ /* 0x000fc400078ec0ff */
[----:B------:R-:W-:Y:S02]  /*2bad0*/  LOP3.LUT R75, R32, 0xffff, RZ, 0xc0, !PT ;  /* 0x0000ffff204b7812 */ /* 0x000fe400078ec0ff */
[----:B------:R-:W-:Y:S02]  /*2bae0*/  PRMT R31, R39, 0x5410, R31 ;  /* 0x00005410271f7816 */ /* 0x000fe4000000001f */
[----:B------:R-:W-:Y:S02]  /*2baf0*/  PRMT R45, R185, 0x3340, R187 ;  /* 0x00003340b92d7816 */ /* 0x000fe400000000bb */
[----:B------:R-:W-:Y:S02]  /*2bb00*/  PRMT R39, R24, 0x3340, R73 ;  /* 0x0000334018277816 */ /* 0x000fe40000000049 */
[----:B------:R-:W-:Y:S02]  /*2bb10*/  LOP3.LUT R30, R30, 0xffff, RZ, 0xc0, !PT ;  /* 0x0000ffff1e1e7812 */ /* 0x000fe400078ec0ff */
[----:B------:R-:W-:-:S02]  /*2bb20*/  LOP3.LUT R56, R56, 0xffff, RZ, 0xc0, !PT ;  /* 0x0000ffff38387812 */ /* 0x000fc400078ec0ff */
[----:B------:R-:W-:Y:S02]  /*2bb30*/  LOP3.LUT R83, R60, 0xffff, RZ, 0xc0, !PT ;  /* 0x0000ffff3c537812 */ /* 0x000fe400078ec0ff */
[----:B------:R-:W-:Y:S02]  /*2bb40*/  LOP3.LUT R85, R64, 0xffff, RZ, 0xc0, !PT ;  /* 0x0000ffff40557812 */ /* 0x000fe400078ec0ff */
[----:B------:R-:W-:Y:S02]  /*2bb50*/  LOP3.LUT R79, R44, 0xffff, RZ, 0xc0, !PT ;  /* 0x0000ffff2c4f7812 */ /* 0x000fe400078ec0ff */
[----:B------:R-:W-:Y:S02]  /*2bb60*/  PRMT R44, R85, 0x3340, R0 ;  /* 0x00003340552c7816 */ /* 0x000fe40000000000 */
[----:B------:R-:W-:Y:S02]  /*2bb70*/  PRMT R53, R26, 0x3340, R30 ;  /* 0x000033401a357816 */ /* 0x000fe4000000001e */
[----:B------:R-:W-:-:S02]  /*2bb80*/  LOP3.LUT R87, R62, 0xffff, RZ, 0xc0, !PT ;  /* 0x0000ffff3e577812 */ /* 0x000fc400078ec0ff */
[----:B------:R-:W-:Y:S02]  /*2bb90*/  LOP3.LUT R89, R66, 0xffff, RZ, 0xc0, !PT ;  /* 0x0000ffff42597812 */ /* 0x000fe400078ec0ff */
[----:B------:R-:W-:Y:S02]  /*2bba0*/  LOP3.LUT R88, R88, 0xffff, RZ, 0xc0, !PT ;  /* 0x0000ffff58587812 */ /* 0x000fe400078ec0ff */
[----:B------:R-:W-:Y:S02]  /*2bbb0*/  LOP3.LUT R92, R92, 0xffff, RZ, 0xc0, !PT ;  /* 0x0000ffff5c5c7812 */ /* 0x000fe400078ec0ff */
[----:B------:R-:W-:Y:S02]  /*2bbc0*/  LOP3.LUT R96, R96, 0xffff, RZ, 0xc0, !PT ;  /* 0x0000ffff60607812 */ /* 0x000fe400078ec0ff */
        /* <DEDUP_REMOVED lines=10> */
[----:B------:R-:W-:Y:S02]  /*2bc70*/  SHF.R.U32.HI R10, RZ, 0x8, R10 ;  /* 0x00000008ff0a7819 */ /* 0x000fe4000001160a */
[----:B------:R-:W-:Y:S02]  /*2bc80*/  SHF.R.U32.HI R51, RZ, 0x8, R51 ;  /* 0x00000008ff337819 */ /* 0x000fe40000011633 */
[----:B------:R-:W-:Y:S02]  /*2bc90*/  SHF.R.U32.HI R3, RZ, 0x8, R3 ;  /* 0x00000008ff037819 */ /* 0x000fe40000011603 */
[----:B------:R-:W-:-:S02]  /*2bca0*/  SHF.R.U32.HI R6, RZ, 0x8, R6 ;  /* 0x00000008ff067819 */ /* 0x000fc40000011606 */
        /* <DEDUP_REMOVED lines=8> */
[----:B------:R-:W-:Y:S02]  /*2bd30*/  SHF.R.U32.HI R72, RZ, 0x8, R72 ;  /* 0x00000008ff487819 */ /* 0x000fe40000011648 */
[----:B------:R-:W-:Y:S02]  /*2bd40*/  SHF.R.U32.HI R76, RZ, 0x8, R76 ;  /* 0x00000008ff4c7819 */ /* 0x000fe4000001164c */
[----:B------:R-:W-:Y:S02]  /*2bd50*/  LOP3.LUT R95, R3, 0xffff, RZ, 0xc0, !PT ;  /* 0x0000ffff035f7812 */ /* 0x000fe400078ec0ff */
[----:B------:R-:W-:-:S02]  /*2bd60*/  LOP3.LUT R6, R6, 0xffff, RZ, 0xc0, !PT ;  /* 0x0000ffff06067812 */ /* 0x000fc400078ec0ff */
[----:B------:R-:W-:Y:S02]  /*2bd70*/  PRMT R10, R10, 0x3340, R51 ;  /* 0x000033400a0a7816 */ /* 0x000fe40000000033 */
[----:B------:R-:W-:Y:S02]  /*2bd80*/  LOP3.LUT R51, R76, 0xffff, RZ, 0xc0, !PT ;  /* 0x0000ffff4c337812 */ /* 0x000fe400078ec0ff */
[----:B------:R-:W-:Y:S02]  /*2bd90*/  LOP3.LUT R72, R72, 0xffff, RZ, 0xc0, !PT ;  /* 0x0000ffff48487812 */ /* 0x000fe400078ec0ff */
[----:B------:R-:W-:Y:S02]  /*2bda0*/  PRMT R95, R95, 0x3340, R0 ;  /* 0x000033405f5f7816 */ /* 0x000fe40000000000 */
[----:B------:R-:W-:Y:S02]  /*2bdb0*/  SHF.R.U32.HI R92, RZ, 0x8, R92 ;  /* 0x00000008ff5c7819 */ /* 0x000fe4000001165c */
[----:B------:R-:W-:-:S02]  /*2bdc0*/  LOP3.LUT R9, R9, 0xffff, RZ, 0xc0, !PT ;  /* 0x0000ffff09097812 */ /* 0x000fc400078ec0ff */
[----:B------:R-:W-:Y:S02]  /*2bdd0*/  PRMT R6, R6, 0x3340, R0 ;  /* 0x0000334006067816 */ /* 0x000fe40000000000 */
[----:B------:R-:W-:Y:S02]  /*2bde0*/  PRMT R51, R72, 0x3340, R51 ;  /* 0x0000334048337816 */ /* 0x000fe40000000033 */
[----:B------:R-:W-:Y:S02]  /*2bdf0*/  LOP3.LUT R72, R92, 0xffff, RZ, 0xc0, !PT ;  /* 0x0000ffff5c487812 */ /* 0x000fe400078ec0ff */
[----:B------:R-:W-:Y:S02]  /*2be00*/  LOP3.LUT R7, R7, 0xffff, RZ, 0xc0, !PT ;  /* 0x0000ffff07077812 */ /* 0x000fe400078ec0ff */
[----:B------:R-:W-:Y:S02]  /*2be10*/  PRMT R21, R9, 0x3340, R47 ;  /* 0x0000334009157816 */ /* 0x000fe4000000002f */
        /* <DEDUP_REMOVED lines=8> */
[----:B------:R-:W-:Y:S02]  /*2bea0*/  PRMT R48, R42, 0x3340, R46 ;  /* 0x000033402a307816 */ /* 0x000fe4000000002e */
[----:B------:R-:W-:Y:S02]  /*2beb0*/  LOP3.LUT R47, R47, 0xffff, RZ, 0xc0, !PT ;  /* 0x0000ffff2f2f7812 */ /* 0x000fe400078ec0ff */
[----:B------:R-:W-:Y:S02]  /*2bec0*/  LOP3.LUT R9, R9, 0xffff, RZ, 0xc0, !PT ;  /* 0x0000ffff09097812 */ /* 0x000fe400078ec0ff */
[----:B------:R-:W-:Y:S02]  /*2bed0*/  F2FP.SATFINITE.E5M2.F32.PACK_AB_MERGE_C R23, R240, R241, RZ ;  /* 0x000000f1f017723e */ /* 0x000fe400048060ff */
[----:B----4-:R-:W-:-:S04]  /*2bee0*/  F2FP.SATFINITE.E5M2.F32.PACK_AB_MERGE_C R27, R193, R194, RZ ;  /* 0x000000c2c11b723e */ /* 0x010fc800048060ff */
[----:B------:R-:W-:Y:S02]  /*2bef0*/  LOP3.LUT R4, R27, 0xffff, RZ, 0xc0, !PT ;  /* 0x0000ffff1b047812 */ /* 0x000fe400078ec0ff */
[----:B------:R-:W-:-:S04]  /*2bf00*/  PRMT R27, R5, 0x3340, R2 ;  /* 0x00003340051b7816 */ /* 0x000fc80000000002 */
[----:B------:R-:W-:Y:S01]  /*2bf10*/  PRMT R35, R27, 0x5410, R35 ;  /* 0x000054101b237816 */ /* 0x000fe20000000023 */
[----:B------:R-:W-:Y:S01]  /*2bf20*/  IMAD.SHL.U32 R27, R101, 0x10, RZ ;  /* 0x00000010651b7824 */ /* 0x000fe200078e00ff */
[----:B------:R-:W-:-:S04]  /*2bf30*/  PRMT R29, R4, 0x3340, R25 ;  /* 0x00003340041d7816 */ /* 0x000fc80000000019 */
[----:B------:R-:W-:Y:S02]  /*2bf40*/  LOP3.LUT R27, R27, 0x70, RZ, 0xc0, !PT ;  /* 0x000000701b1b7812 */ /* 0x000fe400078ec0ff */
[----:B------:R-:W-:Y:S02]  /*2bf50*/  PRMT R43, R29, 0x5410, R43 ;  /* 0x000054101d2b7816 */ /* 0x000fe4000000002b */
[----:B------:R-:W-:Y:S02]  /*2bf60*/  IADD3 R65, R65, UR24, R27 ;  /* 0x0000001841417c10 */ /* 0x000fe4000fffe01b */
[----:B------:R-:W-:Y:S02]  /*2bf70*/  PRMT R29, R153, 0x3340, R155 ;  /* 0x00003340991d7816 */ /* 0x000fe4000000009b */
[----:B------:R-:W-:Y:S02]  /*2bf80*/  PRMT R27, R154, 0x3340, R156 ;  /* 0x000033409a1b7816 */ /* 0x000fe4000000009c */
[----:B------:R-:W-:-:S02]  /*2bf90*/  PRMT R18, R29, 0x5410, R18 ;  /* 0x000054101d127816 */ /* 0x000fc40000000012 */
[----:B------:R-:W-:Y:S02]  /*2bfa0*/  PRMT R17, R27, 0x5410, R17 ;  /* 0x000054101b117816 */ /* 0x000fe40000000011 */
[----:B------:R-:W-:Y:S02]  /*2bfb0*/  PRMT R27, R174, 0x3340, R1 ;  /* 0x00003340ae1b7816 */ /* 0x000fe40000000001 */
[--C-:B------:R-:W-:Y:S02]  /*2bfc0*/  PRMT R29, R181, 0x3340, R0.reuse ;  /* 0x00003340b51d7816 */ /* 0x100fe40000000000 */
[----:B------:R-:W-:Y:S02]  /*2bfd0*/  PRMT R27, R37, 0x5410, R27 ;  /* 0x00005410251b7816 */ /* 0x000fe4000000001b */
[----:B------:R-:W-:Y:S02]  /*2bfe0*/  PRMT R29, R33, 0x5410, R29 ;  /* 0x00005410211d7816 */ /* 0x000fe4000000001d */
[----:B------:R-:W-:-:S02]  /*2bff0*/  PRMT R33, R189, 0x3340, R0 ;  /* 0x00003340bd217816 */ /* 0x000fc40000000000 */
[----:B------:R-:W-:Y:S02]  /*2c000*/  PRMT R37, R75, 0x3340, R0 ;  /* 0x000033404b257816 */ /* 0x000fe40000000000 */
[----:B------:R-:W-:Y:S02]  /*2c010*/  PRMT R33, R45, 0x5410, R33 ;  /* 0x000054102d217816 */ /* 0x000fe40000000021 */
[----:B------:R-:W-:Y:S02]  /*2c020*/  PRMT R37, R39, 0x5410, R37 ;  /* 0x0000541027257816 */ /* 0x000fe40000000025 */
[----:B------:R-:W-:Y:S02]  /*2c030*/  PRMT R39, R34, 0x3340, R1 ;  /* 0x0000334022277816 */ /* 0x000fe40000000001 */
[----:B------:R-:W-:Y:S02]  /*2c040*/  PRMT R45, R56, 0x3340, R83 ;  /* 0x00003340382d7816 */ /* 0x000fe40000000053 */
[----:B------:R-:W-:-:S02]  /*2c050*/  PRMT R39, R53, 0x5410, R39 ;  /* 0x0000541035277816 */ /* 0x000fc40000000027 */
[----:B------:R-:W-:Y:S02]  /*2c060*/  PRMT R44, R45, 0x5410, R44 ;  /* 0x000054102d2c7816 */ /* 0x000fe4000000002c */
[--C-:B------:R-:W-:Y:S02]  /*2c070*/  PRMT R45, R89, 0x3340, R0.reuse ;  /* 0x00003340592d7816 */ /* 0x100fe40000000000 */
[----:B------:R-:W-:Y:S02]  /*2c080*/  PRMT R53, R96, 0x3340, R0 ;  /* 0x0000334060357816 */ /* 0x000fe40000000000 */
[----:B------:R-:W-:Y:S02]  /*2c090*/  SHF.R.U32.HI R25, RZ, 0x8, R25 ;  /* 0x00000008ff197819 */ /* 0x000fe40000011619 */
[----:B------:R-:W-:Y:S02]  /*2c0a0*/  SHF.R.U32.HI R4, RZ, 0x8, R4 ;  /* 0x00000008ff047819 */ /* 0x000fe40000011604 */
[----:B------:R-:W-:-:S02]  /*2c0b0*/  PRMT R45, R64, 0x5410, R45 ;  /* 0x00005410402d7816 */ /* 0x000fc4000000002d */
[----:B------:R-:W-:Y:S02]  /*2c0c0*/  PRMT R53, R55, 0x5410, R53 ;  /* 0x0000541037357816 */ /* 0x000fe40000000035 */
[----:B------:R-:W-:Y:S02]  /*2c0d0*/  SHF.R.U32.HI R5, RZ, 0x8, R5 ;  /* 0x00000008ff057819 */ /* 0x000fe40000011605 */
[----:B------:R-:W-:Y:S02]  /*2c0e0*/  SHF.R.U32.HI R2, RZ, 0x8, R2 ;  /* 0x00000008ff027819 */ /* 0x000fe40000011602 */
[--C-:B------:R-:W-:Y:S02]  /*2c0f0*/  PRMT R55, R98, 0x3340, R0.reuse ;  /* 0x0000334062377816 */ /* 0x100fe40000000000 */
[----:B------:R-:W-:Y:S02]  /*2c100*/  PRMT R64, R112, 0x3340, R0 ;  /* 0x0000334070407816 */ /* 0x000fe40000000000 */
        /* <DEDUP_REMOVED lines=9> */
[----:B------:R-:W-:Y:S02]  /*2c1a0*/  PRMT R5, R5, 0x3340, R2 ;  /* 0x0000334005057816 */ /* 0x000fe40000000002 */
[----:B------:R-:W-:Y:S02]  /*2c1b0*/  PRMT R3, R93, 0x5410, R91 ;  /* 0x000054105d037816 */ /* 0x000fe4000000005b */
[----:B---3--:R-:W-:Y:S02]  /*2c1c0*/  LOP3.LUT R91, R103, 0x380, RZ, 0xc0, !PT ;  /* 0x00000380675b7812 */ /* 0x008fe400078ec0ff */
[----:B------:R-:W-:-:S02]  /*2c1d0*/  PRMT R95, R4, 0x5410, R95 ;  /* 0x00005410045f7816 */ /* 0x000fc4000000005f */
[----:B------:R-:W-:Y:S01]  /*2c1e0*/  PRMT R92, R5, 0x5410, R6 ;  /* 0x00005410055c7816 */ /* 0x000fe20000000006 */
[----:B------:R-:W-:Y:S01]  /*2c1f0*/  IMAD.IADD R2, R91, 0x1, R65 ;  /* 0x000000015b027824 */ /* 0x000fe200078e0241 */
[--C-:B------:R-:W-:Y:S02]  /*2c200*/  PRMT R4, R43, 0x4210, R7.reuse ;  /* 0x000042102b047816 */ /* 0x100fe40000000007 */
[----:B------:R-:W-:Y:S02]  /*2c210*/  PRMT R5, R95, 0x5210, R7 ;  /* 0x000052105f057816 */ /* 0x000fe40000000007 */
[--C-:B------:R-:W-:Y:S02]  /*2c220*/  PRMT R6, R35, 0x4210, R8.reuse ;  /* 0x0000421023067816 */ /* 0x100fe40000000008 */
[----:B------:R-:W-:Y:S01]  /*2c230*/  PRMT R7, R92, 0x5210, R8 ;  /* 0x000052105c077816 */ /* 0x000fe20000000008 */
[----:B------:R-:W-:Y:S01]  /*2c240*/  BAR.SYNC.DEFER_BLOCKING 0x0 ;  /* 0x0000000000007b1d */ /* 0x000fe20000010000 */
[----:B------:R-:W-:-:S02]  /*2c250*/  LOP3.LUT R74, R74, 0xffff, RZ, 0xc0, !PT ;  /* 0x0000ffff4a4a7812 */ /* 0x000fc400078ec0ff */
[----:B------:R-:W-:Y:S02]  /*2c260*/  LOP3.LUT R78, R78, 0xffff, RZ, 0xc0, !PT ;  /* 0x0000ffff4e4e7812 */ /* 0x000fe400078ec0ff */
[----:B------:R-:W-:Y:S02]  /*2c270*/  LOP3.LUT R82, R82, 0xffff, RZ, 0xc0, !PT ;  /* 0x0000ffff52527812 */ /* 0x000fe400078ec0ff */
[----:B------:R-:W-:Y:S02]  /*2c280*/  SHF.R.U32.HI R59, RZ, 0x8, R59 ;  /* 0x00000008ff3b7819 */ /* 0x000fe4000001163b */
[----:B------:R-:W-:Y:S02]  /*2c290*/  SHF.R.U32.HI R61, RZ, 0x8, R61 ;  /* 0x00000008ff3d7819 */ /* 0x000fe4000001163d */
[----:B------:R-:W-:Y:S02]  /*2c2a0*/  SHF.R.U32.HI R56, RZ, 0x8, R56 ;  /* 0x00000008ff387819 */ /* 0x000fe40000011638 */
[----:B------:R-:W-:-:S02]  /*2c2b0*/  SHF.R.U32.HI R83, RZ, 0x8, R83 ;  /* 0x00000008ff537819 */ /* 0x000fc40000011653 */
[----:B------:R-:W-:Y:S02]  /*2c2c0*/  SHF.R.U32.HI R67, RZ, 0x8, R67 ;  /* 0x00000008ff437819 */ /* 0x000fe40000011643 */
[----:B------:R-:W-:Y:S02]  /*2c2d0*/  SHF.R.U32.HI R71, RZ, 0x8, R71 ;  /* 0x00000008ff477819 */ /* 0x000fe40000011647 */
[----:B------:R-:W-:Y:S02]  /*2c2e0*/  SHF.R.U32.HI R24, RZ, 0x8, R24 ;  /* 0x00000008ff187819 */ /* 0x000fe40000011618 */
[----:B------:R-:W-:Y:S02]  /*2c2f0*/  SHF.R.U32.HI R73, RZ, 0x8, R73 ;  /* 0x00000008ff497819 */ /* 0x000fe40000011649 */
[----:B------:R-:W-:Y:S01]  /*2c300*/  PRMT R40, R48, 0x5410, R40 ;  /* 0x0000541030287816 */ /* 0x000fe20000000028 */
[----:B------:R0:W-:Y:S01]  /*2c310*/  STSM.16.M88.4 [R2], R4 ;  /* 0x0000000402007844 */ /* 0x0001e20000000200 */
[----:B------:R-:W-:-:S02]  /*2c320*/  PRMT R9, R9, 0x3340, R47 ;  /* 0x0000334009097816 */ /* 0x000fc4000000002f */
[----:B------:R-:W-:Y:S02]  /*2c330*/  PRMT R48, R82, 0x3340, R0 ;  /* 0x0000334052307816 */ /* 0x000fe40000000000 */
[----:B------:R-:W-:Y:S02]  /*2c340*/  PRMT R60, R74, 0x3340, R78 ;  /* 0x000033404a3c7816 */ /* 0x000fe4000000004e */
[----:B------:R-:W-:Y:S02]  /*2c350*/  LOP3.LUT R61, R61, 0xffff, RZ, 0xc0, !PT ;  /* 0x0000ffff3d3d7812 */ /* 0x000fe400078ec0ff */
[----:B------:R-:W-:Y:S02]  /*2c360*/  LOP3.LUT R59, R59, 0xffff, RZ, 0xc0, !PT ;  /* 0x0000ffff3b3b7812 */ /* 0x000fe400078ec0ff */
[----:B------:R-:W-:Y:S02]  /*2c370*/  SHF.R.U32.HI R42, RZ, 0x8, R42 ;  /* 0x00000008ff2a7819 */ /* 0x000fe4000001162a */
[----:B------:R-:W-:-:S02]  /*2c380*/  SHF.R.U32.HI R46, RZ, 0x8, R46 ;  /* 0x00000008ff2e7819 */ /* 0x000fc4000001162e */
[----:B------:R-:W-:Y:S02]  /*2c390*/  SHF.R.U32.HI R50, RZ, 0x8, R50 ;  /* 0x00000008ff327819 */ /* 0x000fe40000011632 */
        /* <DEDUP_REMOVED lines=13> */
[----:B------:R-:W-:Y:S02]  /*2c470*/  PRMT R59, R59, 0x3340, R61 ;  /* 0x000033403b3b7816 */ /* 0x000fe4000000003d */
[----:B------:R-:W-:Y:S02]  /*2c480*/  LOP3.LUT R46, R46, 0xffff, RZ, 0xc0, !PT ;  /* 0x0000ffff2e2e7812 */ /* 0x000fe400078ec0ff */
[----:B------:R-:W-:Y:S02]  /*2c490*/  LOP3.LUT R42, R42, 0xffff, RZ, 0xc0, !PT ;  /* 0x0000ffff2a2a7812 */ /* 0x000fe400078ec0ff */
[----:B------:R-:W-:-:S02]  /*2c4a0*/  LOP3.LUT R50, R50, 0xffff, RZ, 0xc0, !PT ;  /* 0x0000ffff32327812 */ /* 0x000fc400078ec0ff */
[----:B------:R-:W-:Y:S02]  /*2c4b0*/  PRMT R47, R56, 0x3340, R47 ;  /* 0x00003340382f7816 */ /* 0x000fe4000000002f */
[----:B------:R-:W-:Y:S02]  /*2c4c0*/  PRMT R13, R57, 0x3340, R0 ;  /* 0x00003340390d7816 */ /* 0x000fe40000000000 */
[----:B------:R-:W-:Y:S02]  /*2c4d0*/  PRMT R67, R67, 0x3340, R71 ;  /* 0x0000334043437816 */ /* 0x000fe40000000047 */
[----:B------:R-:W-:Y:S02]  /*2c4e0*/  PRMT R24, R24, 0x3340, R73 ;  /* 0x0000334018187816 */ /* 0x000fe40000000049 */
[----:B------:R-:W-:Y:S02]  /*2c4f0*/  LOP3.LUT R56, R78, 0xffff, RZ, 0xc0, !PT ;  /* 0x0000ffff4e387812 */ /* 0x000fe400078ec0ff */
[----:B------:R-:W-:-:S02]  /*2c500*/  LOP3.LUT R74, R74, 0xffff, RZ, 0xc0, !PT ;  /* 0x0000ffff4a4a7812 */ /* 0x000fc400078ec0ff */
[----:B------:R-:W-:Y:S02]  /*2c510*/  LOP3.LUT R61, R82, 0xffff, RZ, 0xc0, !PT ;  /* 0x0000ffff523d7812 */ /* 0x000fe400078ec0ff */
[----:B------:R-:W-:Y:S02]  /*2c520*/  SHF.R.U32.HI R57, RZ, 0x8, R57 ;  /* 0x00000008ff397819 */ /* 0x000fe40000011639 */
[----:B------:R-:W-:Y:S02]  /*2c530*/  SHF.R.U32.HI R14, RZ, 0x8, R14 ;  /* 0x00000008ff0e7819 */ /* 0x000fe4000001160e */
        /* <DEDUP_REMOVED lines=9> */
[----:B------:R-:W-:Y:S02]  /*2c5d0*/  PRMT R71, R90, 0x3340, R71 ;  /* 0x000033405a477816 */ /* 0x000fe40000000047 */
[----:B------:R-:W-:Y:S02]  /*2c5e0*/  PRMT R73, R73, 0x3340, R0 ;  /* 0x0000334049497816 */ /* 0x000fe40000000000 */
[----:B------:R-:W-:Y:S02]  /*2c5f0*/  PRMT R42, R42, 0x5410, R50 ;  /* 0x000054102a2a7816 */ /* 0x000fe40000000032 */
[----:B------:R-:W-:Y:S02]  /*2c600*/  PRMT R50, R56, 0x5410, R61 ;  /* 0x0000541038327816 */ /* 0x000fe4000000003d */
[--C-:B------:R-:W-:Y:S02]  /*2c610*/  PRMT R57, R57, 0x3340, R0.reuse ;  /* 0x0000334039397816 */ /* 0x100fe40000000000 */
[----:B------:R-:W-:-:S02]  /*2c620*/  PRMT R14, R14, 0x3340, R0 ;  /* 0x000033400e0e7816 */ /* 0x000fc40000000000 */
[----:B------:R-:W-:Y:S02]  /*2c630*/  PRMT R56, R71, 0x5410, R73 ;  /* 0x0000541047387816 */ /* 0x000fe40000000049 */
[----:B------:R-:W-:Y:S02]  /*2c640*/  LOP3.LUT R73, R101, 0x7f, RZ, 0xc0, !PT ;  /* 0x0000007f65497812 */ /* 0x000fe400078ec0ff */
[----:B------:R-:W-:Y:S02]  /*2c650*/  PRMT R9, R9, 0x5410, R57 ;  /* 0x0000541009097816 */ /* 0x000fe40000000039 */
[----:B------:R-:W-:Y:S02]  /*2c660*/  PRMT R10, R10, 0x5410, R14 ;  /* 0x000054100a0a7816 */ /* 0x000fe4000000000e */
[----:B------:R-:W-:Y:S02]  /*2c670*/  LOP3.LUT R15, R15, 0xffff, RZ, 0xc0, !PT ;  /* 0x0000ffff0f0f7812 */ /* 0x000fe400078ec0ff */
[----:B------:R-:W-:-:S02]  /*2c680*/  LOP3.LUT R16, R16, 0xffff, RZ, 0xc0, !PT ;  /* 0x0000ffff10107812 */ /* 0x000fc400078ec0ff */
[----:B------:R-:W-:Y:S02]  /*2c690*/  LEA R73, R73, UR24, 0x4 ;  /* 0x0000001849497c11 */ /* 0x000fe4000f8e20ff */
[----:B0-----:R-:W-:Y:S02]  /*2c6a0*/  PRMT R5, R9, 0x5210, R15 ;  /* 0x0000521009057816 */ /* 0x001fe4000000000f */
[--C-:B------:R-:W-:Y:S02]  /*2c6b0*/  PRMT R6, R11, 0x4210, R16.reuse ;  /* 0x000042100b067816 */ /* 0x100fe40000000010 */
[----:B------:R-:W-:Y:S01]  /*2c6c0*/  PRMT R7, R10, 0x5210, R16 ;  /* 0x000052100a077816 */ /* 0x000fe20000000010 */
[----:B------:R-:W-:Y:S01]  /*2c6d0*/  BAR.SYNC.DEFER_BLOCKING 0x0 ;  /* 0x0000000000007b1d */ /* 0x000fe20000010000 */
[----:B------:R-:W-:-:S05]  /*2c6e0*/  PRMT R13, R21, 0x5410, R13 ;  /* 0x00005410150d7816 */ /* 0x000fca000000000d */
[----:B------:R-:W0:Y:S01]  /*2c6f0*/  LDS.128 R8, [R73] ;  /* 0x0000000049087984 */ /* 0x000e220000000c00 */
[----:B------:R-:W-:Y:S01]  /*2c700*/  PRMT R4, R13, 0x4210, R15 ;  /* 0x000042100d047816 */ /* 0x000fe2000000000f */
[----:B------:R-:W-:Y:S01]  /*2c710*/  BAR.SYNC.DEFER_BLOCKING 0x0 ;  /* 0x0000000000007b1d */ /* 0x000fe20000010000 */
[----:B------:R-:W-:-:S05]  /*2c720*/  LOP3.LUT R23, R23, 0xffff, RZ, 0xc0, !PT ;  /* 0x0000ffff17177812 */ /* 0x000fca00078ec0ff */
[----:B------:R1:W-:Y:S01]  /*2c730*/  STSM.16.M88.4 [R2], R4 ;  /* 0x0000000402007844 */ /* 0x0003e20000000200 */
[----:B------:R-:W-:Y:S02]  /*2c740*/  SHF.R.U32.HI R63, RZ, 0x8, R63 ;  /* 0x00000008ff3f7819 */ /* 0x000fe4000001163f */
[----:B------:R-:W-:Y:S02]  /*2c750*/  SHF.R.U32.HI R22, RZ, 0x8, R22 ;  /* 0x00000008ff167819 */ /* 0x000fe40000011616 */
[----:B------:R-:W-:Y:S02]  /*2c760*/  LOP3.LUT R63, R63, 0xffff, RZ, 0xc0, !PT ;  /* 0x0000ffff3f3f7812 */ /* 0x000fe400078ec0ff */
[----:B------:R-:W-:Y:S02]  /*2c770*/  LOP3.LUT R22, R22, 0xffff, RZ, 0xc0, !PT ;  /* 0x0000ffff16167812 */ /* 0x000fe400078ec0ff */
[----:B-1----:R-:W-:Y:S01]  /*2c780*/  PRMT R4, R12, 0x4210, R23 ;  /* 0x000042100c047816 */ /* 0x002fe20000000017 */
[----:B------:R-:W-:Y:S01]  /*2c790*/  BAR.SYNC.DEFER_BLOCKING 0x0 ;  /* 0x0000000000007b1d */ /* 0x000fe20000010000 */
[----:B------:R-:W-:-:S02]  /*2c7a0*/  PRMT R63, R63, 0x3340, R0 ;  /* 0x000033403f3f7816 */ /* 0x000fc40000000000 */
[----:B------:R-:W-:Y:S02]  /*2c7b0*/  PRMT R22, R22, 0x3340, R0 ;  /* 0x0000334016167816 */ /* 0x000fe40000000000 */
[----:B------:R-:W-:Y:S02]  /*2c7c0*/  PRMT R59, R59, 0x5410, R63 ;  /* 0x000054103b3b7816 */ /* 0x000fe4000000003f */
[----:B------:R-:W-:Y:S01]  /*2c7d0*/  PRMT R22, R67, 0x5410, R22 ;  /* 0x0000541043167816 */ /* 0x000fe20000000016 */
[----:B------:R-:W1:Y:S01]  /*2c7e0*/  LDS.128 R12, [R73] ;  /* 0x00000000490c7984 */ /* 0x000e620000000c00 */
[----:B------:R-:W-:Y:S02]  /*2c7f0*/  LOP3.LUT R152, R152, 0xffff, RZ, 0xc0, !PT ;  /* 0x0000ffff98987812 */ /* 0x000fe400078ec0ff */
[----:B------:R-:W-:Y:S02]  /*2c800*/  PRMT R5, R59, 0x5210, R23 ;  /* 0x000052103b057816 */ /* 0x000fe40000000017 */
[----:B------:R-:W-:-:S02]  /*2c810*/  PRMT R6, R19, 0x4210, R152 ;  /* 0x0000421013067816 */ /* 0x000fc40000000098 */
[----:B------:R-:W-:Y:S01]  /*2c820*/  PRMT R7, R22, 0x5210, R152 ;  /* 0x0000521016077816 */ /* 0x000fe20000000098 */
[----:B------:R-:W-:Y:S01]  /*2c830*/  BAR.SYNC.DEFER_BLOCKING 0x0 ;  /* 0x0000000000007b1d */ /* 0x000fe20000010000 */
[----:B------:R-:W-:Y:S02]  /*2c840*/  LOP3.LUT R159, R159, 0xffff, RZ, 0xc0, !PT ;  /* 0x0000ffff9f9f7812 */ /* 0x000fe400078ec0ff */
[----:B------:R-:W-:-:S03]  /*2c850*/  LOP3.LUT R160, R160, 0xffff, RZ, 0xc0, !PT ;  /* 0x0000ffffa0a07812 */ /* 0x000fc600078ec0ff */
[----:B------:R3:W-:Y:S01]  /*2c860*/  STSM.16.M88.4 [R2], R4 ;  /* 0x0000000402007844 */ /* 0x0007e20000000200 */
[----:B------:R-:W-:Y:S02]  /*2c870*/  SHF.R.U32.HI R153, RZ, 0x8, R153 ;  /* 0x00000008ff997819 */ /* 0x000fe40000011699 */
[----:B------:R-:W-:Y:S02]  /*2c880*/  SHF.R.U32.HI R155, RZ, 0x8, R155 ;  /* 0x00000008ff9b7819 */ /* 0x000fe4000001169b */
[----:B------:R-:W-:Y:S02]  /*2c890*/  SHF.R.U32.HI R157, RZ, 0x8, R157 ;  /* 0x00000008ff9d7819 */ /* 0x000fe4000001169d */
[----:B------:R-:W-:Y:S02]  /*2c8a0*/  SHF.R.U32.HI R154, RZ, 0x8, R154 ;  /* 0x00000008ff9a7819 */ /* 0x000fe4000001169a */
[----:B------:R-:W-:Y:S02]  /*2c8b0*/  SHF.R.U32.HI R156, RZ, 0x8, R156 ;  /* 0x00000008ff9c7819 */ /* 0x000fe4000001169c */
[----:B------:R-:W-:-:S02]  /*2c8c0*/  SHF.R.U32.HI R158, RZ, 0x8, R158 ;  /* 0x00000008ff9e7819 */ /* 0x000fc4000001169e */
[----:B---3--:R-:W-:Y:S02]  /*2c8d0*/  PRMT R4, R18, 0x4210, R159 ;  /* 0x0000421012047816 */ /* 0x008fe4000000009f */
[----:B------:R-:W-:Y:S01]  /*2c8e0*/  PRMT R6, R17, 0x4210, R160 ;  /* 0x0000421011067816 */ /* 0x000fe200000000a0 */
[----:B------:R-:W-:Y:S01]  /*2c8f0*/  BAR.SYNC.DEFER_BLOCKING 0x0 ;  /* 0x0000000000007b1d */ /* 0x000fe20000010000 */
[----:B------:R-:W-:Y:S02]  /*2c900*/  LOP3.LUT R155, R155, 0xffff, RZ, 0xc0, !PT ;  /* 0x0000ffff9b9b7812 */ /* 0x000fe400078ec0ff */
[----:B------:R-:W-:Y:S02]  /*2c910*/  LOP3.LUT R153, R153, 0xffff, RZ, 0xc0, !PT ;  /* 0x0000ffff99997812 */ /* 0x000fe400078ec0ff */
[----:B------:R-:W-:Y:S02]  /*2c920*/  LOP3.LUT R157, R157, 0xffff, RZ, 0xc0, !PT ;  /* 0x0000ffff9d9d7812 */ /* 0x000fe400078ec0ff */
[----:B------:R-:W-:-:S02]  /*2c930*/  LOP3.LUT R156, R156, 0xffff, RZ, 0xc0, !PT ;  /* 0x0000ffff9c9c7812 */ /* 0x000fc400078ec0ff */
[----:B------:R-:W-:Y:S02]  /*2c940*/  LOP3.LUT R154, R154, 0xffff, RZ, 0xc0, !PT ;  /* 0x0000ffff9a9a7812 */ /* 0x000fe400078ec0ff */
[----:B------:R-:W-:Y:S01]  /*2c950*/  LOP3.LUT R158, R158, 0xffff, RZ, 0xc0, !PT ;  /* 0x0000ffff9e9e7812 */ /* 0x000fe200078ec0ff */
[----:B------:R-:W3:Y:S01]  /*2c960*/  LDS.128 R16, [R73] ;  /* 0x0000000049107984 */ /* 0x000ee20000000c00 */
[----:B------:R-:W-:Y:S02]  /*2c970*/  PRMT R153, R153, 0x3340, R155 ;  /* 0x0000334099997816 */ /* 0x000fe4000000009b */
[----:B------:R-:W-:Y:S02]  /*2c980*/  PRMT R157, R157, 0x3340, R0 ;  /* 0x000033409d9d7816 */ /* 0x000fe40000000000 */
[----:B------:R-:W-:Y:S02]  /*2c990*/  PRMT R154, R154, 0x3340, R156 ;  /* 0x000033409a9a7816 */ /* 0x000fe4000000009c */
[----:B------:R-:W-:-:S02]  /*2c9a0*/  PRMT R158, R158, 0x3340, R0 ;  /* 0x000033409e9e7816 */ /* 0x000fc40000000000 */
[----:B------:R-:W-:Y:S02]  /*2c9b0*/  PRMT R153, R153, 0x5410, R157 ;  /* 0x0000541099997816 */ /* 0x000fe4000000009d */
[----:B------:R-:W-:Y:S02]  /*2c9c0*/  PRMT R154, R154, 0x5410, R158 ;  /* 0x000054109a9a7816 */ /* 0x000fe4000000009e */
[----:B------:R-:W-:Y:S02]  /*2c9d0*/  PRMT R5, R153, 0x5210, R159 ;  /* 0x0000521099057816 */ /* 0x000fe4000000009f */
[----:B------:R-:W-:Y:S01]  /*2c9e0*/  PRMT R7, R154, 0x5210, R160 ;  /* 0x000052109a077816 */ /* 0x000fe200000000a0 */
[----:B------:R-:W-:Y:S01]  /*2c9f0*/  BAR.SYNC.DEFER_BLOCKING 0x0 ;  /* 0x0000000000007b1d */ /* 0x000fe20000010000 */
[----:B------:R-:W-:Y:S02]  /*2ca00*/  LOP3.LUT R161, R161, 0xffff, RZ, 0xc0, !PT ;  /* 0x0000ffffa1a17812 */ /* 0x000fe400078ec0ff */
[----:B------:R-:W-:-:S02]  /*2ca10*/  LOP3.LUT R163, R163, 0xffff, RZ, 0xc0, !PT ;  /* 0x0000ffffa3a37812 */ /* 0x000fc400078ec0ff */
[----:B------:R-:W-:Y:S02]  /*2ca20*/  LOP3.LUT R165, R165, 0xffff, RZ, 0xc0, !PT ;  /* 0x0000ffffa5a57812 */ /* 0x000fe400078ec0ff */
[----:B------:R-:W-:Y:S02]  /*2ca30*/  PRMT R21, R161, 0x3340, R163 ;  /* 0x00003340a1157816 */ /* 0x000fe400000000a3 */
[----:B------:R-:W-:Y:S02]  /*2ca40*/  PRMT R20, R165, 0x3340, R0 ;  /* 0x00003340a5147816 */ /* 0x000fe40000000000 */
[----:B------:R-:W-:Y:S02]  /*2ca50*/  LOP3.LUT R162, R162, 0xffff, RZ, 0xc0, !PT ;  /* 0x0000ffffa2a27812 */ /* 0x000fe400078ec0ff */
[----:B------:R-:W-:Y:S01]  /*2ca60*/  LOP3.LUT R164, R164, 0xffff, RZ, 0xc0, !PT ;  /* 0x0000ffffa4a47812 */ /* 0x000fe200078ec0ff */
[----:B------:R4:W-:Y:S01]  /*2ca70*/  STSM.16.M88.4 [R2], R4 ;  /* 0x0000000402007844 */ /* 0x0009e20000000200 */
[----:B------:R-:W-:-:S02]  /*2ca80*/  LOP3.LUT R166, R166, 0xffff, RZ, 0xc0, !PT ;  /* 0x0000ffffa6a67812 */ /* 0x000fc400078ec0ff */
[----:B------:R-:W-:Y:S02]  /*2ca90*/  PRMT R20, R21, 0x5410, R20 ;  /* 0x0000541015147816 */ /* 0x000fe40000000014 */
[----:B------:R-:W-:Y:S02]  /*2caa0*/  PRMT R21, R166, 0x3340, R1 ;  /* 0x00003340a6157816 */ /* 0x000fe40000000001 */
[----:B------:R-:W-:Y:S02]  /*2cab0*/  PRMT R41, R162, 0x3340, R164 ;  /* 0x00003340a2297816 */ /* 0x000fe400000000a4 */
[----:B------:R-:W-:Y:S02]  /*2cac0*/  LOP3.LUT R167, R167, 0xffff, RZ, 0xc0, !PT ;  /* 0x0000ffffa7a77812 */ /* 0x000fe400078ec0ff */
[----:B------:R-:W-:Y:S02]  /*2cad0*/  PRMT R21, R41, 0x5410, R21 ;  /* 0x0000541029157816 */ /* 0x000fe40000000015 */
[----:B------:R-:W-:-:S02]  /*2cae0*/  LOP3.LUT R168, R168, 0xffff, RZ, 0xc0, !PT ;  /* 0x0000ffffa8a87812 */ /* 0x000fc400078ec0ff */
[----:B----4-:R-:W-:Y:S02]  /*2caf0*/  PRMT R4, R20, 0x4210, R167 ;  /* 0x0000421014047816 */ /* 0x010fe400000000a7 */
[----:B------:R-:W-:Y:S01]  /*2cb00*/  PRMT R6, R21, 0x4210, R168 ;  /* 0x0000421015067816 */ /* 0x000fe200000000a8 */
[----:B------:R-:W-:Y:S01]  /*2cb10*/  BAR.SYNC.DEFER_BLOCKING 0x0 ;  /* 0x0000000000007b1d */ /* 0x000fe20000010000 */
[----:B------:R-:W-:Y:S02]  /*2cb20*/  SHF.R.U32.HI R161, RZ, 0x8, R161 ;  /* 0x00000008ffa17819 */ /* 0x000fe400000116a1 */
[----:B------:R-:W-:Y:S02]  /*2cb30*/  SHF.R.U32.HI R163, RZ, 0x8, R163 ;  /* 0x00000008ffa37819 */ /* 0x000fe400000116a3 */
[----:B------:R-:W-:Y:S02]  /*2cb40*/  SHF.R.U32.HI R165, RZ, 0x8, R165 ;  /* 0x00000008ffa57819 */ /* 0x000fe400000116a5 */
[----:B------:R-:W-:-:S02]  /*2cb50*/  SHF.R.U32.HI R162, RZ, 0x8, R162 ;  /* 0x00000008ffa27819 */ /* 0x000fc400000116a2 */
[----:B------:R-:W-:Y:S02]  /*2cb60*/  SHF.R.U32.HI R164, RZ, 0x8, R164 ;  /* 0x00000008ffa47819 */ /* 0x000fe400000116a4 */
[----:B------:R-:W-:Y:S02]  /*2cb70*/  SHF.R.U32.HI R166, RZ, 0x8, R166 ;  /* 0x00000008ffa67819 */ /* 0x000fe400000116a6 */
[----:B------:R-:W-:Y:S02]  /*2cb80*/  LOP3.LUT R163, R163, 0xffff, RZ, 0xc0, !PT ;  /* 0x0000ffffa3a37812 */ /* 0x000fe400078ec0ff */
[----:B------:R-:W-:Y:S01]  /*2cb90*/  LOP3.LUT R161, R161, 0xffff, RZ, 0xc0, !PT ;  /* 0x0000ffffa1a17812 */ /* 0x000fe200078ec0ff */
[----:B------:R-:W4:Y:S01]  /*2cba0*/  LDS.128 R20, [R73] ;  /* 0x0000000049147984 */ /* 0x000f220000000c00 */
[----:B------:R-:W-:Y:S02]  /*2cbb0*/  LOP3.LUT R165, R165, 0xffff, RZ, 0xc0, !PT ;  /* 0x0000ffffa5a57812 */ /* 0x000fe400078ec0ff */
[----:B------:R-:W-:-:S02]  /*2cbc0*/  LOP3.LUT R164, R164, 0xffff, RZ, 0xc0, !PT ;  /* 0x0000ffffa4a47812 */ /* 0x000fc400078ec0ff */
[----:B------:R-:W-:Y:S02]  /*2cbd0*/  LOP3.LUT R162, R162, 0xffff, RZ, 0xc0, !PT ;  /* 0x0000ffffa2a27812 */ /* 0x000fe400078ec0ff */
[----:B------:R-:W-:Y:S02]  /*2cbe0*/  LOP3.LUT R166, R166, 0xffff, RZ, 0xc0, !PT ;  /* 0x0000ffffa6a67812 */ /* 0x000fe400078ec0ff */
        /* <DEDUP_REMOVED lines=9> */
[----:B------:R-:W-:Y:S02]  /*2cc80*/  SHF.R.U32.HI R26, RZ, 0x8, R26 ;  /* 0x00000008ff1a7819 */ /* 0x000fe4000001161a */
[----:B------:R-:W-:-:S02]  /*2cc90*/  SHF.R.U32.HI R30, RZ, 0x8, R30 ;  /* 0x00000008ff1e7819 */ /* 0x000fc4000001161e */
[----:B------:R-:W-:Y:S02]  /*2cca0*/  SHF.R.U32.HI R89, RZ, 0x8, R89 ;  /* 0x00000008ff597819 */ /* 0x000fe40000011659 */
[----:B------:R-:W-:Y:S02]  /*2ccb0*/  SHF.R.U32.HI R75, RZ, 0x8, R75 ;  /* 0x00000008ff4b7819 */ /* 0x000fe4000001164b */
[----:B------:R-:W-:Y:S02]  /*2ccc0*/  SHF.R.U32.HI R34, RZ, 0x8, R34 ;  /* 0x00000008ff227819 */ /* 0x000fe40000011622 */
[----:B------:R-:W-:Y:S01]  /*2ccd0*/  SHF.R.U32.HI R58, RZ, 0x8, R58 ;  /* 0x00000008ff3a7819 */ /* 0x000fe2000001163a */
[----:B------:R2:W-:Y:S01]  /*2cce0*/  STSM.16.M88.4 [R2], R4 ;  /* 0x0000000402007844 */ /* 0x0005e20000000200 */
[----:B------:R-:W-:Y:S02]  /*2ccf0*/  SHF.R.U32.HI R87, RZ, 0x8, R87 ;  /* 0x00000008ff577819 */ /* 0x000fe40000011657 */
        /* <DEDUP_REMOVED lines=8> */
[--C-:B------:R-:W-:Y:S02]  /*2cd80*/  PRMT R25, R25, 0x3340, R0.reuse ;  /* 0x0000334019197816 */ /* 0x100fe40000000000 */
[--C-:B------:R-:W-:Y:S02]  /*2cd90*/  PRMT R75, R75, 0x3340, R0.reuse ;  /* 0x000033404b4b7816 */ /* 0x100fe40000000000 */
[----:B------:R-:W-:Y:S02]  /*2cda0*/  PRMT R34, R34, 0x3340, R0 ;  /* 0x0000334022227816 */ /* 0x000fe40000000000 */
[----:B------:R-:W-:Y:S02]  /*2cdb0*/  PRMT R46, R58, 0x3340, R46 ;  /* 0x000033403a2e7816 */ /* 0x000fe4000000002e */
[----:B------:R-:W-:-:S02]  /*2cdc0*/  LOP3.LUT R176, R176, 0xffff, RZ, 0xc0, !PT ;  /* 0x0000ffffb0b07812 */ /* 0x000fc400078ec0ff */
[----:B------:R-:W-:Y:S02]  /*2cdd0*/  PRMT R75, R24, 0x5410, R75 ;  /* 0x00005410184b7816 */ /* 0x000fe4000000004b */
[----:B------:R-:W-:Y:S02]  /*2cde0*/  PRMT R58, R26, 0x5410, R34 ;  /* 0x000054101a3a7816 */ /* 0x000fe40000000022 */
[----:B------:R-:W-:Y:S02]  /*2cdf0*/  PRMT R46, R46, 0x5410, R25 ;  /* 0x000054102e2e7816 */ /* 0x000fe40000000019 */
[----:B--2---:R-:W-:Y:S01]  /*2ce00*/  PRMT R6, R27, 0x4210, R176 ;  /* 0x000042101b067816 */ /* 0x004fe200000000b0 */
[----:B------:R-:W-:Y:S01]  /*2ce10*/  BAR.SYNC.DEFER_BLOCKING 0x0 ;  /* 0x0000000000007b1d */ /* 0x000fe20000010000 */
[----:B------:R-:W-:Y:S02]  /*2ce20*/  SHF.R.U32.HI R169, RZ, 0x8, R169 ;  /* 0x00000008ffa97819 */ /* 0x000fe400000116a9 */
[----:B------:R-:W-:-:S02]  /*2ce30*/  SHF.R.U32.HI R171, RZ, 0x8, R171 ;  /* 0x00000008ffab7819 */ /* 0x000fc400000116ab */
[----:B------:R-:W-:Y:S02]  /*2ce40*/  SHF.R.U32.HI R173, RZ, 0x8, R173 ;  /* 0x00000008ffad7819 */ /* 0x000fe400000116ad */
[----:B------:R-:W-:Y:S02]  /*2ce50*/  SHF.R.U32.HI R170, RZ, 0x8, R170 ;  /* 0x00000008ffaa7819 */ /* 0x000fe400000116aa */
[----:B------:R-:W-:Y:S02]  /*2ce60*/  SHF.R.U32.HI R172, RZ, 0x8, R172 ;  /* 0x00000008ffac7819 */ /* 0x000fe400000116ac */
[----:B------:R-:W-:Y:S02]  /*2ce70*/  SHF.R.U32.HI R174, RZ, 0x8, R174 ;  /* 0x00000008ffae7819 */ /* 0x000fe400000116ae */
[----:B------:R-:W-:Y:S02]  /*2ce80*/  LOP3.LUT R171, R171, 0xffff, RZ, 0xc0, !PT ;  /* 0x0000ffffabab7812 */ /* 0x000fe400078ec0ff */
[----:B------:R-:W-:Y:S01]  /*2ce90*/  LOP3.LUT R169, R169, 0xffff, RZ, 0xc0, !PT ;  /* 0x0000ffffa9a97812 */ /* 0x000fe200078ec0ff */
[----:B------:R-:W2:Y:S01]  /*2cea0*/  LDS.128 R24, [R73] ;  /* 0x0000000049187984 */ /* 0x000ea20000000c00 */
        /* <DEDUP_REMOVED lines=10> */
[----:B------:R-:W-:Y:S02]  /*2cf50*/  LOP3.LUT R175, R175, 0xffff, RZ, 0xc0, !PT ;  /* 0x0000ffffafaf7812 */ /* 0x000fe400078ec0ff */
[----:B------:R-:W-:Y:S02]  /*2cf60*/  PRMT R7, R170, 0x5210, R176 ;  /* 0x00005210aa077816 */ /* 0x000fe400000000b0 */
[----:B------:R-:W-:-:S02]  /*2cf70*/  PRMT R4, R31, 0x4210, R175 ;  /* 0x000042101f047816 */ /* 0x000fc400000000af */
[----:B------:R-:W-:Y:S01]  /*2cf80*/  PRMT R5, R169, 0x5210, R175 ;  /* 0x00005210a9057816 */ /* 0x000fe200000000af */
[----:B------:R-:W-:Y:S01]  /*2cf90*/  BAR.SYNC.DEFER_BLOCKING 0x0 ;  /* 0x0000000000007b1d */ /* 0x000fe20000010000 */
[----:B------:R-:W-:Y:S02]  /*2cfa0*/  LOP3.LUT R178, R178, 0xffff, RZ, 0xc0, !PT ;  /* 0x0000ffffb2b27812 */ /* 0x000fe400078ec0ff */
[----:B------:R-:W-:Y:S02]  /*2cfb0*/  LOP3.LUT R180, R180, 0xffff, RZ, 0xc0, !PT ;  /* 0x0000ffffb4b47812 */ /* 0x000fe400078ec0ff */
[----:B------:R-:W-:Y:S02]  /*2cfc0*/  LOP3.LUT R182, R182, 0xffff, RZ, 0xc0, !PT ;  /* 0x0000ffffb6b67812 */ /* 0x000fe400078ec0ff */
[----:B------:R-:W-:Y:S02]  /*2cfd0*/  SHF.R.U32.HI R85, RZ, 0x8, R85 ;  /* 0x00000008ff557819 */ /* 0x000fe40000011655 */
[----:B------:R-:W-:Y:S01]  /*2cfe0*/  PRMT R28, R182, 0x3340, R1 ;  /* 0x00003340b61c7816 */ /* 0x000fe20000000001 */
[----:B------:R0:W-:Y:S01]  /*2cff0*/  STSM.16.M88.4 [R2], R4 ;  /* 0x0000000402007844 */ /* 0x0001e20000000200 */
[----:B------:R-:W-:-:S02]  /*2d000*/  PRMT R49, R178, 0x3340, R180 ;  /* 0x00003340b2317816 */ /* 0x000fc400000000b4 */
[----:B------:R-:W-:Y:S02]  /*2d010*/  LOP3.LUT R30, R85, 0xffff, RZ, 0xc0, !PT ;  /* 0x0000ffff551e7812 */ /* 0x000fe400078ec0ff */
[----:B------:R-:W-:Y:S02]  /*2d020*/  PRMT R28, R49, 0x5410, R28 ;  /* 0x00005410311c7816 */ /* 0x000fe4000000001c */
[----:B------:R-:W-:Y:S02]  /*2d030*/  PRMT R30, R30, 0x3340, R0 ;  /* 0x000033401e1e7816 */ /* 0x000fe40000000000 */
[----:B------:R-:W-:Y:S02]  /*2d040*/  LOP3.LUT R183, R183, 0xffff, RZ, 0xc0, !PT ;  /* 0x0000ffffb7b77812 */ /* 0x000fe400078ec0ff */
[----:B------:R-:W-:Y:S02]  /*2d050*/  LOP3.LUT R184, R184, 0xffff, RZ, 0xc0, !PT ;  /* 0x0000ffffb8b87812 */ /* 0x000fe400078ec0ff */
[----:B------:R-:W-:-:S02]  /*2d060*/  PRMT R47, R47, 0x5410, R30 ;  /* 0x000054102f2f7816 */ /* 0x000fc4000000001e */
[----:B0-----:R-:W-:Y:S02]  /*2d070*/  PRMT R4, R29, 0x4210, R183 ;  /* 0x000042101d047816 */ /* 0x001fe400000000b7 */
        /* <DEDUP_REMOVED lines=10> */
[----:B------:R-:W0:Y:S01]  /*2d120*/  LDS.128 R28, [R73] ;  /* 0x00000000491c7984 */ /* 0x000e220000000c00 */
        /* <DEDUP_REMOVED lines=17> */
[----:B------:R-:W-:Y:S01]  /*2d240*/  PRMT R32, R190, 0x3340, R1 ;  /* 0x00003340be207816 */ /* 0x000fe20000000001 */
[----:B------:R1:W-:Y:S03]  /*2d250*/  STSM.16.M88.4 [R2], R4 ;  /* 0x0000000402007844 */ /* 0x0003e60000000200 */
[----:B------:R-:W-:Y:S02]  /*2d260*/  PRMT R32, R41, 0x5410, R32 ;  /* 0x0000541029207816 */ /* 0x000fe40000000020 */
[----:B------:R-:W-:-:S02]  /*2d270*/  LOP3.LUT R191, R191, 0xffff, RZ, 0xc0, !PT ;  /* 0x0000ffffbfbf7812 */ /* 0x000fc400078ec0ff */
[----:B------:R-:W-:Y:S02]  /*2d280*/  LOP3.LUT R192, R192, 0xffff, RZ, 0xc0, !PT ;  /* 0x0000ffffc0c07812 */ /* 0x000fe400078ec0ff */
[----:B------:R-:W-:Y:S02]  /*2d290*/  SHF.R.U32.HI R185, RZ, 0x8, R185 ;  /* 0x00000008ffb97819 */ /* 0x000fe400000116b9 */
[----:B------:R-:W-:Y:S02]  /*2d2a0*/  SHF.R.U32.HI R187, RZ, 0x8, R187 ;  /* 0x00000008ffbb7819 */ /* 0x000fe400000116bb */
[----:B------:R-:W-:Y:S02]  /*2d2b0*/  SHF.R.U32.HI R189, RZ, 0x8, R189 ;  /* 0x00000008ffbd7819 */ /* 0x000fe400000116bd */
[----:B-1----:R-:W-:Y:S02]  /*2d2c0*/  PRMT R4, R33, 0x4210, R191 ;  /* 0x0000421021047816 */ /* 0x002fe400000000bf */
[----:B------:R-:W-:Y:S01]  /*2d2d0*/  PRMT R6, R32, 0x4210, R192 ;  /* 0x0000421020067816 */ /* 0x000fe200000000c0 */
[----:B------:R-:W-:Y:S01]  /*2d2e0*/  BAR.SYNC.DEFER_BLOCKING 0x0 ;  /* 0x0000000000007b1d */ /* 0x000fe20000010000 */
[----:B------:R-:W-:-:S02]  /*2d2f0*/  SHF.R.U32.HI R186, RZ, 0x8, R186 ;  /* 0x00000008ffba7819 */ /* 0x000fc400000116ba */
[----:B------:R-:W-:Y:S02]  /*2d300*/  SHF.R.U32.HI R188, RZ, 0x8, R188 ;  /* 0x00000008ffbc7819 */ /* 0x000fe400000116bc */
[----:B------:R-:W-:Y:S02]  /*2d310*/  SHF.R.U32.HI R190, RZ, 0x8, R190 ;  /* 0x00000008ffbe7819 */ /* 0x000fe400000116be */
[----:B------:R-:W-:Y:S02]  /*2d320*/  LOP3.LUT R187, R187, 0xffff, RZ, 0xc0, !PT ;  /* 0x0000ffffbbbb7812 */ /* 0x000fe400078ec0ff */
[----:B------:R-:W-:Y:S02]  /*2d330*/  LOP3.LUT R185, R185, 0xffff, RZ, 0xc0, !PT ;  /* 0x0000ffffb9b97812 */ /* 0x000fe400078ec0ff */
[----:B------:R-:W-:Y:S02]  /*2d340*/  LOP3.LUT R189, R189, 0xffff, RZ, 0xc0, !PT ;  /* 0x0000ffffbdbd7812 */ /* 0x000fe400078ec0ff */
[----:B------:R-:W-:-:S02]  /*2d350*/  LOP3.LUT R188, R188, 0xffff, RZ, 0xc0, !PT ;  /* 0x0000ffffbcbc7812 */ /* 0x000fc400078ec0ff */
[----:B------:R-:W-:Y:S01]  /*2d360*/  LOP3.LUT R186, R186, 0xffff, RZ, 0xc0, !PT ;  /* 0x0000ffffbaba7812 */ /* 0x000fe200078ec0ff */
[----:B------:R-:W1:Y:S01]  /*2d370*/  LDS.128 R32, [R73] ;  /* 0x0000000049207984 */ /* 0x000e620000000c00 */
        /* <DEDUP_REMOVED lines=11> */
[----:B------:R-:W-:-:S03]  /*2d430*/  LOP3.LUT R38, R38, 0xffff, RZ, 0xc0, !PT ;  /* 0x0000ffff26267812 */ /* 0x000fc600078ec0ff */
[----:B------:R3:W-:Y:S02]  /*2d440*/  STSM.16.M88.4 [R2], R4 ;  /* 0x0000000402007844 */ /* 0x0007e40000000200 */
[--C-:B---3--:R-:W-:Y:S02]  /*2d450*/  PRMT R4, R37, 0x4210, R36.reuse ;  /* 0x0000421025047816 */ /* 0x108fe40000000024 */
[----:B------:R-:W-:Y:S02]  /*2d460*/  PRMT R5, R75, 0x5210, R36 ;  /* 0x000052104b057816 */ /* 0x000fe40000000024 */
[--C-:B------:R-:W-:Y:S02]  /*2d470*/  PRMT R6, R39, 0x4210, R38.reuse ;  /* 0x0000421027067816 */ /* 0x100fe40000000026 */
[----:B------:R-:W-:Y:S01]  /*2d480*/  PRMT R7, R58, 0x5210, R38 ;  /* 0x000052103a077816 */ /* 0x000fe20000000026 */
[----:B------:R-:W-:Y:S06]  /*2d490*/  BAR.SYNC.DEFER_BLOCKING 0x0 ;  /* 0x0000000000007b1d */ /* 0x000fec0000010000 */
[----:B------:R-:W3:Y:S02]  /*2d4a0*/  LDS.128 R36, [R73] ;  /* 0x0000000049247984 */ /* 0x000ee40000000c00 */
[----:B------:R-:W-:Y:S01]  /*2d4b0*/  BAR.SYNC.DEFER_BLOCKING 0x0 ;  /* 0x0000000000007b1d */ /* 0x000fe20000010000 */
[----:B------:R-:W-:-:S02]  /*2d4c0*/  PRMT R41, R81, 0x3340, R0 ;  /* 0x0000334051297816 */ /* 0x000fc40000000000 */
[----:B------:R-:W-:-:S03]  /*2d4d0*/  PRMT R49, R77, 0x3340, R79 ;  /* 0x000033404d317816 */ /* 0x000fc6000000004f */
[----:B------:R4:W-:Y:S01]  /*2d4e0*/  STSM.16.M88.4 [R2], R4 ;  /* 0x0000000402007844 */ /* 0x0009e20000000200 */
[----:B------:R-:W-:Y:S02]  /*2d4f0*/  PRMT R41, R49, 0x5410, R41 ;  /* 0x0000541031297816 */ /* 0x000fe40000000029 */
[----:B------:R-:W-:Y:S02]  /*2d500*/  LOP3.LUT R52, R52, 0xffff, RZ, 0xc0, !PT ;  /* 0x0000ffff34347812 */ /* 0x000fe400078ec0ff */
[----:B------:R-:W-:Y:S02]  /*2d510*/  LOP3.LUT R54, R54, 0xffff, RZ, 0xc0, !PT ;  /* 0x0000ffff36367812 */ /* 0x000fe400078ec0ff */
[----:B------:R-:W-:Y:S02]  /*2d520*/  SHF.R.U32.HI R77, RZ, 0x8, R77 ;  /* 0x00000008ff4d7819 */ /* 0x000fe4000001164d */
[----:B------:R-:W-:Y:S02]  /*2d530*/  SHF.R.U32.HI R79, RZ, 0x8, R79 ;  /* 0x00000008ff4f7819 */ /* 0x000fe4000001164f */
[----:B------:R-:W-:-:S02]  /*2d540*/  SHF.R.U32.HI R81, RZ, 0x8, R81 ;  /* 0x00000008ff517819 */ /* 0x000fc40000011651 */
[----:B----4-:R-:W-:Y:S02]  /*2d550*/  PRMT R4, R41, 0x4210, R52 ;  /* 0x0000421029047816 */ /* 0x010fe40000000034 */
[--C-:B------:R-:W-:Y:S02]  /*2d560*/  PRMT R6, R40, 0x4210, R54.reuse ;  /* 0x0000421028067816 */ /* 0x100fe40000000036 */
[----:B------:R-:W-:Y:S01]  /*2d570*/  PRMT R7, R42, 0x5210, R54 ;  /* 0x000052102a077816 */ /* 0x000fe20000000036 */
[----:B------:R-:W-:Y:S01]  /*2d580*/  BAR.SYNC.DEFER_BLOCKING 0x0 ;  /* 0x0000000000007b1d */ /* 0x000fe20000010000 */
[----:B------:R-:W-:Y:S02]  /*2d590*/  LOP3.LUT R79, R79, 0xffff, RZ, 0xc0, !PT ;  /* 0x0000ffff4f4f7812 */ /* 0x000fe400078ec0ff */
[----:B------:R-:W-:Y:S02]  /*2d5a0*/  LOP3.LUT R77, R77, 0xffff, RZ, 0xc0, !PT ;  /* 0x0000ffff4d4d7812 */ /* 0x000fe400078ec0ff */
[----:B------:R-:W-:-:S02]  /*2d5b0*/  LOP3.LUT R81, R81, 0xffff, RZ, 0xc0, !PT ;  /* 0x0000ffff51517812 */ /* 0x000fc400078ec0ff */
[----:B------:R-:W-:Y:S02]  /*2d5c0*/  PRMT R77, R77, 0x3340, R79 ;  /* 0x000033404d4d7816 */ /* 0x000fe4000000004f */
[----:B------:R-:W-:Y:S01]  /*2d5d0*/  PRMT R81, R81, 0x3340, R0 ;  /* 0x0000334051517816 */ /* 0x000fe20000000000 */
[----:B------:R-:W4:Y:S03]  /*2d5e0*/  LDS.128 R40, [R73] ;  /* 0x0000000049287984 */ /* 0x000f260000000c00 */
[----:B------:R-:W-:-:S04]  /*2d5f0*/  PRMT R77, R77, 0x5410, R81 ;  /* 0x000054104d4d7816 */ /* 0x000fc80000000051 */
[----:B------:R-:W-:Y:S01]  /*2d600*/  PRMT R5, R77, 0x5210, R52 ;  /* 0x000052104d057816 */ /* 0x000fe20000000034 */
[----:B------:R-:W-:Y:S01]  /*2d610*/  BAR.SYNC.DEFER_BLOCKING 0x0 ;  /* 0x0000000000007b1d */ /* 0x000fe20000010000 */
[----:B------:R-:W-:Y:S02]  /*2d620*/  F2FP.SATFINITE.E5M2.F32.PACK_AB_MERGE_C R68, R69, R68, RZ ;  /* 0x000000444544723e */ /* 0x000fe400048060ff */
[----:B------:R-:W-:-:S03]  /*2d630*/  LOP3.LUT R70, R70, 0xffff, RZ, 0xc0, !PT ;  /* 0x0000ffff46467812 */ /* 0x000fc600078ec0ff */
[----:B------:R2:W-:Y:S01]  /*2d640*/  STSM.16.M88.4 [R2], R4 ;  /* 0x0000000402007844 */ /* 0x0005e20000000200 */
[----:B------:R-:W-:-:S04]  /*2d650*/  LOP3.LUT R68, R68, 0xffff, RZ, 0xc0, !PT ;  /* 0x0000ffff44447812 */ /* 0x000fc800078ec0ff */
[--C-:B--2---:R-:W-:Y:S02]  /*2d660*/  PRMT R4, R44, 0x4210, R68.reuse ;  /* 0x000042102c047816 */ /* 0x104fe40000000044 */
[----:B------:R-:W-:Y:S02]  /*2d670*/  PRMT R5, R47, 0x5210, R68 ;  /* 0x000052102f057816 */ /* 0x000fe40000000044 */
[--C-:B------:R-:W-:Y:S02]  /*2d680*/  PRMT R6, R45, 0x4210, R70.reuse ;  /* 0x000042102d067816 */ /* 0x100fe40000000046 */
[----:B------:R-:W-:Y:S01]  /*2d690*/  PRMT R7, R46, 0x5210, R70 ;  /* 0x000052102e077816 */ /* 0x000fe20000000046 */
[----:B------:R-:W-:Y:S06]  /*2d6a0*/  BAR.SYNC.DEFER_BLOCKING 0x0 ;  /* 0x0000000000007b1d */ /* 0x000fec0000010000 */
[----:B------:R-:W2:Y:S02]  /*2d6b0*/  LDS.128 R44, [R73] ;  /* 0x00000000492c7984 */ /* 0x000ea40000000c00 */
[----:B------:R-:W-:Y:S01]  /*2d6c0*/  BAR.SYNC.DEFER_BLOCKING 0x0 ;  /* 0x0000000000007b1d */ /* 0x000fe20000010000 */
[----:B------:R-:W-:-:S04]  /*2d6d0*/  LOP3.LUT R80, R80, 0xffff, RZ, 0xc0, !PT ;  /* 0x0000ffff50507812 */ /* 0x000fc800078ec0ff */
[----:B------:R-:W-:Y:S02]  /*2d6e0*/  PRMT R49, R80, 0x3340, R0 ;  /* 0x0000334050317816 */ /* 0x000fe40000000000 */
[----:B------:R-:W-:-:S04]  /*2d6f0*/  SHF.R.U32.HI R80, RZ, 0x8, R80 ;  /* 0x00000008ff507819 */ /* 0x000fc80000011650 */
[----:B------:R-:W-:Y:S01]  /*2d700*/  LOP3.LUT R65, R80, 0xffff, RZ, 0xc0, !PT ;  /* 0x0000ffff50417812 */ /* 0x000fe200078ec0ff */
[----:B------:R0:W-:Y:S03]  /*2d710*/  STSM.16.M88.4 [R2], R4 ;  /* 0x0000000402007844 */ /* 0x0001e60000000200 */
[----:B------:R-:W-:Y:S02]  /*2d720*/  PRMT R65, R65, 0x3340, R0 ;  /* 0x0000334041417816 */ /* 0x000fe40000000000 */
[----:B------:R-:W-:Y:S02]  /*2d730*/  PRMT R49, R62, 0x5410, R49 ;  /* 0x000054103e317816 */ /* 0x000fe40000000031 */
[----:B------:R-:W-:Y:S02]  /*2d740*/  PRMT R48, R60, 0x5410, R48 ;  /* 0x000054103c307816 */ /* 0x000fe40000000030 */
[----:B------:R-:W-:-:S02]  /*2d750*/  PRMT R51, R51, 0x5410, R65 ;  /* 0x0000541033337816 */ /* 0x000fc40000000041 */
[----:B------:R-:W-:Y:S02]  /*2d760*/  LOP3.LUT R84, R84, 0xffff, RZ, 0xc0, !PT ;  /* 0x0000ffff54547812 */ /* 0x000fe400078ec0ff */
[----:B------:R-:W-:Y:S02]  /*2d770*/  LOP3.LUT R86, R86, 0xffff, RZ, 0xc0, !PT ;  /* 0x0000ffff56567812 */ /* 0x000fe400078ec0ff */
[--C-:B0-----:R-:W-:Y:S02]  /*2d780*/  PRMT R4, R49, 0x4210, R84.reuse ;  /* 0x0000421031047816 */ /* 0x101fe40000000054 */
[----:B------:R-:W-:Y:S02]  /*2d790*/  PRMT R5, R51, 0x5210, R84 ;  /* 0x0000521033057816 */ /* 0x000fe40000000054 */
[--C-:B------:R-:W-:Y:S02]  /*2d7a0*/  PRMT R6, R48, 0x4210, R86.reuse ;  /* 0x0000421030067816 */ /* 0x100fe40000000056 */
[----:B------:R-:W-:Y:S01]  /*2d7b0*/  PRMT R7, R50, 0x5210, R86 ;  /* 0x0000521032077816 */ /* 0x000fe20000000056 */
[----:B------:R-:W-:Y:S06]  /*2d7c0*/  BAR.SYNC.DEFER_BLOCKING 0x0 ;  /* 0x0000000000007b1d */ /* 0x000fec0000010000 */
[----:B------:R-:W0:Y:S02]  /*2d7d0*/  LDS.128 R48, [R73] ;  /* 0x0000000049307984 */ /* 0x000e240000000c00 */
[----:B------:R-:W-:Y:S01]  /*2d7e0*/  BAR.SYNC.DEFER_BLOCKING 0x0 ;  /* 0x0000000000007b1d */ /* 0x000fe20000010000 */
[----:B------:R-:W-:-:S02]  /*2d7f0*/  LOP3.LUT R100, R100, 0xffff, RZ, 0xc0, !PT ;  /* 0x0000ffff64647812 */ /* 0x000fc400078ec0ff */
[----:B------:R-:W-:-:S03]  /*2d800*/  LOP3.LUT R102, R102, 0xffff, RZ, 0xc0, !PT ;  /* 0x0000ffff66667812 */ /* 0x000fc600078ec0ff */
[----:B------:R1:W-:Y:S01]  /*2d810*/  STSM.16.M88.4 [R2], R4 ;  /* 0x0000000402007844 */ /* 0x0003e20000000200 */
[----:B------:R-:W-:Y:S02]  /*2d820*/  SHF.R.U32.HI R88, RZ, 0x8, R88 ;  /* 0x00000008ff587819 */ /* 0x000fe40000011658 */
[----:B------:R-:W-:Y:S02]  /*2d830*/  SHF.R.U32.HI R96, RZ, 0x8, R96 ;  /* 0x00000008ff607819 */ /* 0x000fe40000011660 */
[----:B------:R-:W-:Y:S02]  /*2d840*/  LOP3.LUT R88, R88, 0xffff, RZ, 0xc0, !PT ;  /* 0x0000ffff58587812 */ /* 0x000fe400078ec0ff */
[----:B------:R-:W-:Y:S02]  /*2d850*/  LOP3.LUT R74, R96, 0xffff, RZ, 0xc0, !PT ;  /* 0x0000ffff604a7812 */ /* 0x000fe400078ec0ff */
[----:B-1----:R-:W-:Y:S02]  /*2d860*/  PRMT R4, R53, 0x4210, R100 ;  /* 0x0000421035047816 */ /* 0x002fe40000000064 */
[----:B------:R-:W-:Y:S01]  /*2d870*/  PRMT R6, R55, 0x4210, R102 ;  /* 0x0000421037067816 */ /* 0x000fe20000000066 */
[----:B------:R-:W-:Y:S01]  /*2d880*/  BAR.SYNC.DEFER_BLOCKING 0x0 ;  /* 0x0000000000007b1d */ /* 0x000fe20000010000 */
[----:B------:R-:W-:-:S02]  /*2d890*/  PRMT R72, R88, 0x3340, R72 ;  /* 0x0000334058487816 */ /* 0x000fc40000000048 */
[----:B------:R-:W-:-:S04]  /*2d8a0*/  PRMT R74, R74, 0x3340, R0 ;  /* 0x000033404a4a7816 */ /* 0x000fc80000000000 */
[----:B------:R-:W-:Y:S01]  /*2d8b0*/  PRMT R57, R72, 0x5410, R74 ;  /* 0x0000541048397816 */ /* 0x000fe2000000004a */
[----:B------:R-:W1:Y:S03]  /*2d8c0*/  LDS.128 R52, [R73] ;  /* 0x0000000049347984 */ /* 0x000e660000000c00 */
[----:B------:R-:W-:Y:S02]  /*2d8d0*/  PRMT R5, R57, 0x5210, R100 ;  /* 0x0000521039057816 */ /* 0x000fe40000000064 */
[----:B------:R-:W-:Y:S01]  /*2d8e0*/  PRMT R7, R56, 0x5210, R102 ;  /* 0x0000521038077816 */ /* 0x000fe20000000066 */
[----:B------:R-:W-:Y:S01]  /*2d8f0*/  BAR.SYNC.DEFER_BLOCKING 0x0 ;  /* 0x0000000000007b1d */ /* 0x000fe20000010000 */
[----:B------:R-:W-:Y:S02]  /*2d900*/  F2FP.SATFINITE.E5M2.F32.PACK_AB_MERGE_C R120, R121, R120, RZ ;  /* 0x000000787978723e */ /* 0x000fe400048060ff */
[----:B------:R-:W-:-:S02]  /*2d910*/  F2FP.SATFINITE.E5M2.F32.PACK_AB_MERGE_C R124, R125, R124, RZ ;  /* 0x0000007c7d7c723e */ /* 0x000fc400048060ff */
[----:B------:R-:W-:Y:S02]  /*2d920*/  F2FP.SATFINITE.E5M2.F32.PACK_AB_MERGE_C R128, R129, R128, RZ ;  /* 0x000000808180723e */ /* 0x000fe400048060ff */
[----:B------:R-:W-:Y:S02]  /*2d930*/  F2FP.SATFINITE.E5M2.F32.PACK_AB_MERGE_C R122, R123, R122, RZ ;  /* 0x0000007a7b7a723e */ /* 0x000fe400048060ff */
[----:B------:R-:W-:Y:S02]  /*2d940*/  F2FP.SATFINITE.E5M2.F32.PACK_AB_MERGE_C R126, R127, R126, RZ ;  /* 0x0000007e7f7e723e */ /* 0x000fe400048060ff */
[----:B------:R-:W-:Y:S02]  /*2d950*/  LOP3.LUT R120, R120, 0xffff, RZ, 0xc0, !PT ;  /* 0x0000ffff78787812 */ /* 0x000fe400078ec0ff */
[----:B------:R-:W-:Y:S02]  /*2d960*/  LOP3.LUT R124, R124, 0xffff, RZ, 0xc0, !PT ;  /* 0x0000ffff7c7c7812 */ /* 0x000fe400078ec0ff */
[----:B------:R-:W-:Y:S01]  /*2d970*/  LOP3.LUT R128, R128, 0xffff, RZ, 0xc0, !PT ;  /* 0x0000ffff80807812 */ /* 0x000fe200078ec0ff */
[----:B------:R-:W-:Y:S01]  /*2d980*/  STSM.16.M88.4 [R2], R4 ;  /* 0x0000000402007844 */ /* 0x000fe20000000200 */
[----:B------:R-:W-:Y:S01]  /*2d990*/  BAR.SYNC.DEFER_BLOCKING 0x0 ;  /* 0x0000000000007b1d */ /* 0x000fe20000010000 */
[----:B------:R-:W-:-:S02]  /*2d9a0*/  F2FP.SATFINITE.E5M2.F32.PACK_AB_MERGE_C R130, R131, R130, RZ ;  /* 0x000000828382723e */ /* 0x000fc400048060ff */
[----:B------:R-:W-:Y:S02]  /*2d9b0*/  PRMT R60, R128, 0x3340, R0 ;  /* 0x00003340803c7816 */ /* 0x000fe40000000000 */
[----:B------:R-:W-:Y:S02]  /*2d9c0*/  PRMT R62, R120, 0x3340, R124 ;  /* 0x00003340783e7816 */ /* 0x000fe4000000007c */
[----:B------:R-:W-:Y:S02]  /*2d9d0*/  LOP3.LUT R122, R122, 0xffff, RZ, 0xc0, !PT ;  /* 0x0000ffff7a7a7812 */ /* 0x000fe400078ec0ff */
[----:B------:R-:W-:Y:S02]  /*2d9e0*/  LOP3.LUT R126, R126, 0xffff, RZ, 0xc0, !PT ;  /* 0x0000ffff7e7e7812 */ /* 0x000fe400078ec0ff */
[----:B------:R-:W-:Y:S02]  /*2d9f0*/  LOP3.LUT R130, R130, 0xffff, RZ, 0xc0, !PT ;  /* 0x0000ffff82827812 */ /* 0x000fe400078ec0ff */
[----:B------:R-:W-:-:S02]  /*2da00*/  PRMT R60, R62, 0x5410, R60 ;  /* 0x000054103e3c7816 */ /* 0x000fc4000000003c */
[----:B------:R-:W-:Y:S02]  /*2da10*/  PRMT R99, R122, 0x3340, R126 ;  /* 0x000033407a637816 */ /* 0x000fe4000000007e */
[----:B------:R-:W-:Y:S02]  /*2da20*/  PRMT R62, R130, 0x3340, R0 ;  /* 0x00003340823e7816 */ /* 0x000fe40000000000 */
[----:B------:R-:W-:Y:S02]  /*2da30*/  F2FP.SATFINITE.E5M2.F32.PACK_AB_MERGE_C R106, R107, R106, RZ ;  /* 0x0000006a6b6a723e */ /* 0x000fe400048060ff */
[----:B------:R-:W-:Y:S02]  /*2da40*/  F2FP.SATFINITE.E5M2.F32.PACK_AB_MERGE_C R110, R111, R110, RZ ;  /* 0x0000006e6f6e723e */ /* 0x000fe400048060ff */
[----:B------:R-:W-:Y:S01]  /*2da50*/  F2FP.SATFINITE.E5M2.F32.PACK_AB_MERGE_C R114, R115, R114, RZ ;  /* 0x000000727372723e */ /* 0x000fe200048060ff */
[----:B------:R-:W1:Y:S01]  /*2da60*/  LDS.128 R56, [R73] ;  /* 0x0000000049387984 */ /* 0x000e620000000c00 */
[----:B------:R-:W-:-:S03]  /*2da70*/  PRMT R62, R99, 0x5410, R62 ;  /* 0x00005410633e7816 */ /* 0x000fc6000000003e */
[----:B------:R-:W3:Y:S01]  /*2da80*/  LDL.LU R99, [R1+0xc2c] ;  /* 0x000c2c0001637983 */ /* 0x000ee20000300800 */
[----:B------:R-:W-:Y:S02]  /*2da90*/  LOP3.LUT R106, R106, 0xffff, RZ, 0xc0, !PT ;  /* 0x0000ffff6a6a7812 */ /* 0x000fe400078ec0ff */
[----:B------:R-:W-:Y:S02]  /*2daa0*/  LOP3.LUT R110, R110, 0xffff, RZ, 0xc0, !PT ;  /* 0x0000ffff6e6e7812 */ /* 0x000fe400078ec0ff */
[----:B------:R-:W-:Y:S02]  /*2dab0*/  LOP3.LUT R114, R114, 0xffff, RZ, 0xc0, !PT ;  /* 0x0000ffff72727812 */ /* 0x000fe400078ec0ff */
[----:B------:R-:W-:Y:S02]  /*2dac0*/  PRMT R69, R106, 0x3340, R110 ;  /* 0x000033406a457816 */ /* 0x000fe4000000006e */
[----:B------:R-:W-:Y:S02]  /*2dad0*/  PRMT R66, R114, 0x3340, R0 ;  /* 0x0000334072427816 */ /* 0x000fe40000000000 */
[----:B------:R-:W-:-:S02]  /*2dae0*/  SHF.R.U32.HI R104, RZ, 0x8, R104 ;  /* 0x00000008ff687819 */ /* 0x000fc40000011668 */
[----:B------:R-:W-:Y:S02]  /*2daf0*/  SHF.R.U32.HI R108, RZ, 0x8, R108 ;  /* 0x00000008ff6c7819 */ /* 0x000fe4000001166c */
[----:B------:R-:W-:Y:S02]  /*2db00*/  SHF.R.U32.HI R112, RZ, 0x8, R112 ;  /* 0x00000008ff707819 */ /* 0x000fe40000011670 */
[----:B------:R-:W-:Y:S02]  /*2db10*/  SHF.R.U32.HI R106, RZ, 0x8, R106 ;  /* 0x00000008ff6a7819 */ /* 0x000fe4000001166a */
[----:B------:R-:W-:Y:S02]  /*2db20*/  SHF.R.U32.HI R110, RZ, 0x8, R110 ;  /* 0x00000008ff6e7819 */ /* 0x000fe4000001166e */
[----:B------:R-:W-:Y:S02]  /*2db30*/  SHF.R.U32.HI R114, RZ, 0x8, R114 ;  /* 0x00000008ff727819 */ /* 0x000fe40000011672 */
        /* <DEDUP_REMOVED lines=8> */
[----:B------:R-:W-:Y:S02]  /*2dbc0*/  PRMT R78, R104, 0x3340, R78 ;  /* 0x00003340684e7816 */ /* 0x000fe4000000004e */
[----:B------:R-:W-:Y:S02]  /*2dbd0*/  PRMT R80, R80, 0x3340, R0 ;  /* 0x0000334050507816 */ /* 0x000fe40000000000 */
[----:B------:R-:W-:Y:S02]  /*2dbe0*/  PRMT R76, R106, 0x3340, R76 ;  /* 0x000033406a4c7816 */ /* 0x000fe4000000004c */
[----:B------:R-:W-:Y:S02]  /*2dbf0*/  PRMT R79, R79, 0x3340, R0 ;  /* 0x000033404f4f7816 */ /* 0x000fe40000000000 */
[----:B------:R-:W-:-:S02]  /*2dc00*/  PRMT R66, R69, 0x5410, R66 ;  /* 0x0000541045427816 */ /* 0x000fc40000000042 */
[----:B------:R-:W-:Y:S02]  /*2dc10*/  PRMT R65, R78, 0x5410, R80 ;  /* 0x000054104e417816 */ /* 0x000fe40000000050 */
[----:B------:R-:W-:Y:S02]  /*2dc20*/  PRMT R67, R76, 0x5410, R79 ;  /* 0x000054104c437816 */ /* 0x000fe4000000004f */
[----:B------:R-:W-:Y:S02]  /*2dc30*/  LOP3.LUT R116, R116, 0xffff, RZ, 0xc0, !PT ;  /* 0x0000ffff74747812 */ /* 0x000fe400078ec0ff */
[----:B------:R-:W-:Y:S02]  /*2dc40*/  LOP3.LUT R118, R118, 0xffff, RZ, 0xc0, !PT ;  /* 0x0000ffff76767812 */ /* 0x000fe400078ec0ff */
[--C-:B------:R-:W-:Y:S02]  /*2dc50*/  PRMT R64, R64, 0x4210, R116.reuse ;  /* 0x0000421040407816 */ /* 0x100fe40000000074 */
[----:B------:R-:W-:-:S02]  /*2dc60*/  PRMT R65, R65, 0x5210, R116 ;  /* 0x0000521041417816 */ /* 0x000fc40000000074 */
[--C-:B------:R-:W-:Y:S02]  /*2dc70*/  PRMT R66, R66, 0x4210, R118.reuse ;  /* 0x0000421042427816 */ /* 0x100fe40000000076 */
[----:B------:R-:W-:Y:S01]  /*2dc80*/  PRMT R67, R67, 0x5210, R118 ;  /* 0x0000521043437816 */ /* 0x000fe20000000076 */
[----:B------:R-:W-:Y:S01]  /*2dc90*/  BAR.SYNC.DEFER_BLOCKING 0x0 ;  /* 0x0000000000007b1d */ /* 0x000fe20000010000 */
[----:B------:R-:W-:Y:S02]  /*2dca0*/  F2FP.SATFINITE.E5M2.F32.PACK_AB_MERGE_C R136, R137, R136, RZ ;  /* 0x000000888988723e */ /* 0x000fe400048060ff */
[----:B------:R-:W-:Y:S02]  /*2dcb0*/  F2FP.SATFINITE.E5M2.F32.PACK_AB_MERGE_C R140, R141, R140, RZ ;  /* 0x0000008c8d8c723e */ /* 0x000fe400048060ff */
[----:B------:R-:W-:Y:S02]  /*2dcc0*/  F2FP.SATFINITE.E5M2.F32.PACK_AB_MERGE_C R144, R145, R144, RZ ;  /* 0x000000909190723e */ /* 0x000fe400048060ff */
[----:B------:R-:W-:-:S02]  /*2dcd0*/  LOP3.LUT R136, R136, 0xffff, RZ, 0xc0, !PT ;  /* 0x0000ffff88887812 */ /* 0x000fc400078ec0ff */
[----:B------:R-:W-:Y:S01]  /*2dce0*/  LOP3.LUT R140, R140, 0xffff, RZ, 0xc0, !PT ;  /* 0x0000ffff8c8c7812 */ /* 0x000fe200078ec0ff */
[----:B------:R-:W-:Y:S01]  /*2dcf0*/  STSM.16.M88.4 [R2], R64 ;  /* 0x0000004002007844 */ /* 0x000fe20000000200 */
[----:B------:R-:W-:Y:S01]  /*2dd00*/  BAR.SYNC.DEFER_BLOCKING 0x0 ;  /* 0x0000000000007b1d */ /* 0x000fe20000010000 */
[----:B------:R-:W-:Y:S02]  /*2dd10*/  LOP3.LUT R144, R144, 0xffff, RZ, 0xc0, !PT ;  /* 0x0000ffff90907812 */ /* 0x000fe400078ec0ff */
[----:B------:R-:W-:Y:S02]  /*2dd20*/  PRMT R97, R136, 0x3340, R140 ;  /* 0x0000334088617816 */ /* 0x000fe4000000008c */
[----:B------:R-:W-:-:S04]  /*2dd30*/  PRMT R69, R144, 0x3340, R0 ;  /* 0x0000334090457816 */ /* 0x000fc80000000000 */
[----:B------:R-:W-:Y:S02]  /*2dd40*/  PRMT R69, R97, 0x5410, R69 ;  /* 0x0000541061457816 */ /* 0x000fe40000000045 */
[----:B------:R-:W4:Y:S01]  /*2dd50*/  LDL.LU R97, [R1+0xc68] ;  /* 0x000c680001617983 */ /* 0x000f220000300800 */
[----:B------:R-:W-:Y:S02]  /*2dd60*/  SHF.R.U32.HI R120, RZ, 0x8, R120 ;  /* 0x00000008ff787819 */ /* 0x000fe40000011678 */
[----:B------:R-:W-:Y:S01]  /*2dd70*/  SHF.R.U32.HI R124, RZ, 0x8, R124 ;  /* 0x00000008ff7c7819 */ /* 0x000fe2000001167c */
[----:B------:R-:W2:Y:S01]  /*2dd80*/  LDL.LU R93, [R1+0xc64] ;  /* 0x000c6400015d7983 */ /* 0x000ea20000300800 */
[----:B------:R-:W-:Y:S02]  /*2dd90*/  SHF.R.U32.HI R128, RZ, 0x8, R128 ;  /* 0x00000008ff807819 */ /* 0x000fe40000011680 */
[----:B------:R-:W-:Y:S01]  /*2dda0*/  SHF.R.U32.HI R122, RZ, 0x8, R122 ;  /* 0x00000008ff7a7819 */ /* 0x000fe2000001167a */
[----:B------:R-:W2:Y:S01]  /*2ddb0*/  LDL.LU R70, [R1+0xc60] ;  /* 0x000c600001467983 */ /* 0x000ea20000300800 */
[----:B------:R-:W-:-:S03]  /*2ddc0*/  SHF.R.U32.HI R126, RZ, 0x8, R126 ;  /* 0x00000008ff7e7819 */ /* 0x000fc6000001167e */
[----:B------:R-:W1:Y:S01]  /*2ddd0*/  LDS.128 R4, [R73] ;  /* 0x0000000049047984 */ /* 0x000e620000000c00 */
[----:B------:R-:W-:Y:S02]  /*2dde0*/  SHF.R.U32.HI R130, RZ, 0x8, R130 ;  /* 0x00000008ff827819 */ /* 0x000fe40000011682 */
[----:B------:R-:W-:Y:S01]  /*2ddf0*/  LOP3.LUT R83, R124, 0xffff, RZ, 0xc0, !PT ;  /* 0x0000ffff7c537812 */ /* 0x000fe200078ec0ff */
[----:B------:R-:W2:Y:S01]  /*2de00*/  LDL.LU R75, [R1+0xc5c] ;  /* 0x000c5c00014b7983 */ /* 0x000ea20000300800 */
[----:B------:R-:W-:Y:S02]  /*2de10*/  LOP3.LUT R120, R120, 0xffff, RZ, 0xc0, !PT ;  /* 0x0000ffff78787812 */ /* 0x000fe400078ec0ff */
[----:B------:R-:W-:Y:S01]  /*2de20*/  LOP3.LUT R85, R128, 0xffff, RZ, 0xc0, !PT ;  /* 0x0000ffff80557812 */ /* 0x000fe200078ec0ff */
[----:B------:R-:W2:Y:S01]  /*2de30*/  LDL.LU R74, [R1+0xc58] ;  /* 0x000c5800014a7983 */ /* 0x000ea20000300800 */
[----:B------:R-:W-:Y:S02]  /*2de40*/  LOP3.LUT R82, R126, 0xffff, RZ, 0xc0, !PT ;  /* 0x0000ffff7e527812 */ /* 0x000fe400078ec0ff */
[----:B------:R-:W-:-:S02]  /*2de50*/  LOP3.LUT R122, R122, 0xffff, RZ, 0xc0, !PT ;  /* 0x0000ffff7a7a7812 */ /* 0x000fc400078ec0ff */
[----:B------:R-:W-:Y:S02]  /*2de60*/  LOP3.LUT R87, R130, 0xffff, RZ, 0xc0, !PT ;  /* 0x0000ffff82577812 */ /* 0x000fe400078ec0ff */
[----:B------:R-:W-:Y:S02]  /*2de70*/  SHF.R.U32.HI R136, RZ, 0x8, R136 ;  /* 0x00000008ff887819 */ /* 0x000fe40000011688 */
[----:B------:R-:W-:Y:S02]  /*2de80*/  SHF.R.U32.HI R140, RZ, 0x8, R140 ;  /* 0x00000008ff8c7819 */ /* 0x000fe4000001168c */
[----:B------:R-:W-:Y:S02]  /*2de90*/  SHF.R.U32.HI R144, RZ, 0x8, R144 ;  /* 0x00000008ff907819 */ /* 0x000fe40000011690 */
[----:B------:R-:W-:Y:S02]  /*2dea0*/  F2FP.SATFINITE.E5M2.F32.PACK_AB_MERGE_C R132, R133, R132, RZ ;  /* 0x000000848584723e */ /* 0x000fe400048060ff */
[----:B------:R-:W-:-:S02]  /*2deb0*/  F2FP.SATFINITE.E5M2.F32.PACK_AB_MERGE_C R134, R135, R134, RZ ;  /* 0x000000868786723e */ /* 0x000fc400048060ff */
[----:B------:R-:W-:Y:S02]  /*2dec0*/  PRMT R83, R120, 0x3340, R83 ;  /* 0x0000334078537816 */ /* 0x000fe40000000053 */
[----:B------:R-:W-:Y:S02]  /*2ded0*/  PRMT R85, R85, 0x3340, R0 ;  /* 0x0000334055557816 */ /* 0x000fe40000000000 */
[----:B------:R-:W-:Y:S02]  /*2dee0*/  PRMT R82, R122, 0x3340, R82 ;  /* 0x000033407a527816 */ /* 0x000fe40000000052 */
[----:B------:R-:W-:Y:S02]  /*2def0*/  PRMT R87, R87, 0x3340, R0 ;  /* 0x0000334057577816 */ /* 0x000fe40000000000 */
[----:B------:R-:W-:Y:S02]  /*2df00*/  SHF.R.U32.HI R138, RZ, 0x8, R138 ;  /* 0x00000008ff8a7819 */ /* 0x000fe4000001168a */
[----:B------:R-:W-:-:S02]  /*2df10*/  SHF.R.U32.HI R142, RZ, 0x8, R142 ;  /* 0x00000008ff8e7819 */ /* 0x000fc4000001168e */
[----:B------:R-:W-:Y:S02]  /*2df20*/  SHF.R.U32.HI R146, RZ, 0x8, R146 ;  /* 0x00000008ff927819 */ /* 0x000fe40000011692 */
        /* <DEDUP_REMOVED lines=10> */
[----:B------:R-:W-:-:S02]  /*2dfd0*/  PRMT R89, R136, 0x3340, R89 ;  /* 0x0000334088597816 */ /* 0x000fc40000000059 */
[----:B------:R-:W-:Y:S02]  /*2dfe0*/  PRMT R90, R90, 0x3340, R0 ;  /* 0x000033405a5a7816 */ /* 0x000fe40000000000 */
[----:B------:R-:W-:Y:S02]  /*2dff0*/  F2FP.SATFINITE.E5M2.F32.PACK_AB_MERGE_C R148, R149, R148, RZ ;  /* 0x000000949594723e */ /* 0x000fe400048060ff */
[--C-:B------:R-:W-:Y:S02]  /*2e000*/  PRMT R60, R60, 0x4210, R132.reuse ;  /* 0x000042103c3c7816 */ /* 0x100fe40000000084 */
[----:B------:R-:W-:Y:S02]  /*2e010*/  PRMT R61, R61, 0x5210, R132 ;  /* 0x000052103d3d7816 */ /* 0x000fe40000000084 */
[--C-:B------:R-:W-:Y:S02]  /*2e020*/  PRMT R62, R62, 0x4210, R134.reuse ;  /* 0x000042103e3e7816 */ /* 0x100fe40000000086 */
[----:B------:R-:W-:Y:S01]  /*2e030*/  PRMT R63, R63, 0x5210, R134 ;  /* 0x000052103f3f7816 */ /* 0x000fe20000000086 */
[----:B------:R-:W-:Y:S01]  /*2e040*/  BAR.SYNC.DEFER_BLOCKING 0x0 ;  /* 0x0000000000007b1d */ /* 0x000fe20000010000 */
[----:B------:R-:W-:-:S02]  /*2e050*/  PRMT R88, R138, 0x3340, R88 ;  /* 0x000033408a587816 */ /* 0x000fc40000000058 */
[----:B------:R-:W-:Y:S02]  /*2e060*/  PRMT R91, R91, 0x3340, R0 ;  /* 0x000033405b5b7816 */ /* 0x000fe40000000000 */
[----:B------:R-:W-:Y:S02]  /*2e070*/  PRMT R72, R89, 0x5410, R90 ;  /* 0x0000541059487816 */ /* 0x000fe4000000005a */
[----:B------:R-:W-:Y:S02]  /*2e080*/  F2FP.SATFINITE.E5M2.F32.PACK_AB_MERGE_C R150, R151, R150, RZ ;  /* 0x000000969796723e */ /* 0x000fe400048060ff */
[----:B------:R-:W-:Y:S02]  /*2e090*/  LOP3.LUT R148, R148, 0xffff, RZ, 0xc0, !PT ;  /* 0x0000ffff94947812 */ /* 0x000fe400078ec0ff */
[----:B------:R-:W-:Y:S02]  /*2e0a0*/  PRMT R71, R88, 0x5410, R91 ;  /* 0x0000541058477816 */ /* 0x000fe4000000005b */
[----:B------:R-:W-:Y:S01]  /*2e0b0*/  LOP3.LUT R150, R150, 0xffff, RZ, 0xc0, !PT ;  /* 0x0000ffff96967812 */ /* 0x000fe200078ec0ff */
[----:B------:R0:W-:Y:S02]  /*2e0c0*/  STSM.16.M88.4 [R2], R60 ;  /* 0x0000003c02007844 */ /* 0x0001e40000000200 */
[----:B0-----:R-:W-:-:S02]  /*2e0d0*/  PRMT R61, R72, 0x5210, R148 ;  /* 0x00005210483d7816 */ /* 0x001fc40000000094 */
[----:B------:R-:W2:Y:S01]  /*2e0e0*/  LDL.LU R72, [R1+0xc54] ;  /* 0x000c540001487983 */ /* 0x000ea20000300800 */
[----:B------:R-:W-:-:S03]  /*2e0f0*/  PRMT R63, R71, 0x5210, R150 ;  /* 0x00005210473f7816 */ /* 0x000fc60000000096 */
[----:B------:R-:W2:Y:S01]  /*2e100*/  LDL.LU R71, [R1+0xc50] ;  /* 0x000c500001477983 */ /* 0x000ea20000300800 */
[----:B------:R-:W-:Y:S02]  /*2e110*/  PRMT R60, R69, 0x4210, R148 ;  /* 0x00004210453c7816 */ /* 0x000fe40000000094 */
[----:B------:R-:W-:Y:S01]  /*2e120*/  PRMT R62, R3, 0x4210, R150 ;  /* 0x00004210033e7816 */ /* 0x000fe20000000096 */
[----:B------:R-:W-:Y:S01]  /*2e130*/  BAR.SYNC.DEFER_BLOCKING 0x0 ;  /* 0x0000000000007b1d */ /* 0x000fe20000010000 */
[C---:B---3--:R-:W-:Y:S01]  /*2e140*/  ISETP.GE.AND P0, PT, R99.reuse, UR6, PT ;  /* 0x0000000663007c0c */ /* 0x048fe2000bf06270 */
[----:B------:R-:W-:-:S04]  /*2e150*/  IMAD R64, R99, UR4, RZ ;  /* 0x0000000463407c24 */ /* 0x000fc8000f8e02ff */
[----:B------:R-:W-:Y:S01]  /*2e160*/  ULDC UR4, c[0x0][0x248] ;  /* 0x0000920000047ab9 */ /* 0x000fe20000000800 */
[----:B------:R-:W-:Y:S01]  /*2e170*/  ISETP.LT.AND P1, PT, R0, UR7, !P0 ;  /* 0x0000000700007c0c */ /* 0x000fe2000c721270 */
[----:B------:R-:W-:Y:S02]  /*2e180*/  ULDC.64 UR6, c[0x0][0x220] ;  /* 0x0000880000067ab9 */ /* 0x000fe40000000a00 */
[----:B------:R-:W-:Y:S01]  /*2e190*/  IADD3 R68, P2, R64, UR6, RZ ;  /* 0x0000000640447c10 */ /* 0x000fe2000ff5e0ff */
[----:B------:R-:W-:Y:S01]  /*2e1a0*/  IMAD R3, R0, UR4, RZ ;  /* 0x0000000400037c24 */ /* 0x000fe2000f8e02ff */
[----:B------:R-:W-:Y:S01]  /*2e1b0*/  ULDC UR6, c[0x0][0x248] ;  /* 0x0000920000067ab9 */ /* 0x000fe20000000800 */
[----:B------:R-:W-:Y:S01]  /*2e1c0*/  ULDC UR4, c[0x0][0x22c] ;  /* 0x00008b0000047ab9 */ /* 0x000fe20000000800 */
[----:B------:R-:W-:Y:S01]  /*2e1d0*/  LEA.HI.X.SX32 R69, R64, UR7, 0x1, P2 ;  /* 0x0000000740457c11 */ /* 0x000fe200090f0eff */
[----:B------:R-:W-:Y:S01]  /*2e1e0*/  ULDC UR7, c[0x0][0x248] ;  /* 0x0000920000077ab9 */ /* 0x000fe20000000800 */
[----:B------:R-:W0:Y:S01]  /*2e1f0*/  LDS.128 R64, [R73] ;  /* 0x0000000049407984 */ /* 0x000e220000000c00 */
[----:B------:R-:W-:Y:S06]  /*2e200*/  BAR.SYNC.DEFER_BLOCKING 0x0 ;  /* 0x0000000000007b1d */ /* 0x000fec0000010000 */
[----:B------:R3:W-:Y:S02]  /*2e210*/  STSM.16.M88.4 [R2], R60 ;  /* 0x0000003c02007844 */ /* 0x0007e40000000200 */
[----:B------:R-:W-:Y:S01]  /*2e220*/  BAR.SYNC.DEFER_BLOCKING 0x0 ;  /* 0x0000000000007b1d */ /* 0x000fe20000010000 */
[----:B---3--:R-:W-:-:S02]  /*2e230*/  IADD3 R2, P6, R3, R68, RZ ;  /* 0x0000004403027210 */ /* 0x008fc40007fde0ff */
[----:B------:R-:W-:Y:S02]  /*2e240*/  PRMT R63, R8, 0x7770, RZ ;  /* 0x00007770083f7816 */ /* 0x000fe400000000ff */
[----:B------:R-:W-:-:S05]  /*2e250*/  LEA.HI.X.SX32 R3, R3, R69, 0x1, P6 ;  /* 0x0000004503037211 */ /* 0x000fca00030f0eff */
[----:B------:R3:W-:Y:S02]  /*2e260*/  @P1 STG.E.U8 desc[UR28][R2.64], R63 ;  /* 0x0000003f02001986 */ /* 0x0007e4000c10111c */
[----:B---3--:R-:W-:Y:S01]  /*2e270*/  PRMT R3, R9, 0x7770, RZ ;  /* 0x0000777009037816 */ /* 0x008fe200000000ff */
[C---:B----4-:R-:W-:Y:S01]  /*2e280*/  IMAD R61, R97.reuse, UR6, RZ ;  /* 0x00000006613d7c24 */ /* 0x050fe2000f8e02ff */
[----:B------:R-:W-:Y:S01]  /*2e290*/  ISETP.LT.AND P3, PT, R97, UR9, !P0 ;  /* 0x0000000961007c0c */ /* 0x000fe2000c761270 */
[----:B------:R-:W-:Y:S01]  /*2e2a0*/  ULDC UR9, c[0x0][0x22c] ;  /* 0x00008b0000097ab9 */ /* 0x000fe20000000800 */
[----:B------:R-:W-:Y:S01]  /*2e2b0*/  ULDC UR6, c[0x0][0x248] ;  /* 0x0000920000067ab9 */ /* 0x000fe20000000800 */
[----:B--2---:R-:W-:Y:S01]  /*2e2c0*/  IMAD R0, R93, UR7, RZ ;  /* 0x000000075d007c24 */ /* 0x004fe2000f8e02ff */
[-C--:B------:R-:W-:Y:S01]  /*2e2d0*/  IADD3 R60, P5, R61, R68.reuse, RZ ;  /* 0x000000443d3c7210 */ /* 0x080fe20007fbe0ff */
[----:B------:R-:W-:Y:S01]  /*2e2e0*/  ULDC UR7, c[0x0][0x248] ;  /* 0x0000920000077ab9 */ /* 0x000fe20000000800 */
[----:B------:R-:W-:Y:S01]  /*2e2f0*/  ISETP.LT.AND P2, PT, R93, UR10, !P0 ;  /* 0x0000000a5d007c0c */ /* 0x000fe2000c741270 */
[----:B------:R-:W-:Y:S01]  /*2e300*/  ULDC UR10, c[0x0][0x22c] ;  /* 0x00008b00000a7ab9 */ /* 0x000fe20000000800 */
[C---:B------:R-:W-:Y:S01]  /*2e310*/  ISETP.LT.AND P4, PT, R70.reuse, UR4, !P0 ;  /* 0x0000000446007c0c */ /* 0x040fe2000c781270 */
[----:B------:R-:W-:Y:S01]  /*2e320*/  IMAD R70, R70, UR8, RZ ;  /* 0x0000000846467c24 */ /* 0x000fe2000f8e02ff */
[-C--:B------:R-:W-:Y:S01]  /*2e330*/  IADD3 R62, P6, R0, R68.reuse, RZ ;  /* 0x00000044003e7210 */ /* 0x080fe20007fde0ff */
[----:B------:R-:W-:Y:S01]  /*2e340*/  ULDC UR4, c[0x0][0x248] ;  /* 0x0000920000047ab9 */ /* 0x000fe20000000800 */
[----:B------:R-:W-:Y:S01]  /*2e350*/  LEA.HI.X.SX32 R61, R61, R69, 0x1, P5 ;  /* 0x000000453d3d7211 */ /* 0x000fe200028f0eff */
[----:B------:R-:W-:Y:S01]  /*2e360*/  ULDC UR8, c[0x0][0x248] ;  /* 0x0000920000087ab9 */ /* 0x000fe20000000800 */
[----:B------:R-:W-:-:S02]  /*2e370*/  IADD3 R2, P1, R70, R68, RZ ;  /* 0x0000004446027210 */ /* 0x000fc40007f3e0ff */
[----:B------:R-:W-:Y:S01]  /*2e380*/  LEA.HI.X.SX32 R63, R0, R69, 0x1, P6 ;  /* 0x00000045003f7211 */ /* 0x000fe200030f0eff */
[----:B------:R2:W-:Y:S01]  /*2e390*/  @P3 STG.E.U8 desc[UR28][R60.64], R3 ;  /* 0x000000033c003986 */ /* 0x0005e2000c10111c */
[----:B------:R-:W-:-:S05]  /*2e3a0*/  PRMT R0, R10, 0x7770, RZ ;  /* 0x000077700a007816 */ /* 0x000fca00000000ff */
[----:B------:R3:W-:Y:S01]  /*2e3b0*/  @P2 STG.E.U8 desc[UR28][R62.64], R0 ;  /* 0x000000003e002986 */ /* 0x0007e2000c10111c */
[-C--:B--2---:R-:W-:Y:S02]  /*2e3c0*/  LEA.HI.X.SX32 R3, R70, R69.reuse, 0x1, P1 ;  /* 0x0000004546037211 */ /* 0x084fe400008f0eff */
[----:B------:R-:W-:Y:S02]  /*2e3d0*/  PRMT R60, R11, 0x7770, RZ ;  /* 0x000077700b3c7816 */ /* 0x000fe400000000ff */
[C---:B------:R-:W-:Y:S01]  /*2e3e0*/  ISETP.LT.AND P1, PT, R75.reuse, UR9, !P0 ;  /* 0x000000094b007c0c */ /* 0x040fe2000c721270 */
[C---:B------:R-:W-:Y:S01]  /*2e3f0*/  IMAD R61, R74.reuse, UR6, RZ ;  /* 0x000000064a3d7c24 */ /* 0x040fe2000f8e02ff */
[----:B------:R-:W-:Y:S01]  /*2e400*/  ISETP.LT.AND P3, PT, R74, UR10, !P0 ;  /* 0x0000000a4a007c0c */ /* 0x000fe2000c761270 */
[----:B------:R2:W-:Y:S01]  /*2e410*/  @P4 STG.E.U8 desc[UR28][R2.64], R60 ;  /* 0x0000003c02004986 */ /* 0x0005e2000c10111c */
[C---:B---3--:R-:W-:Y:S01]  /*2e420*/  IMAD R0, R72.reuse, UR7, RZ ;  /* 0x0000000748007c24 */ /* 0x048fe2000f8e02ff */
[----:B------:R-:W-:Y:S01]  /*2e430*/  ISETP.LT.AND P2, PT, R72, UR11, !P0 ;  /* 0x0000000b48007c0c */ /* 0x000fe2000c741270 */
[----:B--2---:R-:W-:Y:S01]  /*2e440*/  IMAD R3, R75, UR4, RZ ;  /* 0x000000044b037c24 */ /* 0x004fe2000f8e02ff */
[----:B------:R-:W-:Y:S01]  /*2e450*/  ULDC UR4, c[0x0][0x22c] ;  /* 0x00008b0000047ab9 */ /* 0x000fe20000000800 */
[----:B------:R-:W2:Y:S01]  /*2e460*/  LDL.LU R75, [R1+0xc4c] ;  /* 0x000c4c00014b7983 */ /* 0x000ea20000300800 */
[C---:B------:R-:W-:Y:S01]  /*2e470*/  IMAD R70, R71.reuse, UR8, RZ ;  /* 0x0000000847467c24 */ /* 0x040fe2000f8e02ff */
[----:B------:R-:W-:Y:S01]  /*2e480*/  ISETP.LT.AND P4, PT, R71, UR4, !P0 ;  /* 0x0000000447007c0c */ /* 0x000fe2000c781270 */
[----:B------:R-:W-:Y:S01]  /*2e490*/  ULDC UR4, c[0x0][0x248] ;  /* 0x0000920000047ab9 */ /* 0x000fe20000000800 */
[----:B------:R-:W3:Y:S01]  /*2e4a0*/  LDL.LU R74, [R1+0xc48] ;  /* 0x000c4800014a7983 */ /* 0x000ee20000300800 */
[-C--:B------:R-:W-:Y:S01]  /*2e4b0*/  IADD3 R2, P6, R3, R68.reuse, RZ ;  /* 0x0000004403027210 */ /* 0x080fe20007fde0ff */
[----:B------:R-:W-:Y:S01]  /*2e4c0*/  ULDC UR9, c[0x0][0x22c] ;  /* 0x00008b0000097ab9 */ /* 0x000fe20000000800 */
[----:B------:R-:W-:Y:S01]  /*2e4d0*/  PRMT R63, R8, 0x7771, RZ ;  /* 0x00007771083f7816 */ /* 0x000fe200000000ff */
[----:B------:R-:W4:Y:S01]  /*2e4e0*/  LDL.LU R72, [R1+0xc44] ;  /* 0x000c440001487983 */ /* 0x000f220000300800 */
[-C--:B------:R-:W-:Y:S01]  /*2e4f0*/  IADD3 R60, P5, R61, R68.reuse, RZ ;  /* 0x000000443d3c7210 */ /* 0x080fe20007fbe0ff */
[----:B------:R-:W-:Y:S01]  /*2e500*/  ULDC UR6, c[0x0][0x248] ;  /* 0x0000920000067ab9 */ /* 0x000fe20000000800 */
[----:B------:R-:W-:Y:S01]  /*2e510*/  ULDC UR10, c[0x0][0x22c] ;  /* 0x00008b00000a7ab9 */ /* 0x000fe20000000800 */
[----:B------:R-:W4:Y:S01]  /*2e520*/  LDL.LU R71, [R1+0xc40] ;  /* 0x000c400001477983 */ /* 0x000f220000300800 */
[-C--:B------:R-:W-:Y:S01]  /*2e530*/  LEA.HI.X.SX32 R3, R3, R69.reuse, 0x1, P6 ;  /* 0x0000004503037211 */ /* 0x080fe200030f0eff */
[----:B------:R-:W-:Y:S01]  /*2e540*/  ULDC UR7, c[0x0][0x248] ;  /* 0x0000920000077ab9 */ /* 0x000fe20000000800 */
[----:B------:R-:W-:Y:S01]  /*2e550*/  IADD3 R62, P6, R0, R68, RZ ;  /* 0x00000044003e7210 */ /* 0x000fe20007fde0ff */
[----:B------:R-:W-:Y:S01]  /*2e560*/  ULDC UR11, c[0x0][0x22c] ;  /* 0x00008b00000b7ab9 */ /* 0x000fe20000000800 */
[----:B------:R-:W-:Y:S01]  /*2e570*/  LEA.HI.X.SX32 R61, R61, R69, 0x1, P5 ;  /* 0x000000453d3d7211 */ /* 0x000fe200028f0eff */
[----:B------:R1:W-:Y:S01]  /*2e580*/  @P1 STG.E.U8 desc[UR28][R2.64], R63 ;  /* 0x0000003f02001986 */ /* 0x0003e2000c10111c */
[----:B------:R-:W-:Y:S01]  /*2e590*/  ULDC UR8, c[0x0][0x248] ;  /* 0x0000920000087ab9 */ /* 0x000fe20000000800 */
[----:B-1----:R-:W-:-:S02]  /*2e5a0*/  PRMT R3, R9, 0x7771, RZ ;  /* 0x0000777109037816 */ /* 0x002fc400000000ff */
[----:B------:R-:W-:Y:S02]  /*2e5b0*/  IADD3 R2, P1, R70, R68, RZ ;  /* 0x0000004446027210 */ /* 0x000fe40007f3e0ff */
[----:B------:R-:W-:Y:S01]  /*2e5c0*/  LEA.HI.X.SX32 R63, R0, R69, 0x1, P6 ;  /* 0x00000045003f7211 */ /* 0x000fe200030f0eff */
[----:B------:R1:W-:Y:S01]  /*2e5d0*/  @P3 STG.E.U8 desc[UR28][R60.64], R3 ;  /* 0x000000033c003986 */ /* 0x0003e2000c10111c */
[----:B------:R-:W-:-:S05]  /*2e5e0*/  PRMT R0, R10, 0x7771, RZ ;  /* 0x000077710a007816 */ /* 0x000fca00000000ff */
[----:B------:R-:W-:Y:S01]  /*2e5f0*/  @P2 STG.E.U8 desc[UR28][R62.64], R0 ;  /* 0x000000003e002986 */ /* 0x000fe2000c10111c */
[----:B-1----:R-:W-:Y:S02]  /*2e600*/  LEA.HI.X.SX32 R3, R70, R69, 0x1, P1 ;  /* 0x0000004546037211 */ /* 0x002fe400008f0eff */
[----:B------:R-:W-:-:S05]  /*2e610*/  PRMT R60, R11, 0x7771, RZ ;  /* 0x000077710b3c7816 */ /* 0x000fca00000000ff */
[----:B------:R1:W-:Y:S01]  /*2e620*/  @P4 STG.E.U8 desc[UR28][R2.64], R60 ;  /* 0x0000003c02004986 */ /* 0x0003e2000c10111c */
[C---:B--2---:R-:W-:Y:S01]  /*2e630*/  ISETP.LT.AND P1, PT, R75.reuse, UR9, !P0 ;  /* 0x000000094b007c0c */ /* 0x044fe2000c721270 */
[----:B-1----:R-:W-:Y:S01]  /*2e640*/  IMAD R3, R75, UR4, RZ ;  /* 0x000000044b037c24 */ /* 0x002fe2000f8e02ff */
[----:B------:R-:W-:Y:S01]  /*2e650*/  ULDC UR4, c[0x0][0x22c] ;  /* 0x00008b0000047ab9 */ /* 0x000fe20000000800 */
[----:B------:R-:W2:Y:S01]  /*2e660*/  LDL.LU R75, [R1+0xc3c] ;  /* 0x000c3c00014b7983 */ /* 0x000ea20000300800 */
[C---:B---3--:R-:W-:Y:S01]  /*2e670*/  ISETP.LT.AND P3, PT, R74.reuse, UR10, !P0 ;  /* 0x0000000a4a007c0c */ /* 0x048fe2000c761270 */
[----:B------:R-:W-:Y:S01]  /*2e680*/  IMAD R61, R74, UR6, RZ ;  /* 0x000000064a3d7c24 */ /* 0x000fe2000f8e02ff */
[C---:B----4-:R-:W-:Y:S01]  /*2e690*/  ISETP.LT.AND P2, PT, R72.reuse, UR11, !P0 ;  /* 0x0000000b48007c0c */ /* 0x050fe2000c741270 */
[----:B------:R-:W3:Y:S01]  /*2e6a0*/  LDL.LU R74, [R1+0xc38] ;  /* 0x000c3800014a7983 */ /* 0x000ee20000300800 */
[----:B------:R-:W-:Y:S01]  /*2e6b0*/  IMAD R0, R72, UR7, RZ ;  /* 0x0000000748007c24 */ /* 0x000fe2000f8e02ff */
[----:B------:R-:W-:Y:S01]  /*2e6c0*/  PRMT R63, R8, 0x7772, RZ ;  /* 0x00007772083f7816 */ /* 0x000fe200000000ff */
[C---:B------:R-:W-:Y:S01]  /*2e6d0*/  IMAD R70, R71.reuse, UR8, RZ ;  /* 0x0000000847467c24 */ /* 0x040fe2000f8e02ff */
[----:B------:R-:W4:Y:S01]  /*2e6e0*/  LDL.LU R72, [R1+0xc34] ;  /* 0x000c340001487983 */ /* 0x000f220000300800 */
[----:B------:R-:W-:Y:S01]  /*2e6f0*/  ISETP.LT.AND P4, PT, R71, UR4, !P0 ;  /* 0x0000000447007c0c */ /* 0x000fe2000c781270 */
[----:B------:R-:W-:Y:S01]  /*2e700*/  ULDC UR4, c[0x0][0x248] ;  /* 0x0000920000047ab9 */ /* 0x000fe20000000800 */
[-C--:B------:R-:W-:Y:S01]  /*2e710*/  IADD3 R2, P6, R3, R68.reuse, RZ ;  /* 0x0000004403027210 */ /* 0x080fe20007fde0ff */
[----:B------:R-:W4:Y:S01]  /*2e720*/  LDL.LU R71, [R1+0xc30] ;  /* 0x000c300001477983 */ /* 0x000f220000300800 */
[-C--:B------:R-:W-:Y:S01]  /*2e730*/  IADD3 R60, P5, R61, R68.reuse, RZ ;  /* 0x000000443d3c7210 */ /* 0x080fe20007fbe0ff */
[----:B------:R-:W-:Y:S01]  /*2e740*/  ULDC UR9, c[0x0][0x22c] ;  /* 0x00008b0000097ab9 */ /* 0x000fe20000000800 */
[-C--:B------:R-:W-:Y:S01]  /*2e750*/  LEA.HI.X.SX32 R3, R3, R69.reuse, 0x1, P6 ;  /* 0x0000004503037211 */ /* 0x080fe200030f0eff */
[----:B------:R-:W4:Y:S01]  /*2e760*/  LDL.LU R76, [R1+0xc28] ;  /* 0x000c2800014c7983 */ /* 0x000f220000300800 */
[----:B------:R-:W-:Y:S01]  /*2e770*/  IADD3 R62, P6, R0, R68, RZ ;  /* 0x00000044003e7210 */ /* 0x000fe20007fde0ff */
[----:B------:R-:W-:Y:S01]  /*2e780*/  ULDC UR6, c[0x0][0x248] ;  /* 0x0000920000067ab9 */ /* 0x000fe20000000800 */
[----:B------:R-:W-:Y:S01]  /*2e790*/  LEA.HI.X.SX32 R61, R61, R69, 0x1, P5 ;  /* 0x000000453d3d7211 */ /* 0x000fe200028f0eff */
[----:B------:R1:W-:Y:S01]  /*2e7a0*/  @P1 STG.E.U8 desc[UR28][R2.64], R63 ;  /* 0x0000003f02001986 */ /* 0x0003e2000c10111c */
[----:B------:R-:W-:Y:S01]  /*2e7b0*/  ULDC UR10, c[0x0][0x22c] ;  /* 0x00008b00000a7ab9 */ /* 0x000fe20000000800 */
[----:B------:R-:W-:Y:S01]  /*2e7c0*/  ULDC UR7, c[0x0][0x248] ;  /* 0x0000920000077ab9 */ /* 0x000fe20000000800 */
[----:B------:R-:W-:Y:S01]  /*2e7d0*/  ULDC UR11, c[0x0][0x22c] ;  /* 0x00008b00000b7ab9 */ /* 0x000fe20000000800 */
        /* <DEDUP_REMOVED lines=10> */
[----:B------:R-:W-:Y:S02]  /*2e880*/  PRMT R9, R9, 0x7773, RZ ;  /* 0x0000777309097816 */ /* 0x000fe400000000ff */
[----:B------:R-:W-:Y:S02]  /*2e890*/  PRMT R10, R10, 0x7773, RZ ;  /* 0x000077730a0a7816 */ /* 0x000fe400000000ff */
[C---:B--2---:R-:W-:Y:S01]  /*2e8a0*/  ISETP.LT.AND P1, PT, R75.reuse, UR9, !P0 ;  /* 0x000000094b007c0c */ /* 0x044fe2000c721270 */
[----:B-1----:R-:W-:Y:S01]  /*2e8b0*/  IMAD R3, R75, UR4, RZ ;  /* 0x000000044b037c24 */ /* 0x002fe2000f8e02ff */
[----:B------:R-:W-:Y:S01]  /*2e8c0*/  ULDC UR4, c[0x0][0x248] ;  /* 0x0000920000047ab9 */ /* 0x000fe20000000800 */
[----:B------:R-:W2:Y:S01]  /*2e8d0*/  LDL.LU R75, [R1+0xc24] ;  /* 0x000c2400014b7983 */ /* 0x000ea20000300800 */
[----:B------:R-:W-:Y:S01]  /*2e8e0*/  ULDC UR9, c[0x0][0x22c] ;  /* 0x00008b0000097ab9 */ /* 0x000fe20000000800 */
[C---:B---3--:R-:W-:Y:S01]  /*2e8f0*/  ISETP.LT.AND P3, PT, R74.reuse, UR10, !P0 ;  /* 0x0000000a4a007c0c */ /* 0x048fe2000c761270 */
[----:B------:R-:W-:Y:S01]  /*2e900*/  IMAD R61, R74, UR6, RZ ;  /* 0x000000064a3d7c24 */ /* 0x000fe2000f8e02ff */
[-C--:B------:R-:W-:Y:S01]  /*2e910*/  IADD3 R2, P6, R3, R68.reuse, RZ ;  /* 0x0000004403027210 */ /* 0x080fe20007fde0ff */
[----:B------:R-:W3:Y:S01]  /*2e920*/  LDL.LU R74, [R1+0xc20] ;  /* 0x000c2000014a7983 */ /* 0x000ee20000300800 */
[C---:B----4-:R-:W-:Y:S01]  /*2e930*/  ISETP.LT.AND P2, PT, R72.reuse, UR11, !P0 ;  /* 0x0000000b48007c0c */ /* 0x050fe2000c741270 */
[----:B------:R-:W-:Y:S01]  /*2e940*/  IMAD R0, R72, UR7, RZ ;  /* 0x0000000748007c24 */ /* 0x000fe2000f8e02ff */
[-C--:B------:R-:W-:Y:S01]  /*2e950*/  IADD3 R60, P5, R61, R68.reuse, RZ ;  /* 0x000000443d3c7210 */ /* 0x080fe20007fbe0ff */
[----:B------:R-:W4:Y:S01]  /*2e960*/  LDL.LU R72, [R1+0xc1c] ;  /* 0x000c1c0001487983 */ /* 0x000f220000300800 */
[----:B------:R-:W-:Y:S01]  /*2e970*/  IMAD R70, R71, UR8, RZ ;  /* 0x0000000847467c24 */ /* 0x000fe2000f8e02ff */
[-C--:B------:R-:W-:Y:S01]  /*2e980*/  LEA.HI.X.SX32 R3, R3, R69.reuse, 0x1, P6 ;  /* 0x0000004503037211 */ /* 0x080fe200030f0eff */
[----:B------:R-:W-:Y:S01]  /*2e990*/  ULDC UR6, c[0x0][0x248] ;  /* 0x0000920000067ab9 */ /* 0x000fe20000000800 */
[----:B------:R-:W-:Y:S01]  /*2e9a0*/  ISETP.LT.AND P4, PT, R71, UR12, !P0 ;  /* 0x0000000c47007c0c */ /* 0x000fe2000c781270 */
[----:B------:R-:W-:Y:S01]  /*2e9b0*/  ULDC UR10, c[0x0][0x22c] ;  /* 0x00008b00000a7ab9 */ /* 0x000fe20000000800 */
[-C--:B------:R-:W-:Y:S01]  /*2e9c0*/  IADD3 R62, P6, R0, R68.reuse, RZ ;  /* 0x00000044003e7210 */ /* 0x080fe20007fde0ff */
[----:B------:R-:W-:Y:S01]  /*2e9d0*/  ULDC UR7, c[0x0][0x248] ;  /* 0x0000920000077ab9 */ /* 0x000fe20000000800 */
[----:B------:R-:W-:Y:S01]  /*2e9e0*/  PRMT R71, R8, 0x7773, RZ ;  /* 0x0000777308477816 */ /* 0x000fe200000000ff */
[----:B------:R-:W-:Y:S01]  /*2e9f0*/  ULDC UR11, c[0x0][0x22c] ;  /* 0x00008b00000b7ab9 */ /* 0x000fe20000000800 */
[----:B------:R-:W-:Y:S01]  /*2ea00*/  LEA.HI.X.SX32 R61, R61, R69, 0x1, P5 ;  /* 0x000000453d3d7211 */ /* 0x000fe200028f0eff */
[----:B------:R-:W-:Y:S01]  /*2ea10*/  ULDC UR8, c[0x0][0x248] ;  /* 0x0000920000087ab9 */ /* 0x000fe20000000800 */
[----:B------:R-:W-:-:S02]  /*2ea20*/  IADD3 R8, P5, R70, R68, RZ ;  /* 0x0000004446087210 */ /* 0x000fc40007fbe0ff */
[-C--:B------:R-:W-:Y:S01]  /*2ea30*/  LEA.HI.X.SX32 R63, R0, R69.reuse, 0x1, P6 ;  /* 0x00000045003f7211 */ /* 0x080fe200030f0eff */
[----:B------:R-:W-:Y:S04]  /*2ea40*/  @P1 STG.E.U8 desc[UR28][R2.64], R71 ;  /* 0x0000004702001986 */ /* 0x000fe8000c10111c */
[----:B------:R1:W-:Y:S04]  /*2ea50*/  @P3 STG.E.U8 desc[UR28][R60.64], R9 ;  /* 0x000000093c003986 */ /* 0x0003e8000c10111c */
[----:B------:R0:W-:Y:S01]  /*2ea60*/  @P2 STG.E.U8 desc[UR28][R62.64], R10 ;  /* 0x0000000a3e002986 */ /* 0x0001e2000c10111c */
[----:B-1----:R-:W-:-:S03]  /*2ea70*/  LEA.HI.X.SX32 R9, R70, R69, 0x1, P5 ;  /* 0x0000004546097211 */ /* 0x002fc600028f0eff */
[----:B------:R-:W4:Y:S04]  /*2ea80*/  LDL.LU R70, [R1+0xc18] ;  /* 0x000c180001467983 */ /* 0x000f280000300800 */
[----:B0-----:R-:W4:Y:S04]  /*2ea90*/  LDL.LU R62, [R1+0xc14] ;  /* 0x000c1400013e7983 */ /* 0x001f280000300800 */
[----:B------:R-:W4:Y:S01]  /*2eaa0*/  LDL.LU R61, [R1+0xc10] ;  /* 0x000c1000013d7983 */ /* 0x000f220000300800 */
[----:B------:R-:W-:Y:S01]  /*2eab0*/  PRMT R11, R11, 0x7773, RZ ;  /* 0x000077730b0b7816 */ /* 0x000fe200000000ff */
[C---:B------:R-:W-:Y:S01]  /*2eac0*/  IMAD R3, R76.reuse, UR4, RZ ;  /* 0x000000044c037c24 */ /* 0x040fe2000f8e02ff */
[----:B------:R-:W-:Y:S01]  /*2ead0*/  ISETP.LT.AND P1, PT, R76, UR9, !P0 ;  /* 0x000000094c007c0c */ /* 0x000fe2000c721270 */
[----:B------:R-:W-:Y:S01]  /*2eae0*/  ULDC UR4, c[0x0][0x22c] ;  /* 0x00008b0000047ab9 */ /* 0x000fe20000000800 */
[----:B------:R-:W4:Y:S01]  /*2eaf0*/  LDL.LU R63, [R1+0xc0c] ;  /* 0x000c0c00013f7983 */ /* 0x000f220000300800 */
[----:B------:R-:W-:Y:S01]  /*2eb00*/  ULDC UR9, c[0x0][0x22c] ;  /* 0x00008b0000097ab9 */ /* 0x000fe20000000800 */
[----:B------:R-:W-:-:S02]  /*2eb10*/  IADD3 R2, P6, R3, R68, RZ ;  /* 0x0000004403027210 */ /* 0x000fc40007fde0ff */
[----:B------:R0:W-:Y:S02]  /*2eb20*/  @P4 STG.E.U8 desc[UR28][R8.64], R11 ;  /* 0x0000000b08004986 */ /* 0x0001e4000c10111c */
[----:B------:R-:W-:Y:S02]  /*2eb30*/  LEA.HI.X.SX32 R3, R3, R69, 0x1, P6 ;  /* 0x0000004503037211 */ /* 0x000fe400030f0eff */
[----:B0-----:R-:W-:-:S05]  /*2eb40*/  PRMT R11, R12, 0x7770, RZ ;  /* 0x000077700c0b7816 */ /* 0x001fca00000000ff */
[----:B------:R0:W-:Y:S02]  /*2eb50*/  @P1 STG.E.U8 desc[UR28][R2.64], R11 ;  /* 0x0000000b02001986 */ /* 0x0001e4000c10111c */
[----:B0-----:R-:W-:Y:S01]  /*2eb60*/  PRMT R3, R13, 0x7770, RZ ;  /* 0x000077700d037816 */ /* 0x001fe200000000ff */
[C---:B--2---:R-:W-:Y:S01]  /*2eb70*/  IMAD R9, R75.reuse, UR6, RZ ;  /* 0x000000064b097c24 */ /* 0x044fe2000f8e02ff */
[----:B------:R-:W-:Y:S01]  /*2eb80*/  ISETP.LT.AND P3, PT, R75, UR10, !P0 ;  /* 0x0000000a4b007c0c */ /* 0x000fe2000c761270 */
[----:B------:R-:W-:Y:S01]  /*2eb90*/  ULDC UR6, c[0x0][0x248] ;  /* 0x0000920000067ab9 */ /* 0x000fe20000000800 */
[----:B------:R-:W-:Y:S02]  /*2eba0*/  ULDC UR10, c[0x0][0x22c] ;  /* 0x00008b00000a7ab9 */ /* 0x000fe40000000800 */
[CC--:B------:R-:W-:Y:S01]  /*2ebb0*/  IADD3 R8, P5, R9.reuse, R68.reuse, RZ ;  /* 0x0000004409087210 */ /* 0x0c0fe20007fbe0ff */
[C---:B---3--:R-:W-:Y:S01]  /*2ebc0*/  IMAD R0, R74.reuse, UR7, RZ ;  /* 0x000000074a007c24 */ /* 0x048fe2000f8e02ff */
[----:B------:R-:W-:Y:S01]  /*2ebd0*/  ISETP.LT.AND P2, PT, R74, UR11, !P0 ;  /* 0x0000000b4a007c0c */ /* 0x000fe2000c741270 */
[----:B------:R-:W-:Y:S01]  /*2ebe0*/  ULDC UR7, c[0x0][0x248] ;  /* 0x0000920000077ab9 */ /* 0x000fe20000000800 */
[C---:B----4-:R-:W-:Y:S01]  /*2ebf0*/  IMAD R60, R72.reuse, UR8, RZ ;  /* 0x00000008483c7c24 */ /* 0x050fe2000f8e02ff */
[----:B------:R-:W-:Y:S01]  /*2ec00*/  ISETP.LT.AND P4, PT, R72, UR4, !P0 ;  /* 0x0000000448007c0c */ /* 0x000fe2000c781270 */
[----:B------:R-:W-:Y:S01]  /*2ec10*/  ULDC UR4, c[0x0][0x248] ;  /* 0x0000920000047ab9 */ /* 0x000fe20000000800 */
[-C--:B------:R-:W-:Y:S01]  /*2ec20*/  IADD3 R10, P6, R0, R68.reuse, RZ ;  /* 0x00000044000a7210 */ /* 0x080fe20007fde0ff */
[----:B------:R-:W-:Y:S01]  /*2ec30*/  ULDC UR11, c[0x0][0x22c] ;  /* 0x00008b00000b7ab9 */ /* 0x000fe20000000800 */
[-C--:B------:R-:W-:Y:S01]  /*2ec40*/  LEA.HI.X.SX32 R9, R9, R69.reuse, 0x1, P5 ;  /* 0x0000004509097211 */ /* 0x080fe200028f0eff */
[----:B------:R-:W-:Y:S01]  /*2ec50*/  ULDC UR8, c[0x0][0x248] ;  /* 0x0000920000087ab9 */ /* 0x000fe20000000800 */
[----:B------:R-:W-:Y:S01]  /*2ec60*/  IADD3 R2, P1, R60, R68, RZ ;  /* 0x000000443c027210 */ /* 0x000fe20007f3e0ff */
[----:B------:R-:W0:Y:S01]  /*2ec70*/  LDS.128 R72, [R73] ;  /* 0x0000000049487984 */ /* 0x000e220000000c00 */
[----:B------:R-:W-:-:S02]  /*2ec80*/  LEA.HI.X.SX32 R11, R0, R69, 0x1, P6 ;  /* 0x00000045000b7211 */ /* 0x000fc400030f0eff */
[----:B------:R-:W-:Y:S01]  /*2ec90*/  PRMT R0, R14, 0x7770, RZ ;  /* 0x000077700e007816 */ /* 0x000fe200000000ff */
[----:B------:R1:W-:Y:S04]  /*2eca0*/  @P3 STG.E.U8 desc[UR28][R8.64], R3 ;  /* 0x0000000308003986 */ /* 0x0003e8000c10111c */
[----:B------:R2:W-:Y:S01]  /*2ecb0*/  @P2 STG.E.U8 desc[UR28][R10.64], R0 ;  /* 0x000000000a002986 */ /* 0x0005e2000c10111c */
[----:B-1----:R-:W-:Y:S02]  /*2ecc0*/  LEA.HI.X.SX32 R3, R60, R69, 0x1, P1 ;  /* 0x000000453c037211 */ /* 0x002fe400008f0eff */
[----:B------:R-:W-:-:S05]  /*2ecd0*/  PRMT R8, R15, 0x7770, RZ ;  /* 0x000077700f087816 */ /* 0x000fca00000000ff */
[----:B------:R1:W-:Y:S01]  /*2ece0*/  @P4 STG.E.U8 desc[UR28][R2.64], R8 ;  /* 0x0000000802004986 */ /* 0x0003e2000c10111c */
[----:B------:R-:W-:Y:S01]  /*2ecf0*/  ISETP.LT.AND P1, PT, R70, UR9, !P0 ;  /* 0x0000000946007c0c */ /* 0x000fe2000c721270 */
[----:B------:R-:W-:Y:S01]  /*2ed00*/  ULDC UR9, c[0x0][0x22c] ;  /* 0x00008b0000097ab9 */ /* 0x000fe20000000800 */
[C---:B------:R-:W-:Y:S01]  /*2ed10*/  ISETP.LT.AND P3, PT, R62.reuse, UR10, !P0 ;  /* 0x0000000a3e007c0c */ /* 0x040fe2000c761270 */
[----:B------:R-:W-:Y:S02]  /*2ed20*/  IMAD R9, R62, UR6, RZ ;  /* 0x000000063e097c24 */ /* 0x000fe4000f8e02ff */
[C---:B--2---:R-:W-:Y:S01]  /*2ed30*/  IMAD R0, R61.reuse, UR7, RZ ;  /* 0x000000073d007c24 */ /* 0x044fe2000f8e02ff */
[----:B------:R-:W2:Y:S01]  /*2ed40*/  LDL.LU R62, [R1+0xc08] ;  /* 0x000c0800013e7983 */ /* 0x000ea20000300800 */
[----:B-1----:R-:W-:Y:S01]  /*2ed50*/  IMAD R3, R70, UR4, RZ ;  /* 0x0000000446037c24 */ /* 0x002fe2000f8e02ff */
[----:B------:R-:W-:Y:S01]  /*2ed60*/  ISETP.LT.AND P2, PT, R61, UR11, !P0 ;  /* 0x0000000b3d007c0c */ /* 0x000fe2000c741270 */
[----:B------:R-:W-:Y:S01]  /*2ed70*/  ULDC UR4, c[0x0][0x22c] ;  /* 0x00008b0000047ab9 */ /* 0x000fe20000000800 */
[----:B------:R-:W3:Y:S01]  /*2ed80*/  LDL.LU R70, [R1+0xc04] ;  /* 0x000c040001467983 */ /* 0x000ee20000300800 */
[----:B------:R-:W-:Y:S01]  /*2ed90*/  PRMT R11, R12, 0x7771, RZ ;  /* 0x000077710c0b7816 */ /* 0x000fe200000000ff */
[----:B------:R-:W-:Y:S01]  /*2eda0*/  IMAD R60, R63, UR8, RZ ;  /* 0x000000083f3c7c24 */ /* 0x000fe2000f8e02ff */
[-C--:B------:R-:W-:Y:S01]  /*2edb0*/  IADD3 R2, P6, R3, R68.reuse, RZ ;  /* 0x0000004403027210 */ /* 0x080fe20007fde0ff */
[----:B------:R-:W4:Y:S01]  /*2edc0*/  LDL.LU R61, [R1+0xc00] ;  /* 0x000c0000013d7983 */ /* 0x000f220000300800 */
[-C--:B------:R-:W-:Y:S01]  /*2edd0*/  IADD3 R8, P5, R9, R68.reuse, RZ ;  /* 0x0000004409087210 */ /* 0x080fe20007fbe0ff */
[----:B------:R-:W-:Y:S01]  /*2ede0*/  ULDC UR8, c[0x0][0x22c] ;  /* 0x00008b0000087ab9 */ /* 0x000fe20000000800 */
[-C--:B------:R-:W-:Y:S01]  /*2edf0*/  LEA.HI.X.SX32 R3, R3, R69.reuse, 0x1, P6 ;  /* 0x0000004503037211 */ /* 0x080fe200030f0eff */
[----:B------:R-:W4:Y:S01]  /*2ee00*/  LDL.LU R71, [R1+0xd58] ;  /* 0x000d580001477983 */ /* 0x000f220000300800 */
[----:B------:R-:W-:Y:S01]  /*2ee10*/  ISETP.LT.AND P4, PT, R63, UR4, !P0 ;  /* 0x000000043f007c0c */ /* 0x000fe2000c781270 */
[----:B------:R-:W-:Y:S01]  /*2ee20*/  ULDC UR4, c[0x0][0x248] ;  /* 0x0000920000047ab9 */ /* 0x000fe20000000800 */
[----:B------:R-:W-:Y:S01]  /*2ee30*/  IADD3 R10, P6, R0, R68, RZ ;  /* 0x00000044000a7210 */ /* 0x000fe20007fde0ff */
[----:B------:R1:W-:Y:S01]  /*2ee40*/  @P1 STG.E.U8 desc[UR28][R2.64], R11 ;  /* 0x0000000b02001986 */ /* 0x0003e2000c10111c */
[----:B------:R-:W-:Y:S01]  /*2ee50*/  LEA.HI.X.SX32 R9, R9, R69, 0x1, P5 ;  /* 0x0000004509097211 */ /* 0x000fe200028f0eff */
[----:B------:R-:W-:Y:S01]  /*2ee60*/  ULDC UR6, c[0x0][0x248] ;  /* 0x0000920000067ab9 */ /* 0x000fe20000000800 */
[----:B------:R-:W-:Y:S01]  /*2ee70*/  ULDC UR7, c[0x0][0x248] ;  /* 0x0000920000077ab9 */ /* 0x000fe20000000800 */
[----:B------:R-:W4:Y:S01]  /*2ee80*/  LDL.LU R63, [R1+0xbfc] ;  /* 0x000bfc00013f7983 */ /* 0x000f220000300800 */
        /* <DEDUP_REMOVED lines=14> */
[----:B------:R-:W-:Y:S02]  /*2ef70*/  IMAD R0, R70, UR6, RZ ;  /* 0x0000000646007c24 */ /* 0x000fe4000f8e02ff */
[C---:B----4-:R-:W-:Y:S01]  /*2ef80*/  IMAD R11, R61.reuse, UR7, RZ ;  /* 0x000000073d0b7c24 */ /* 0x050fe2000f8e02ff */
[----:B------:R-:W3:Y:S01]  /*2ef90*/  LDL.LU R70, [R1+0xbf4] ;  /* 0x000bf40001467983 */ /* 0x000ee20000300800 */
[----:B------:R-:W-:Y:S01]  /*2efa0*/  ISETP.LT.AND P1, PT, R61, UR4, !P0 ;  /* 0x000000043d007c0c */ /* 0x000fe2000c721270 */
[----:B------:R-:W-:Y:S01]  /*2efb0*/  ULDC UR4, c[0x0][0x248] ;  /* 0x0000920000047ab9 */ /* 0x000fe20000000800 */
[CC--:B------:R-:W-:Y:S01]  /*2efc0*/  IADD3 R2, P2, R3.reuse, R68.reuse, RZ ;  /* 0x0000004403027210 */ /* 0x0c0fe20007f5e0ff */
[----:B------:R-:W4:Y:S01]  /*2efd0*/  LDL.LU R61, [R1+0xd64] ;  /* 0x000d6400013d7983 */ /* 0x000f220000300800 */
[----:B------:R-:W-:Y:S01]  /*2efe0*/  PRMT R60, R12, 0x7772, RZ ;  /* 0x000077720c3c7816 */ /* 0x000fe200000000ff */
[----:B------:R-:W-:Y:S01]  /*2eff0*/  ULDC UR7, c[0x0][0x22c] ;  /* 0x00008b0000077ab9 */ /* 0x000fe20000000800 */
[-C--:B------:R-:W-:Y:S01]  /*2f000*/  LEA.HI.X.SX32 R3, R3, R69.reuse, 0x1, P2 ;  /* 0x0000004503037211 */ /* 0x080fe200010f0eff */
[----:B------:R-:W-:Y:S01]  /*2f010*/  ULDC UR6, c[0x0][0x22c] ;  /* 0x00008b0000067ab9 */ /* 0x000fe20000000800 */
[CC--:B------:R-:W-:Y:S01]  /*2f020*/  IADD3 R8, P5, R0.reuse, R68.reuse, RZ ;  /* 0x0000004400087210 */ /* 0x0c0fe20007fbe0ff */
[----:B------:R-:W-:Y:S01]  /*2f030*/  ULDC UR8, c[0x0][0x22c] ;  /* 0x00008b0000087ab9 */ /* 0x000fe20000000800 */
[----:B------:R-:W-:Y:S01]  /*2f040*/  IADD3 R10, P6, R11, R68, RZ ;  /* 0x000000440b0a7210 */ /* 0x000fe20007fde0ff */
[----:B------:R1:W-:Y:S01]  /*2f050*/  @P4 STG.E.U8 desc[UR28][R2.64], R60 ;  /* 0x0000003c02004986 */ /* 0x0003e2000c10111c */
[----:B------:R-:W-:Y:S01]  /*2f060*/  LEA.HI.X.SX32 R9, R0, R69, 0x1, P5 ;  /* 0x0000004500097211 */ /* 0x000fe200028f0eff */
[----:B------:R-:W-:Y:S01]  /*2f070*/  ULDC UR9, c[0x0][0x22c] ;  /* 0x00008b0000097ab9 */ /* 0x000fe20000000800 */
[----:B------:R-:W-:Y:S01]  /*2f080*/  ISETP.LT.AND P5, PT, R63, UR7, !P0 ;  /* 0x000000073f007c0c */ /* 0x000fe2000c7a1270 */
[----:B------:R-:W-:Y:S01]  /*2f090*/  ULDC UR7, c[0x0][0x22c] ;  /* 0x00008b0000077ab9 */ /* 0x000fe20000000800 */
[----:B------:R-:W-:-:S02]  /*2f0a0*/  PRMT R0, R13, 0x7772, RZ ;  /* 0x000077720d007816 */ /* 0x000fc400000000ff */
[----:B------:R-:W-:Y:S01]  /*2f0b0*/  LEA.HI.X.SX32 R11, R11, R69, 0x1, P6 ;  /* 0x000000450b0b7211 */ /* 0x000fe200030f0eff */
[----:B-1----:R-:W-:Y:S01]  /*2f0c0*/  IMAD R3, R63, UR4, RZ ;  /* 0x000000043f037c24 */ /* 0x002fe2000f8e02ff */
[----:B------:R-:W-:Y:S01]  /*2f0d0*/  PRMT R2, R14, 0x7772, RZ ;  /* 0x000077720e027816 */ /* 0x000fe200000000ff */
[----:B------:R-:W4:Y:S01]  /*2f0e0*/  LDL.LU R63, [R1+0xbf0] ;  /* 0x000bf000013f7983 */ /* 0x000f220000300800 */
[----:B------:R-:W-:Y:S01]  /*2f0f0*/  ISETP.LT.AND P2, PT, R71, UR6, !P0 ;  /* 0x0000000647007c0c */ /* 0x000fe2000c741270 */
[----:B------:R-:W-:Y:S01]  /*2f100*/  ULDC UR6, c[0x0][0x248] ;  /* 0x0000920000067ab9 */ /* 0x000fe20000000800 */
[----:B------:R-:W-:Y:S01]  /*2f110*/  ULDC UR4, c[0x0][0x248] ;  /* 0x0000920000047ab9 */ /* 0x000fe20000000800 */
[----:B------:R-:W-:Y:S04]  /*2f120*/  @P3 STG.E.U8 desc[UR28][R8.64], R0 ;  /* 0x0000000008003986 */ /* 0x000fe8000c10111c */
[----:B------:R1:W-:Y:S02]  /*2f130*/  @P1 STG.E.U8 desc[UR28][R10.64], R2 ;  /* 0x000000020a001986 */ /* 0x0003e4000c10111c */
[----:B-1----:R-:W-:-:S04]  /*2f140*/  IADD3 R2, P1, R3, R68, RZ ;  /* 0x0000004403027210 */ /* 0x002fc80007f3e0ff */
[----:B------:R-:W-:Y:S02]  /*2f150*/  LEA.HI.X.SX32 R3, R3, R69, 0x1, P1 ;  /* 0x0000004503037211 */ /* 0x000fe400008f0eff */
[C---:B--2---:R-:W-:Y:S01]  /*2f160*/  ISETP.LT.AND P4, PT, R62.reuse, UR8, !P0 ;  /* 0x000000083e007c0c */ /* 0x044fe2000c781270 */
[----:B------:R-:W-:Y:S01]  /*2f170*/  IMAD R9, R62, UR6, RZ ;  /* 0x000000063e097c24 */ /* 0x000fe2000f8e02ff */
[----:B------:R-:W-:Y:S01]  /*2f180*/  PRMT R60, R15, 0x7772, RZ ;  /* 0x000077720f3c7816 */ /* 0x000fe200000000ff */
[----:B------:R-:W2:Y:S01]  /*2f190*/  LDL.LU R62, [R1+0xbec] ;  /* 0x000bec00013e7983 */ /* 0x000ea20000300800 */
[----:B------:R-:W-:Y:S01]  /*2f1a0*/  PRMT R12, R12, 0x7773, RZ ;  /* 0x000077730c0c7816 */ /* 0x000fe200000000ff */
[----:B------:R-:W-:Y:S01]  /*2f1b0*/  ULDC UR6, c[0x0][0x248] ;  /* 0x0000920000067ab9 */ /* 0x000fe20000000800 */
[C---:B---3--:R-:W-:Y:S01]  /*2f1c0*/  IMAD R0, R70.reuse, UR4, RZ ;  /* 0x0000000446007c24 */ /* 0x048fe2000f8e02ff */
[----:B------:R-:W-:Y:S01]  /*2f1d0*/  ULDC UR4, c[0x0][0x22c] ;  /* 0x00008b0000047ab9 */ /* 0x000fe20000000800 */
[----:B------:R-:W3:Y:S01]  /*2f1e0*/  LDL.LU R71, [R1+0xbe8] ;  /* 0x000be80001477983 */ /* 0x000ee20000300800 */
[----:B------:R-:W-:Y:S01]  /*2f1f0*/  ISETP.LT.AND P3, PT, R70, UR9, !P0 ;  /* 0x0000000946007c0c */ /* 0x000fe2000c761270 */
[----:B------:R-:W-:Y:S01]  /*2f200*/  ULDC UR8, c[0x0][0x22c] ;  /* 0x00008b0000087ab9 */ /* 0x000fe20000000800 */
[----:B----4-:R-:W-:-:S02]  /*2f210*/  ISETP.LT.AND P1, PT, R61, UR4, !P0 ;  /* 0x000000043d007c0c */ /* 0x010fc4000c721270 */
[-C--:B------:R-:W-:Y:S01]  /*2f220*/  IADD3 R8, P6, R9, R68.reuse, RZ ;  /* 0x0000004409087210 */ /* 0x080fe20007fde0ff */
[----:B------:R-:W4:Y:S01]  /*2f230*/  LDL.LU R61, [R1+0xd7c] ;  /* 0x000d7c00013d7983 */ /* 0x000f220000300800 */
[----:B------:R-:W-:Y:S01]  /*2f240*/  PRMT R13, R13, 0x7773, RZ ;  /* 0x000077730d0d7816 */ /* 0x000fe200000000ff */
[----:B------:R-:W-:Y:S01]  /*2f250*/  ULDC UR4, c[0x0][0x248] ;  /* 0x0000920000047ab9 */ /* 0x000fe20000000800 */
[----:B------:R-:W-:Y:S01]  /*2f260*/  LEA.HI.X.SX32 R9, R9, R69, 0x1, P6 ;  /* 0x0000004509097211 */ /* 0x000fe200030f0eff */
[----:B------:R1:W-:Y:S01]  /*2f270*/  @P5 STG.E.U8 desc[UR28][R2.64], R60 ;  /* 0x0000003c02005986 */ /* 0x0003e2000c10111c */
[----:B------:R-:W-:-:S03]  /*2f280*/  IADD3 R10, P6, R0, R68, RZ ;  /* 0x00000044000a7210 */ /* 0x000fc60007fde0ff */
[----:B------:R-:W3:Y:S01]  /*2f290*/  LDL.LU R70, [R1+0xd84] ;  /* 0x000d840001467983 */ /* 0x000ee20000300800 */
[----:B------:R-:W-:-:S03]  /*2f2a0*/  LEA.HI.X.SX32 R11, R0, R69, 0x1, P6 ;  /* 0x00000045000b7211 */ /* 0x000fc600030f0eff */
[----:B------:R0:W-:Y:S04]  /*2f2b0*/  @P4 STG.E.U8 desc[UR28][R8.64], R12 ;  /* 0x0000000c08004986 */ /* 0x0001e8000c10111c */
[----:B------:R0:W-:Y:S01]  /*2f2c0*/  @P3 STG.E.U8 desc[UR28][R10.64], R13 ;  /* 0x0000000d0a003986 */ /* 0x0001e2000c10111c */
[C---:B------:R-:W-:Y:S01]  /*2f2d0*/  IMAD R0, R63.reuse, UR4, RZ ;  /* 0x000000043f007c24 */ /* 0x040fe2000f8e02ff */
[----:B------:R-:W-:Y:S01]  /*2f2e0*/  ISETP.LT.AND P3, PT, R63, UR7, !P0 ;  /* 0x000000073f007c0c */ /* 0x000fe2000c761270 */
[----:B------:R-:W-:Y:S01]  /*2f2f0*/  ULDC UR7, c[0x0][0x22c] ;  /* 0x00008b0000077ab9 */ /* 0x000fe20000000800 */
[----:B------:R-:W-:Y:S01]  /*2f300*/  PRMT R14, R14, 0x7773, RZ ;  /* 0x000077730e0e7816 */ /* 0x000fe200000000ff */
[----:B------:R-:W3:Y:S01]  /*2f310*/  LDL.LU R63, [R1+0xd80] ;  /* 0x000d8000013f7983 */ /* 0x000ee20000300800 */
[C---:B-1----:R-:W-:Y:S01]  /*2f320*/  IADD3 R2, P5, R0.reuse, R68, RZ ;  /* 0x0000004400027210 */ /* 0x042fe20007fbe0ff */
[----:B------:R-:W-:Y:S01]  /*2f330*/  ULDC UR4, c[0x0][0x248] ;  /* 0x0000920000047ab9 */ /* 0x000fe20000000800 */
[----:B0-----:R-:W0:Y:S02]  /*2f340*/  LDC R12, c[0x0][0x248] ;  /* 0x00009200ff0c7b82 */ /* 0x001e240000000800 */
[----:B------:R-:W-:-:S05]  /*2f350*/  LEA.HI.X.SX32 R3, R0, R69, 0x1, P5 ;  /* 0x0000004500037211 */ /* 0x000fca00028f0eff */
[----:B------:R1:W-:Y:S01]  /*2f360*/  @P3 STG.E.U8 desc[UR28][R2.64], R14 ;  /* 0x0000000e02003986 */ /* 0x0003e2000c10111c */
[----:B------:R-:W0:Y:S08]  /*2f370*/  LDC R10, c[0x0][0x248] ;  /* 0x00009200ff0a7b82 */ /* 0x000e300000000800 */
[----:B------:R-:W0:Y:S01]  /*2f380*/  LDC R13, c[0x0][0x248] ;  /* 0x00009200ff0d7b82 */ /* 0x000e220000000800 */
[----:B------:R-:W-:-:S07]  /*2f390*/  PRMT R15, R15, 0x7773, RZ ;  /* 0x000077730f0f7816 */ /* 0x000fce00000000ff */
[----:B------:R-:W0:Y:S01]  /*2f3a0*/  LDC R11, c[0x0][0x248] ;  /* 0x00009200ff0b7b82 */ /* 0x000e220000000800 */
[C---:B--2---:R-:W-:Y:S01]  /*2f3b0*/  ISETP.LT.AND P4, PT, R62.reuse, UR8, !P0 ;  /* 0x000000083e007c0c */ /* 0x044fe2000c781270 */
[----:B------:R-:W-:Y:S01]  /*2f3c0*/  IMAD R9, R62, UR6, RZ ;  /* 0x000000063e097c24 */ /* 0x000fe2000f8e02ff */
[----:B------:R-:W-:Y:S01]  /*2f3d0*/  ULDC UR6, c[0x0][0x22c] ;  /* 0x00008b0000067ab9 */ /* 0x000fe20000000800 */
[----:B------:R-:W2:Y:S01]  /*2f3e0*/  LDL.LU R62, [R1+0xd88] ;  /* 0x000d8800013e7983 */ /* 0x000ea20000300800 */
[----:B----4-:R-:W-:Y:S01]  /*2f3f0*/  ISETP.LT.AND P3, PT, R61, UR7, !P0 ;  /* 0x000000073d007c0c */ /* 0x010fe2000c761270 */
[----:B---3--:R-:W-:Y:S02]  /*2f400*/  IMAD R0, R71, UR4, RZ ;  /* 0x0000000447007c24 */ /* 0x008fe4000f8e02ff */
[----:B------:R-:W3:Y:S01]  /*2f410*/  LDL.LU R61, [R1+0xd8c] ;  /* 0x000d8c00013d7983 */ /* 0x000ee20000300800 */
[-C--:B------:R-:W-:Y:S01]  /*2f420*/  IADD3 R8, P6, R9, R68.reuse, RZ ;  /* 0x0000004409087210 */ /* 0x080fe20007fde0ff */
[----:B------:R-:W-:Y:S01]  /*2f430*/  ULDC UR4, c[0x0][0x22c] ;  /* 0x00008b0000047ab9 */ /* 0x000fe20000000800 */
[----:B------:R-:W-:Y:S01]  /*2f440*/  ISETP.LT.AND P5, PT, R71, UR6, !P0 ;  /* 0x0000000647007c0c */ /* 0x000fe2000c7a1270 */
[----:B------:R-:W4:Y:S01]  /*2f450*/  LDL.LU R60, [R1+0xd98] ;  /* 0x000d9800013c7983 */ /* 0x000f220000300800 */
[----:B------:R-:W-:Y:S01]  /*2f460*/  LEA.HI.X.SX32 R9, R9, R69, 0x1, P6 ;  /* 0x0000004509097211 */ /* 0x000fe200030f0eff */
[----:B------:R-:W-:Y:S01]  /*2f470*/  ULDC UR6, c[0x0][0x22c] ;  /* 0x00008b0000067ab9 */ /* 0x000fe20000000800 */
[----:B-1----:R-:W-:Y:S01]  /*2f480*/  IADD3 R2, P6, R0, R68, RZ ;  /* 0x0000004400027210 */ /* 0x002fe20007fde0ff */
[----:B------:R-:W-:-:S02]  /*2f490*/  ULDC UR7, c[0x0][0x22c] ;  /* 0x00008b0000077ab9 */ /* 0x000fc40000000800 */
[----:B------:R1:W-:Y:S01]  /*2f4a0*/  @P4 STG.E.U8 desc[UR28][R8.64], R15 ;  /* 0x0000000f08004986 */ /* 0x0003e2000c10111c */
[----:B------:R-:W-:Y:S01]  /*2f4b0*/  LEA.HI.X.SX32 R3, R0, R69, 0x1, P6 ;  /* 0x0000004500037211 */ /* 0x000fe200030f0eff */
[----:B0-----:R-:W-:Y:S02]  /*2f4c0*/  IMAD R0, R10, 0x2, R0 ;  /* 0x000000020a007824 */ /* 0x001fe400078e0200 */
[----:B------:R-:W0:Y:S01]  /*2f4d0*/  LDC R10, c[0x0][0x248] ;  /* 0x00009200ff0a7b82 */ /* 0x000e220000000800 */
[----:B-1----:R-:W-:Y:S01]  /*2f4e0*/  PRMT R8, R16, 0x7770, RZ ;  /* 0x0000777010087816 */ /* 0x002fe200000000ff */
[----:B------:R-:W-:Y:S01]  /*2f4f0*/  IMAD R9, R13, 0x2, R0 ;  /* 0x000000020d097824 */ /* 0x000fe200078e0200 */
[----:B------:R-:W4:Y:S01]  /*2f500*/  LDL.LU R15, [R1+0xbe4] ;  /* 0x000be400010f7983 */ /* 0x000f220000300800 */
[----:B------:R-:W-:Y:S01]  /*2f510*/  ISETP.LT.AND P4, PT, R70, UR4, !P0 ;  /* 0x0000000446007c0c */ /* 0x000fe2000c781270 */
[----:B------:R-:W-:-:S03]  /*2f520*/  ULDC UR4, c[0x0][0x22c] ;  /* 0x00008b0000047ab9 */ /* 0x000fc60000000800 */
[----:B------:R-:W1:Y:S01]  /*2f530*/  LDC R13, c[0x0][0x248] ;  /* 0x00009200ff0d7b82 */ /* 0x000e620000000800 */
[----:B------:R0:W-:Y:S04]  /*2f540*/  @P5 STG.E.U8 desc[UR28][R2.64], R8 ;  /* 0x0000000802005986 */ /* 0x0001e8000c10111c */
[----:B------:R-:W4:Y:S01]  /*2f550*/  LDL.LU R14, [R1+0xd94] ;  /* 0x000d9400010e7983 */ /* 0x000f220000300800 */
[----:B0-----:R-:W-:-:S04]  /*2f560*/  IADD3 R2, P5, R0, R68, RZ ;  /* 0x0000004400027210 */ /* 0x001fc80007fbe0ff */
[----:B------:R-:W-:Y:S02]  /*2f570*/  LEA.HI.X.SX32 R3, R0, R69, 0x1, P5 ;  /* 0x0000004500037211 */ /* 0x000fe400028f0eff */
[----:B------:R-:W-:Y:S02]  /*2f580*/  PRMT R0, R17, 0x7770, RZ ;  /* 0x0000777011007816 */ /* 0x000fe400000000ff */
[----:B------:R-:W-:-:S03]  /*2f590*/  IADD3 R8, P6, R9, R68, RZ ;  /* 0x0000004409087210 */ /* 0x000fc60007fde0ff */
[----:B------:R0:W-:Y:S01]  /*2f5a0*/  @P2 STG.E.U8 desc[UR28][R2.64], R0 ;  /* 0x0000000002002986 */ /* 0x0001e2000c10111c */
[----:B------:R-:W-:Y:S01]  /*2f5b0*/  ISETP.LT.AND P5, PT, R63, UR4, !P0 ;  /* 0x000000043f007c0c */ /* 0x000fe2000c7a1270 */
[----:B------:R-:W-:Y:S01]  /*2f5c0*/  ULDC UR4, c[0x0][0x22c] ;  /* 0x00008b0000047ab9 */ /* 0x000fe20000000800 */
[----:B0-----:R-:W-:Y:S01]  /*2f5d0*/  IMAD R3, R12, 0x2, R9 ;  /* 0x000000020c037824 */ /* 0x001fe200078e0209 */
[----:B------:R-:W-:Y:S01]  /*2f5e0*/  LEA.HI.X.SX32 R9, R9, R69, 0x1, P6 ;  /* 0x0000004509097211 */ /* 0x000fe200030f0eff */
[----:B------:R-:W0:Y:S01]  /*2f5f0*/  LDC R12, c[0x0][0x248] ;  /* 0x00009200ff0c7b82 */ /* 0x000e220000000800 */
[----:B------:R-:W-:Y:S02]  /*2f600*/  PRMT R0, R18, 0x7770, RZ ;  /* 0x0000777012007816 */ /* 0x000fe400000000ff */
[----:B------:R-:W-:-:S03]  /*2f610*/  IADD3 R2, P6, R3, R68, RZ ;  /* 0x0000004403027210 */ /* 0x000fc60007fde0ff */
[----:B------:R1:W-:Y:S02]  /*2f620*/  @P1 STG.E.U8 desc[UR28][R8.64], R0 ;  /* 0x0000000008001986 */ /* 0x0003e4000c10111c */
[----:B-1----:R-:W-:Y:S01]  /*2f630*/  IMAD R0, R11, 0x2, R3 ;  /* 0x000000020b007824 */ /* 0x002fe200078e0203 */
[----:B------:R-:W-:Y:S02]  /*2f640*/  LEA.HI.X.SX32 R3, R3, R69, 0x1, P6 ;  /* 0x0000004503037211 */ /* 0x000fe400030f0eff */
[----:B------:R-:W-:Y:S01]  /*2f650*/  PRMT R9, R19, 0x7770, RZ ;  /* 0x0000777013097816 */ /* 0x000fe200000000ff */
[----:B------:R-:W-:-:S04]  /*2f660*/  IMAD R10, R10, 0x2, R0 ;  /* 0x000000020a0a7824 */ /* 0x000fc800078e0200 */
[----:B------:R1:W-:Y:S02]  /*2f670*/  @P3 STG.E.U8 desc[UR28][R2.64], R9 ;  /* 0x0000000902003986 */ /* 0x0003e4000c10111c */
[----:B-1----:R-:W-:-:S04]  /*2f680*/  IADD3 R2, P3, R10, R68, RZ ;  /* 0x000000440a027210 */ /* 0x002fc80007f7e0ff */
[-C--:B------:R-:W-:Y:S02]  /*2f690*/  LEA.HI.X.SX32 R3, R10, R69.reuse, 0x1, P3 ;  /* 0x000000450a037211 */ /* 0x080fe400018f0eff */
[----:B--2---:R-:W-:Y:S01]  /*2f6a0*/  ISETP.LT.AND P2, PT, R62, UR4, !P0 ;  /* 0x000000043e007c0c */ /* 0x004fe2000c741270 */
[----:B------:R-:W-:Y:S02]  /*2f6b0*/  ULDC UR4, c[0x0][0x22c] ;  /* 0x00008b0000047ab9 */ /* 0x000fe40000000800 */
[----:B---3--:R-:W-:Y:S01]  /*2f6c0*/  ISETP.LT.AND P1, PT, R61, UR4, !P0 ;  /* 0x000000043d007c0c */ /* 0x008fe2000c721270 */
[----:B------:R-:W-:Y:S01]  /*2f6d0*/  ULDC UR4, c[0x0][0x22c] ;  /* 0x00008b0000047ab9 */ /* 0x000fe20000000800 */
[----:B------:R-:W2:Y:S01]  /*2f6e0*/  LDL.LU R61, [R1+0xd9c] ;  /* 0x000d9c00013d7983 */ /* 0x000ea20000300800 */
[----:B----4-:R-:W-:Y:S02]  /*2f6f0*/  ISETP.LT.AND P3, PT, R60, UR4, !P0 ;  /* 0x000000043c007c0c */ /* 0x010fe4000c761270 */
[-C--:B------:R-:W-:Y:S01]  /*2f700*/  IADD3 R8, P6, R0, R68.reuse, RZ ;  /* 0x0000004400087210 */ /* 0x080fe20007fde0ff */
[----:B------:R-:W3:Y:S01]  /*2f710*/  LDL.LU R62, [R1+0xda4] ;  /* 0x000da400013e7983 */ /* 0x000ee20000300800 */
[----:B------:R-:W-:Y:S01]  /*2f720*/  PRMT R11, R17, 0x7771, RZ ;  /* 0x00007771110b7816 */ /* 0x000fe200000000ff */
[----:B0-----:R-:W-:Y:S01]  /*2f730*/  IMAD R10, R12, 0x2, R10 ;  /* 0x000000020c0a7824 */ /* 0x001fe200078e020a */
[----:B------:R-:W-:Y:S01]  /*2f740*/  ULDC UR4, c[0x0][0x248] ;  /* 0x0000920000047ab9 */ /* 0x000fe20000000800 */
[----:B------:R-:W4:Y:S01]  /*2f750*/  LDL.LU R60, [R1+0xda0] ;  /* 0x000da000013c7983 */ /* 0x000f220000300800 */
[-C--:B------:R-:W-:Y:S01]  /*2f760*/  LEA.HI.X.SX32 R9, R0, R69.reuse, 0x1, P6 ;  /* 0x0000004500097211 */ /* 0x080fe200030f0eff */
[----:B------:R-:W0:Y:S01]  /*2f770*/  LDC R12, c[0x0][0x248] ;  /* 0x00009200ff0c7b82 */ /* 0x000e220000000800 */
[----:B------:R-:W-:Y:S01]  /*2f780*/  PRMT R0, R16, 0x7771, RZ ;  /* 0x0000777110007816 */ /* 0x000fe200000000ff */
[----:B------:R-:W4:Y:S04]  /*2f790*/  LDL.LU R63, [R1+0xda8] ;  /* 0x000da800013f7983 */ /* 0x000f280000300800 */
[----:B------:R1:W-:Y:S04]  /*2f7a0*/  @P4 STG.E.U8 desc[UR28][R8.64], R0 ;  /* 0x0000000008004986 */ /* 0x0003e8000c10111c */
[----:B------:R1:W-:Y:S01]  /*2f7b0*/  @P5 STG.E.U8 desc[UR28][R2.64], R11 ;  /* 0x0000000b02005986 */ /* 0x0003e2000c10111c */
[C---:B------:R-:W-:Y:S01]  /*2f7c0*/  ISETP.LT.AND P6, PT, R15.reuse, UR6, !P0 ;  /* 0x000000060f007c0c */ /* 0x040fe2000c7c1270 */
[----:B------:R-:W-:Y:S01]  /*2f7d0*/  ULDC UR6, c[0x0][0x22c] ;  /* 0x00008b0000067ab9 */ /* 0x000fe20000000800 */
[----:B-1----:R-:W-:Y:S01]  /*2f7e0*/  IMAD R9, R15, UR4, RZ ;  /* 0x000000040f097c24 */ /* 0x002fe2000f8e02ff */
[----:B------:R-:W-:Y:S01]  /*2f7f0*/  ULDC UR4, c[0x0][0x22c] ;  /* 0x00008b0000047ab9 */ /* 0x000fe20000000800 */
[----:B------:R-:W-:Y:S01]  /*2f800*/  IADD3 R2, P4, R10, R68, RZ ;  /* 0x000000440a027210 */ /* 0x000fe20007f9e0ff */
[----:B------:R-:W-:Y:S01]  /*2f810*/  IMAD R0, R13, 0x4, R10 ;  /* 0x000000040d007824 */ /* 0x000fe200078e020a */
[----:B------:R-:W-:Y:S01]  /*2f820*/  PRMT R11, R18, 0x7771, RZ ;  /* 0x00007771120b7816 */ /* 0x000fe200000000ff */
[----:B------:R-:W1:Y:S01]  /*2f830*/  LDC R15, c[0x0][0x248] ;  /* 0x00009200ff0f7b82 */ /* 0x000e620000000800 */
[----:B------:R-:W-:-:S02]  /*2f840*/  LEA.HI.X.SX32 R3, R10, R69, 0x1, P4 ;  /* 0x000000450a037211 */ /* 0x000fc400020f0eff */
[-C--:B------:R-:W-:Y:S02]  /*2f850*/  IADD3 R8, P4, R9, R68.reuse, RZ ;  /* 0x0000004409087210 */ /* 0x080fe40007f9e0ff */
[----:B------:R-:W-:Y:S01]  /*2f860*/  PRMT R10, R19, 0x7771, RZ ;  /* 0x00007771130a7816 */ /* 0x000fe200000000ff */
[----:B------:R0:W-:Y:S01]  /*2f870*/  @P2 STG.E.U8 desc[UR28][R2.64], R11 ;  /* 0x0000000b02002986 */ /* 0x0001e2000c10111c */
[----:B------:R-:W-:Y:S01]  /*2f880*/  LEA.HI.X.SX32 R9, R9, R69, 0x1, P4 ;  /* 0x0000004509097211 */ /* 0x000fe200020f0eff */
[----:B------:R-:W1:Y:S04]  /*2f890*/  LDC R13, c[0x0][0x248] ;  /* 0x00009200ff0d7b82 */ /* 0x000e680000000800 */
[----:B------:R0:W-:Y:S02]  /*2f8a0*/  @P6 STG.E.U8 desc[UR28][R8.64], R10 ;  /* 0x0000000a08006986 */ /* 0x0001e4000c10111c */
[----:B0-----:R-:W-:-:S04]  /*2f8b0*/  IADD3 R2, P2, R0, R68, RZ ;  /* 0x0000004400027210 */ /* 0x001fc80007f5e0ff */
[----:B------:R-:W-:Y:S02]  /*2f8c0*/  LEA.HI.X.SX32 R3, R0, R69, 0x1, P2 ;  /* 0x0000004500037211 */ /* 0x000fe400010f0eff */
[----:B------:R-:W-:-:S05]  /*2f8d0*/  PRMT R8, R16, 0x7772, RZ ;  /* 0x0000777210087816 */ /* 0x000fca00000000ff */
[----:B------:R0:W-:Y:S01]  /*2f8e0*/  @P1 STG.E.U8 desc[UR28][R2.64], R8 ;  /* 0x0000000802001986 */ /* 0x0001e2000c10111c */
[----:B--2---:R-:W-:Y:S01]  /*2f8f0*/  ISETP.LT.AND P4, PT, R61, UR4, !P0 ;  /* 0x000000043d007c0c */ /* 0x004fe2000c781270 */
[----:B------:R-:W-:Y:S02]  /*2f900*/  ULDC UR4, c[0x0][0x22c] ;  /* 0x00008b0000047ab9 */ /* 0x000fe40000000800 */
[----:B------:R-:W2:Y:S01]  /*2f910*/  LDL.LU R61, [R1+0xdac] ;  /* 0x000dac00013d7983 */ /* 0x000ea20000300800 */
[----:B---3--:R-:W-:Y:S01]  /*2f920*/  ISETP.LT.AND P2, PT, R62, UR4, !P0 ;  /* 0x000000043e007c0c */ /* 0x008fe2000c741270 */
[----:B------:R-:W-:Y:S02]  /*2f930*/  ULDC UR4, c[0x0][0x22c] ;  /* 0x00008b0000047ab9 */ /* 0x000fe40000000800 */
[----:B------:R-:W3:Y:S01]  /*2f940*/  LDL.LU R62, [R1+0xdc0] ;  /* 0x000dc000013e7983 */ /* 0x000ee20000300800 */
[----:B----4-:R-:W-:Y:S02]  /*2f950*/  ISETP.LT.AND P1, PT, R60, UR4, !P0 ;  /* 0x000000043c007c0c */ /* 0x010fe4000c721270 */
[----:B------:R-:W-:Y:S01]  /*2f960*/  ISETP.LT.AND P5, PT, R14, UR7, !P0 ;  /* 0x000000070e007c0c */ /* 0x000fe2000c7a1270 */
[----:B------:R-:W4:Y:S01]  /*2f970*/  LDL.LU R60, [R1+0xdbc] ;  /* 0x000dbc00013c7983 */ /* 0x000f220000300800 */
[----:B------:R-:W1:Y:S01]  /*2f980*/  LDC R14, c[0x0][0x248] ;  /* 0x00009200ff0e7b82 */ /* 0x000e620000000800 */
[----:B------:R-:W-:Y:S01]  /*2f990*/  IMAD R0, R12, 0x2, R0 ;  /* 0x000000020c007824 */ /* 0x000fe200078e0200 */
[----:B------:R-:W-:Y:S01]  /*2f9a0*/  PRMT R11, R17, 0x7772, RZ ;  /* 0x00007772110b7816 */ /* 0x000fe200000000ff */
[----:B------:R-:W-:Y:S01]  /*2f9b0*/  ULDC UR4, c[0x0][0x22c] ;  /* 0x00008b0000047ab9 */ /* 0x000fe20000000800 */
[----:B------:R-:W-:Y:S01]  /*2f9c0*/  PRMT R10, R18, 0x7772, RZ ;  /* 0x00007772120a7816 */ /* 0x000fe200000000ff */
[----:B------:R-:W-:-:S03]  /*2f9d0*/  ULDC UR7, c[0x0][0x22c] ;  /* 0x00008b0000077ab9 */ /* 0x000fc60000000800 */
[----:B------:R-:W1:Y:S01]  /*2f9e0*/  LDC R12, c[0x0][0x248] ;  /* 0x00009200ff0c7b82 */ /* 0x000e620000000800 */
[----:B0-----:R-:W-:-:S04]  /*2f9f0*/  IADD3 R2, P6, R0, R68, RZ ;  /* 0x0000004400027210 */ /* 0x001fc80007fde0ff */
[-C--:B------:R-:W-:Y:S01]  /*2fa00*/  LEA.HI.X.SX32 R3, R0, R69.reuse, 0x1, P6 ;  /* 0x0000004500037211 */ /* 0x080fe200030f0eff */
[----:B-1----:R-:W-:Y:S02]  /*2fa10*/  IMAD R9, R14, 0x2, R0 ;  /* 0x000000020e097824 */ /* 0x002fe400078e0200 */
[----:B------:R-:W4:Y:S02]  /*2fa20*/  LDL.LU R14, [R1+0xbe0] ;  /* 0x000be000010e7983 */ /* 0x000f240000300800 */
[----:B------:R-:W-:Y:S01]  /*2fa30*/  IMAD R0, R15, 0x2, R9 ;  /* 0x000000020f007824 */ /* 0x000fe200078e0209 */
[C---:B------:R-:W-:Y:S01]  /*2fa40*/  IADD3 R8, P6, R9.reuse, R68, RZ ;  /* 0x0000004409087210 */ /* 0x040fe20007fde0ff */
[----:B------:R0:W-:Y:S01]  /*2fa50*/  @P3 STG.E.U8 desc[UR28][R2.64], R11 ;  /* 0x0000000b02003986 */ /* 0x0001e2000c10111c */
[----:B------:R-:W-:Y:S01]  /*2fa60*/  PRMT R16, R16, 0x7773, RZ ;  /* 0x0000777310107816 */ /* 0x000fe200000000ff */
[----:B------:R-:W1:Y:S01]  /*2fa70*/  LDC R15, c[0x0][0x248] ;  /* 0x00009200ff0f7b82 */ /* 0x000e620000000800 */
[----:B------:R-:W-:-:S05]  /*2fa80*/  LEA.HI.X.SX32 R9, R9, R69, 0x1, P6 ;  /* 0x0000004509097211 */ /* 0x000fca00030f0eff */
[----:B------:R0:W-:Y:S02]  /*2fa90*/  @P5 STG.E.U8 desc[UR28][R8.64], R10 ;  /* 0x0000000a08005986 */ /* 0x0001e4000c10111c */
[C---:B0-----:R-:W-:Y:S01]  /*2faa0*/  IADD3 R2, P6, R0.reuse, R68, RZ ;  /* 0x0000004400027210 */ /* 0x041fe20007fde0ff */
[----:B------:R-:W0:Y:S03]  /*2fab0*/  LDC R11, c[0x0][0x248] ;  /* 0x00009200ff0b7b82 */ /* 0x000e260000000800 */
[----:B------:R-:W-:Y:S01]  /*2fac0*/  LEA.HI.X.SX32 R3, R0, R69, 0x1, P6 ;  /* 0x0000004500037211 */ /* 0x000fe200030f0eff */
[----:B------:R-:W-:Y:S01]  /*2fad0*/  IMAD R0, R13, 0x2, R0 ;  /* 0x000000020d007824 */ /* 0x000fe200078e0200 */
[----:B------:R-:W-:-:S03]  /*2fae0*/  PRMT R8, R19, 0x7772, RZ ;  /* 0x0000777213087816 */ /* 0x000fc600000000ff */
[----:B------:R-:W-:Y:S01]  /*2faf0*/  IMAD R10, R12, 0x2, R0 ;  /* 0x000000020c0a7824 */ /* 0x000fe200078e0200 */
[----:B------:R-:W-:Y:S01]  /*2fb00*/  ISETP.LT.AND P3, PT, R63, UR4, !P0 ;  /* 0x000000043f007c0c */ /* 0x000fe2000c761270 */
[----:B------:R-:W-:Y:S01]  /*2fb10*/  ULDC UR4, c[0x0][0x22c] ;  /* 0x00008b0000047ab9 */ /* 0x000fe20000000800 */
[----:B------:R-:W-:Y:S01]  /*2fb20*/  PRMT R17, R17, 0x7773, RZ ;  /* 0x0000777311117816 */ /* 0x000fe200000000ff */
[----:B------:R1:W-:Y:S01]  /*2fb30*/  @P4 STG.E.U8 desc[UR28][R2.64], R8 ;  /* 0x0000000802004986 */ /* 0x0003e2000c10111c */
[----:B------:R-:W0:Y:S01]  /*2fb40*/  LDC R12, c[0x0][0x248] ;  /* 0x00009200ff0c7b82 */ /* 0x000e220000000800 */
[-C--:B-1----:R-:W-:Y:S02]  /*2fb50*/  IADD3 R2, P4, R0, R68.reuse, RZ ;  /* 0x0000004400027210 */ /* 0x082fe40007f9e0ff */
[----:B------:R-:W-:Y:S02]  /*2fb60*/  IADD3 R8, P6, R10, R68, RZ ;  /* 0x000000440a087210 */ /* 0x000fe40007fde0ff */
[----:B------:R-:W-:-:S02]  /*2fb70*/  LEA.HI.X.SX32 R3, R0, R69, 0x1, P4 ;  /* 0x0000004500037211 */ /* 0x000fc400020f0eff */
[----:B------:R-:W-:-:S03]  /*2fb80*/  LEA.HI.X.SX32 R9, R10, R69, 0x1, P6 ;  /* 0x000000450a097211 */ /* 0x000fc600030f0eff */
[----:B------:R-:W-:Y:S04]  /*2fb90*/  @P2 STG.E.U8 desc[UR28][R2.64], R16 ;  /* 0x0000001002002986 */ /* 0x000fe8000c10111c */
[----:B------:R1:W-:Y:S01]  /*2fba0*/  @P1 STG.E.U8 desc[UR28][R8.64], R17 ;  /* 0x0000001108001986 */ /* 0x0003e2000c10111c */
[----:B--2---:R-:W-:Y:S01]  /*2fbb0*/  ISETP.LT.AND P5, PT, R61, UR4, !P0 ;  /* 0x000000043d007c0c */ /* 0x004fe2000c7a1270 */
[----:B------:R-:W-:Y:S02]  /*2fbc0*/  ULDC UR4, c[0x0][0x22c] ;  /* 0x00008b0000047ab9 */ /* 0x000fe40000000800 */
[----:B------:R-:W2:Y:S01]  /*2fbd0*/  LDL.LU R61, [R1+0xdc4] ;  /* 0x000dc400013d7983 */ /* 0x000ea20000300800 */
[----:B---3--:R-:W-:-:S03]  /*2fbe0*/  ISETP.LT.AND P4, PT, R62, UR4, !P0 ;  /* 0x000000043e007c0c */ /* 0x008fc6000c781270 */
[----:B------:R-:W3:Y:S01]  /*2fbf0*/  LDL.LU R13, [R1+0xdcc] ;  /* 0x000dcc00010d7983 */ /* 0x000ee20000300800 */
[----:B------:R-:W-:Y:S02]  /*2fc00*/  ULDC UR4, c[0x0][0x22c] ;  /* 0x00008b0000047ab9 */ /* 0x000fe40000000800 */
[----:B----4-:R-:W-:Y:S01]  /*2fc10*/  ISETP.LT.AND P2, PT, R60, UR4, !P0 ;  /* 0x000000043c007c0c */ /* 0x010fe2000c741270 */
[----:B0-----:R-:W-:Y:S01]  /*2fc20*/  IMAD R10, R11, 0x2, R10 ;  /* 0x000000020b0a7824 */ /* 0x001fe200078e020a */
[----:B------:R-:W4:Y:S01]  /*2fc30*/  LDL.LU R60, [R1+0xdc8] ;  /* 0x000dc800013c7983 */ /* 0x000f220000300800 */
[----:B------:R-:W0:Y:S01]  /*2fc40*/  LDC R11, c[0x0][0x248] ;  /* 0x00009200ff0b7b82 */ /* 0x000e220000000800 */
[----:B------:R-:W-:Y:S02]  /*2fc50*/  ULDC UR4, c[0x0][0x248] ;  /* 0x0000920000047ab9 */ /* 0x000fe40000000800 */
[----:B-1----:R-:W4:Y:S04]  /*2fc60*/  LDL.LU R17, [R1+0xdd0] ;  /* 0x000dd00001117983 */ /* 0x002f280000300800 */
[----:B------:R-:W4:Y:S01]  /*2fc70*/  LDL.LU R16, [R1+0xdd4] ;  /* 0x000dd40001107983 */ /* 0x000f220000300800 */
[----:B------:R-:W-:-:S02]  /*2fc80*/  IADD3 R2, P1, R10, R68, RZ ;  /* 0x000000440a027210 */ /* 0x000fc40007f3e0ff */
[----:B------:R-:W-:Y:S02]  /*2fc90*/  PRMT R18, R18, 0x7773, RZ ;  /* 0x0000777312127816 */ /* 0x000fe400000000ff */
[----:B------:R-:W-:Y:S01]  /*2fca0*/  LEA.HI.X.SX32 R3, R10, R69, 0x1, P1 ;  /* 0x000000450a037211 */ /* 0x000fe200008f0eff */
[----:B------:R-:W-:Y:S01]  /*2fcb0*/  IMAD R10, R12, 0x4, R10 ;  /* 0x000000040c0a7824 */ /* 0x000fe200078e020a */
[----:B------:R-:W-:Y:S01]  /*2fcc0*/  PRMT R19, R19, 0x7773, RZ ;  /* 0x0000777313137816 */ /* 0x000fe200000000ff */
[----:B------:R-:W1:Y:S01]  /*2fcd0*/  LDC R12, c[0x0][0x248] ;  /* 0x00009200ff0c7b82 */ /* 0x000e620000000800 */
[C---:B------:R-:W-:Y:S01]  /*2fce0*/  ISETP.LT.AND P6, PT, R14.reuse, UR6, !P0 ;  /* 0x000000060e007c0c */ /* 0x040fe2000c7c1270 */
[----:B------:R-:W-:Y:S01]  /*2fcf0*/  IMAD R0, R14, UR4, RZ ;  /* 0x000000040e007c24 */ /* 0x000fe2000f8e02ff */
[----:B------:R0:W-:Y:S05]  /*2fd00*/  @P3 STG.E.U8 desc[UR28][R2.64], R18 ;  /* 0x0000001202003986 */ /* 0x0001ea000c10111c */
[----:B------:R-:W1:Y:S01]  /*2fd10*/  LDC R14, c[0x0][0x248] ;  /* 0x00009200ff0e7b82 */ /* 0x000e620000000800 */
[----:B------:R-:W-:Y:S01]  /*2fd20*/  ULDC UR4, c[0x0][0x22c] ;  /* 0x00008b0000047ab9 */ /* 0x000fe20000000800 */
[----:B------:R-:W-:Y:S01]  /*2fd30*/  ULDC UR6, c[0x0][0x22c] ;  /* 0x00008b0000067ab9 */ /* 0x000fe20000000800 */
[----:B------:R-:W-:-:S04]  /*2fd40*/  IADD3 R8, P1, R0, R68, RZ ;  /* 0x0000004400087210 */ /* 0x000fc80007f3e0ff */
[-C--:B------:R-:W-:Y:S02]  /*2fd50*/  LEA.HI.X.SX32 R9, R0, R69.reuse, 0x1, P1 ;  /* 0x0000004500097211 */ /* 0x080fe400008f0eff */
[----:B0-----:R-:W-:Y:S01]  /*2fd60*/  IADD3 R2, P3, R10, R68, RZ ;  /* 0x000000440a027210 */ /* 0x001fe20007f7e0ff */
[----:B------:R-:W4:Y:S01]  /*2fd70*/  LDL.LU R18, [R1+0xddc] ;  /* 0x000ddc0001127983 */ /* 0x000f220000300800 */
[----:B------:R-:W-:Y:S02]  /*2fd80*/  PRMT R0, R20, 0x7770, RZ ;  /* 0x0000777014007816 */ /* 0x000fe400000000ff */
[----:B------:R-:W-:Y:S01]  /*2fd90*/  LEA.HI.X.SX32 R3, R10, R69, 0x1, P3 ;  /* 0x000000450a037211 */ /* 0x000fe200018f0eff */
[----:B------:R-:W-:Y:S01]  /*2fda0*/  IMAD R10, R11, 0x2, R10 ;  /* 0x000000020b0a7824 */ /* 0x000fe200078e020a */
[----:B------:R1:W-:Y:S04]  /*2fdb0*/  @P6 STG.E.U8 desc[UR28][R8.64], R19 ;  /* 0x0000001308006986 */ /* 0x0003e8000c10111c */
[----:B------:R0:W-:Y:S01]  /*2fdc0*/  @P5 STG.E.U8 desc[UR28][R2.64], R0 ;  /* 0x0000000002005986 */ /* 0x0001e2000c10111c */
[----:B------:R-:W-:Y:S01]  /*2fdd0*/  PRMT R11, R21, 0x7770, RZ ;  /* 0x00007770150b7816 */ /* 0x000fe200000000ff */
[----:B-1----:R-:W-:-:S02]  /*2fde0*/  IMAD R9, R14, 0x2, R10 ;  /* 0x000000020e097824 */ /* 0x002fc400078e020a */
[----:B------:R-:W1:Y:S01]  /*2fdf0*/  LDC R14, c[0x0][0x248] ;  /* 0x00009200ff0e7b82 */ /* 0x000e620000000800 */
[----:B0-----:R-:W-:-:S04]  /*2fe00*/  IADD3 R2, P6, R10, R68, RZ ;  /* 0x000000440a027210 */ /* 0x001fc80007fde0ff */
[-C--:B------:R-:W-:Y:S02]  /*2fe10*/  LEA.HI.X.SX32 R3, R10, R69.reuse, 0x1, P6 ;  /* 0x000000450a037211 */ /* 0x080fe400030f0eff */
[----:B------:R-:W-:Y:S01]  /*2fe20*/  IADD3 R8, P6, R9, R68, RZ ;  /* 0x0000004409087210 */ /* 0x000fe20007fde0ff */
[----:B------:R-:W-:Y:S01]  /*2fe30*/  IMAD R0, R15, 0x2, R9 ;  /* 0x000000020f007824 */ /* 0x000fe200078e0209 */
[----:B------:R-:W-:Y:S01]  /*2fe40*/  PRMT R10, R22, 0x7770, RZ ;  /* 0x00007770160a7816 */ /* 0x000fe200000000ff */
[----:B------:R0:W-:Y:S01]  /*2fe50*/  @P4 STG.E.U8 desc[UR28][R2.64], R11 ;  /* 0x0000000b02004986 */ /* 0x0001e2000c10111c */
[----:B------:R-:W-:-:S03]  /*2fe60*/  LEA.HI.X.SX32 R9, R9, R69, 0x1, P6 ;  /* 0x0000004509097211 */ /* 0x000fc600030f0eff */
[----:B------:R-:W4:Y:S04]  /*2fe70*/  LDL.LU R15, [R1+0xbdc] ;  /* 0x000bdc00010f7983 */ /* 0x000f280000300800 */
[----:B------:R0:W-:Y:S01]  /*2fe80*/  @P2 STG.E.U8 desc[UR28][R8.64], R10 ;  /* 0x0000000a08002986 */ /* 0x0001e2000c10111c */
[----:B--2---:R-:W-:Y:S01]  /*2fe90*/  ISETP.LT.AND P1, PT, R61, UR4, !P0 ;  /* 0x000000043d007c0c */ /* 0x004fe2000c721270 */
[----:B------:R-:W-:Y:S02]  /*2fea0*/  ULDC UR4, c[0x0][0x22c] ;  /* 0x00008b0000047ab9 */ /* 0x000fe40000000800 */
[----:B---3--:R-:W-:Y:S01]  /*2feb0*/  ISETP.LT.AND P3, PT, R13, UR4, !P0 ;  /* 0x000000040d007c0c */ /* 0x008fe2000c761270 */
[----:B------:R-:W-:Y:S01]  /*2fec0*/  ULDC UR4, c[0x0][0x22c] ;  /* 0x00008b0000047ab9 */ /* 0x000fe20000000800 */
[----:B------:R-:W2:Y:S01]  /*2fed0*/  LDC R13, c[0x0][0x248] ;  /* 0x00009200ff0d7b82 */ /* 0x000ea20000000800 */
[----:B----4-:R-:W-:Y:S01]  /*2fee0*/  ISETP.LT.AND P5, PT, R60, UR4, !P0 ;  /* 0x000000043c007c0c */ /* 0x010fe2000c7a1270 */
[----:B------:R-:W-:-:S02]  /*2fef0*/  ULDC UR4, c[0x0][0x22c] ;  /* 0x00008b0000047ab9 */ /* 0x000fc40000000800 */
[----:B------:R-:W-:Y:S01]  /*2ff00*/  ISETP.LT.AND P4, PT, R17, UR4, !P0 ;  /* 0x0000000411007c0c */ /* 0x000fe2000c781270 */
[----:B------:R-:W-:Y:S01]  /*2ff10*/  ULDC UR4, c[0x0][0x22c] ;  /* 0x00008b0000047ab9 */ /* 0x000fe20000000800 */
[----:B------:R-:W3:Y:S01]  /*2ff20*/  LDL.LU R17, [R1+0xde4] ;  /* 0x000de40001117983 */ /* 0x000ee20000300800 */
[----:B------:R-:W-:Y:S01]  /*2ff30*/  ISETP.LT.AND P2, PT, R16, UR4, !P0 ;  /* 0x0000000410007c0c */ /* 0x000fe2000c741270 */
[----:B------:R-:W-:Y:S02]  /*2ff40*/  ULDC UR4, c[0x0][0x22c] ;  /* 0x00008b0000047ab9 */ /* 0x000fe40000000800 */
[----:B------:R-:W4:Y:S01]  /*2ff50*/  LDL.LU R16, [R1+0xde8] ;  /* 0x000de80001107983 */ /* 0x000f220000300800 */
[C---:B0-----:R-:W-:Y:S02]  /*2ff60*/  IADD3 R2, P6, R0.reuse, R68, RZ ;  /* 0x0000004400027210 */ /* 0x041fe40007fde0ff */
[----:B------:R-:W-:Y:S02]  /*2ff70*/  PRMT R10, R23, 0x7770, RZ ;  /* 0x00007770170a7816 */ /* 0x000fe400000000ff */
[----:B------:R-:W-:Y:S01]  /*2ff80*/  LEA.HI.X.SX32 R3, R0, R69, 0x1, P6 ;  /* 0x0000004500037211 */ /* 0x000fe200030f0eff */
[----:B--2---:R-:W-:-:S04]  /*2ff90*/  IMAD R9, R13, 0x2, R0 ;  /* 0x000000020d097824 */ /* 0x004fc800078e0200 */
[----:B------:R0:W-:Y:S01]  /*2ffa0*/  @P1 STG.E.U8 desc[UR28][R2.64], R10 ;  /* 0x0000000a02001986 */ /* 0x0001e2000c10111c */
[----:B------:R-:W-:Y:S01]  /*2ffb0*/  IMAD R0, R12, 0x2, R9 ;  /* 0x000000020c007824 */ /* 0x000fe200078e0209 */
[-C--:B------:R-:W-:Y:S02]  /*2ffc0*/  IADD3 R8, P6, R9, R68.reuse, RZ ;  /* 0x0000004409087210 */ /* 0x080fe40007fde0ff */
[----:B------:R-:W2:Y:S01]  /*2ffd0*/  LDL.LU R13, [R1+0xde0] ;  /* 0x000de000010d7983 */ /* 0x000ea20000300800 */
[----:B------:R-:W-:Y:S01]  /*2ffe0*/  PRMT R11, R21, 0x7771, RZ ;  /* 0x00007771150b7816 */ /* 0x000fe200000000ff */
[----:B------:R-:W3:Y:S01]  /*2fff0*/  LDC R12, c[0x0][0x248] ;  /* 0x00009200ff0c7b82 */ /* 0x000ee20000000800 */
[----:B------:R-:W-:Y:S01]  /*30000*/  LEA.HI.X.SX32 R9, R9, R69, 0x1, P6 ;  /* 0x0000004509097211 */ /* 0x000fe200030f0eff */
[----:B------:R-:W2:Y:S01]  /*30010*/  LDL.LU R19, [R1+0xdec] ;  /* 0x000dec0001137983 */ /* 0x000ea20000300800 */
[----:B0-----:R-:W-:Y:S02]  /*30020*/  IADD3 R2, P6, R0, R68, RZ ;  /* 0x0000004400027210 */ /* 0x001fe40007fde0ff */
[----:B------:R-:W-:-:S02]  /*30030*/  PRMT R10, R20, 0x7771, RZ ;  /* 0x00007771140a7816 */ /* 0x000fc400000000ff */
[----:B------:R-:W-:Y:S02]  /*30040*/  LEA.HI.X.SX32 R3, R0, R69, 0x1, P6 ;  /* 0x0000004500037211 */ /* 0x000fe400030f0eff */
[----:B------:R-:W-:Y:S01]  /*30050*/  ISETP.LT.AND P1, PT, R18, UR4, !P0 ;  /* 0x0000000412007c0c */ /* 0x000fe2000c721270 */
[----:B------:R-:W-:Y:S01]  /*30060*/  ULDC UR4, c[0x0][0x248] ;  /* 0x0000920000047ab9 */ /* 0x000fe20000000800 */
[----:B------:R0:W-:Y:S04]  /*30070*/  @P3 STG.E.U8 desc[UR28][R8.64], R10 ;  /* 0x0000000a08003986 */ /* 0x0001e8000c10111c */
[----:B------:R-:W2:Y:S04]  /*30080*/  LDL.LU R18, [R1+0xdf0] ;  /* 0x000df00001127983 */ /* 0x000ea80000300800 */
[----:B------:R4:W-:Y:S01]  /*30090*/  @P5 STG.E.U8 desc[UR28][R2.64], R11 ;  /* 0x0000000b02005986 */ /* 0x0009e2000c10111c */
[----:B-1----:R-:W-:-:S02]  /*300a0*/  IMAD R0, R14, 0x2, R0 ;  /* 0x000000020e007824 */ /* 0x002fc400078e0200 */
[----:B------:R-:W1:Y:S08]  /*300b0*/  LDC R14, c[0x0][0x248] ;  /* 0x00009200ff0e7b82 */ /* 0x000e700000000800 */
[----:B0-----:R-:W0:Y:S01]  /*300c0*/  LDC R10, c[0x0][0x248] ;  /* 0x00009200ff0a7b82 */ /* 0x001e220000000800 */
[----:B------:R-:W-:Y:S01]  /*300d0*/  IMAD R8, R15, UR4, RZ ;  /* 0x000000040f087c24 */ /* 0x000fe2000f8e02ff */
[----:B------:R-:W-:-:S02]  /*300e0*/  ULDC UR4, c[0x0][0x22c] ;  /* 0x00008b0000047ab9 */ /* 0x000fc40000000800 */
[----:B----4-:R-:W-:Y:S01]  /*300f0*/  ISETP.LT.AND P5, PT, R16, UR4, !P0 ;  /* 0x0000000410007c0c */ /* 0x010fe2000c7a1270 */
[----:B------:R-:W-:Y:S01]  /*30100*/  ULDC UR4, c[0x0][0x22c] ;  /* 0x00008b0000047ab9 */ /* 0x000fe20000000800 */
[----:B------:R-:W4:Y:S01]  /*30110*/  LDL.LU R16, [R1+0xdf4] ;  /* 0x000df40001107983 */ /* 0x000f220000300800 */
[C---:B------:R-:W-:Y:S02]  /*30120*/  IADD3 R2, P3, R0.reuse, R68, RZ ;  /* 0x0000004400027210 */ /* 0x040fe40007f7e0ff */
[----:B------:R-:W-:Y:S01]  /*30130*/  ISETP.LT.AND P6, PT, R15, UR6, !P0 ;  /* 0x000000060f007c0c */ /* 0x000fe2000c7c1270 */
[----:B------:R-:W-:Y:S01]  /*30140*/  ULDC UR6, c[0x0][0x22c] ;  /* 0x00008b0000067ab9 */ /* 0x000fe20000000800 */
[----:B------:R-:W1:Y:S01]  /*30150*/  LDC R15, c[0x0][0x248] ;  /* 0x00009200ff0f7b82 */ /* 0x000e620000000800 */
[----:B------:R-:W-:Y:S02]  /*30160*/  LEA.HI.X.SX32 R3, R0, R69, 0x1, P3 ;  /* 0x0000004500037211 */ /* 0x000fe400018f0eff */
[----:B------:R-:W-:-:S05]  /*30170*/  PRMT R9, R22, 0x7771, RZ ;  /* 0x0000777116097816 */ /* 0x000fca00000000ff */
[----:B------:R0:W-:Y:S01]  /*30180*/  @P4 STG.E.U8 desc[UR28][R2.64], R9 ;  /* 0x0000000902004986 */ /* 0x0001e2000c10111c */
[----:B---3--:R-:W-:Y:S01]  /*30190*/  ISETP.LT.AND P3, PT, R17, UR7, !P0 ;  /* 0x0000000711007c0c */ /* 0x008fe2000c761270 */
[----:B------:R-:W-:Y:S01]  /*301a0*/  IMAD R0, R12, 0x4, R0 ;  /* 0x000000040c007824 */ /* 0x000fe200078e0200 */
[----:B------:R-:W-:Y:S01]  /*301b0*/  PRMT R11, R20, 0x7772, RZ ;  /* 0x00007772140b7816 */ /* 0x000fe200000000ff */
[----:B------:R-:W3:Y:S01]  /*301c0*/  LDL.LU R17, [R1+0xe04] ;  /* 0x000e040001117983 */ /* 0x000ee20000300800 */
[----:B------:R-:W4:Y:S01]  /*301d0*/  LDC R12, c[0x0][0x248] ;  /* 0x00009200ff0c7b82 */ /* 0x000f220000000800 */
[----:B------:R-:W-:Y:S01]  /*301e0*/  ULDC UR7, c[0x0][0x22c] ;  /* 0x00008b0000077ab9 */ /* 0x000fe20000000800 */
[----:B0-----:R-:W-:-:S04]  /*301f0*/  IADD3 R2, P4, R8, R68, RZ ;  /* 0x0000004408027210 */ /* 0x001fc80007f9e0ff */
[----:B------:R-:W-:Y:S02]  /*30200*/  LEA.HI.X.SX32 R3, R8, R69, 0x1, P4 ;  /* 0x0000004508037211 */ /* 0x000fe400020f0eff */
[----:B------:R-:W-:Y:S01]  /*30210*/  PRMT R8, R23, 0x7771, RZ ;  /* 0x0000777117087816 */ /* 0x000fe200000000ff */
[----:B------:R-:W-:-:S04]  /*30220*/  IMAD R9, R10, 0x2, R0 ;  /* 0x000000020a097824 */ /* 0x000fc800078e0200 */
[----:B------:R0:W-:Y:S01]  /*30230*/  @P6 STG.E.U8 desc[UR28][R2.64], R8 ;  /* 0x0000000802006986 */ /* 0x0001e2000c10111c */
[----:B-1----:R-:W-:Y:S01]  /*30240*/  IMAD R10, R15, 0x2, R9 ;  /* 0x000000020f0a7824 */ /* 0x002fe200078e0209 */
[----:B0-----:R-:W-:-:S04]  /*30250*/  IADD3 R2, P6, R0, R68, RZ ;  /* 0x0000004400027210 */ /* 0x001fc80007fde0ff */
[-C--:B------:R-:W-:Y:S02]  /*30260*/  LEA.HI.X.SX32 R3, R0, R69.reuse, 0x1, P6 ;  /* 0x0000004500037211 */ /* 0x080fe400030f0eff */
[-C--:B------:R-:W-:Y:S02]  /*30270*/  IADD3 R8, P6, R9, R68.reuse, RZ ;  /* 0x0000004409087210 */ /* 0x080fe40007fde0ff */
[----:B------:R-:W-:Y:S01]  /*30280*/  PRMT R0, R21, 0x7772, RZ ;  /* 0x0000777215007816 */ /* 0x000fe200000000ff */
[----:B------:R0:W-:Y:S01]  /*30290*/  @P2 STG.E.U8 desc[UR28][R2.64], R11 ;  /* 0x0000000b02002986 */ /* 0x0001e2000c10111c */
[----:B------:R-:W-:Y:S02]  /*302a0*/  LEA.HI.X.SX32 R9, R9, R69, 0x1, P6 ;  /* 0x0000004509097211 */ /* 0x000fe400030f0eff */
[----:B--2---:R-:W-:Y:S01]  /*302b0*/  ISETP.LT.AND P2, PT, R19, UR4, !P0 ;  /* 0x0000000413007c0c */ /* 0x004fe2000c741270 */
[----:B------:R-:W-:Y:S01]  /*302c0*/  ULDC UR4, c[0x0][0x22c] ;  /* 0x00008b0000047ab9 */ /* 0x000fe20000000800 */
[----:B------:R-:W2:Y:S04]  /*302d0*/  LDL.LU R19, [R1+0xbd8] ;  /* 0x000bd80001137983 */ /* 0x000ea80000300800 */
[----:B------:R1:W-:Y:S01]  /*302e0*/  @P1 STG.E.U8 desc[UR28][R8.64], R0 ;  /* 0x0000000008001986 */ /* 0x0003e2000c10111c */
[----:B0-----:R-:W-:-:S04]  /*302f0*/  IADD3 R2, P6, R10, R68, RZ ;  /* 0x000000440a027210 */ /* 0x001fc80007fde0ff */
[----:B------:R-:W-:Y:S02]  /*30300*/  LEA.HI.X.SX32 R3, R10, R69, 0x1, P6 ;  /* 0x000000450a037211 */ /* 0x000fe400030f0eff */
[----:B------:R-:W-:Y:S01]  /*30310*/  ISETP.LT.AND P1, PT, R18, UR4, !P0 ;  /* 0x0000000412007c0c */ /* 0x000fe2000c721270 */
[----:B------:R-:W-:Y:S01]  /*30320*/  ULDC UR4, c[0x0][0x22c] ;  /* 0x00008b0000047ab9 */ /* 0x000fe20000000800 */
[----:B------:R-:W2:Y:S01]  /*30330*/  LDL.LU R18, [R1+0xe00] ;  /* 0x000e000001127983 */ /* 0x000ea20000300800 */
[----:B-1----:R-:W-:-:S05]  /*30340*/  PRMT R9, R22, 0x7772, RZ ;  /* 0x0000777216097816 */ /* 0x002fca00000000ff */
[----:B------:R0:W-:Y:S01]  /*30350*/  @P3 STG.E.U8 desc[UR28][R2.64], R9 ;  /* 0x0000000902003986 */ /* 0x0001e2000c10111c */
[----:B----4-:R-:W-:Y:S02]  /*30360*/  ISETP.LT.AND P3, PT, R16, UR4, !P0 ;  /* 0x0000000410007c0c */ /* 0x010fe4000c761270 */
[----:B------:R-:W-:Y:S01]  /*30370*/  ISETP.LT.AND P4, PT, R13, UR6, !P0 ;  /* 0x000000060d007c0c */ /* 0x000fe2000c781270 */
[----:B------:R-:W4:Y:S01]  /*30380*/  LDL.LU R16, [R1+0xe10] ;  /* 0x000e100001107983 */ /* 0x000f220000300800 */
[----:B------:R-:W1:Y:S01]  /*30390*/  LDC R13, c[0x0][0x248] ;  /* 0x00009200ff0d7b82 */ /* 0x000e620000000800 */
[----:B------:R-:W-:Y:S01]  /*303a0*/  IMAD R0, R14, 0x2, R10 ;  /* 0x000000020e007824 */ /* 0x000fe200078e020a */
[----:B------:R-:W-:Y:S01]  /*303b0*/  ULDC UR4, c[0x0][0x22c] ;  /* 0x00008b0000047ab9 */ /* 0x000fe20000000800 */
[----:B------:R-:W-:Y:S01]  /*303c0*/  PRMT R11, R23, 0x7772, RZ ;  /* 0x00007772170b7816 */ /* 0x000fe200000000ff */
[----:B------:R-:W-:Y:S01]  /*303d0*/  ULDC UR6, c[0x0][0x22c] ;  /* 0x00008b0000067ab9 */ /* 0x000fe20000000800 */
[----:B0-----:R-:W-:-:S03]  /*303e0*/  IMAD R3, R12, 0x2, R0 ;  /* 0x000000020c037824 */ /* 0x001fc600078e0200 */
[----:B------:R-:W0:Y:S01]  /*303f0*/  LDC R10, c[0x0][0x248] ;  /* 0x00009200ff0a7b82 */ /* 0x000e220000000800 */
[----:B------:R-:W-:-:S04]  /*30400*/  IADD3 R8, P6, R0, R68, RZ ;  /* 0x0000004400087210 */ /* 0x000fc80007fde0ff */
[-C--:B------:R-:W-:Y:S02]  /*30410*/  LEA.HI.X.SX32 R9, R0, R69.reuse, 0x1, P6 ;  /* 0x0000004500097211 */ /* 0x080fe400030f0eff */
[----:B------:R-:W-:Y:S01]  /*30420*/  IADD3 R2, P6, R3, R68, RZ ;  /* 0x0000004403027210 */ /* 0x000fe20007fde0ff */
[----:B------:R-:W2:Y:S01]  /*30430*/  LDC R12, c[0x0][0x248] ;  /* 0x00009200ff0c7b82 */ /* 0x000ea20000000800 */
[----:B-1----:R-:W-:Y:S02]  /*30440*/  IMAD R0, R13, 0x2, R3 ;  /* 0x000000020d007824 */ /* 0x002fe400078e0203 */
[----:B------:R-:W-:Y:S02]  /*30450*/  LEA.HI.X.SX32 R3, R3, R69, 0x1, P6 ;  /* 0x0000004503037211 */ /* 0x000fe400030f0eff */
[----:B---3--:R-:W-:Y:S01]  /*30460*/  ISETP.LT.AND P6, PT, R17, UR4, !P0 ;  /* 0x0000000411007c0c */ /* 0x008fe2000c7c1270 */
[----:B------:R1:W-:Y:S01]  /*30470*/  @P5 STG.E.U8 desc[UR28][R8.64], R11 ;  /* 0x0000000b08005986 */ /* 0x0003e2000c10111c */
[----:B------:R-:W-:Y:S01]  /*30480*/  PRMT R15, R20, 0x7773, RZ ;  /* 0x00007773140f7816 */ /* 0x000fe200000000ff */
[----:B------:R-:W-:-:S02]  /*30490*/  ULDC UR4, c[0x0][0x248] ;  /* 0x0000920000047ab9 */ /* 0x000fc40000000800 */
[----:B------:R-:W3:Y:S04]  /*304a0*/  LDL.LU R17, [R1+0xe14] ;  /* 0x000e140001117983 */ /* 0x000ee80000300800 */
[----:B------:R-:W3:Y:S01]  /*304b0*/  LDL.LU R14, [R1+0xe0c] ;  /* 0x000e0c00010e7983 */ /* 0x000ee20000300800 */
[----:B0-----:R-:W-:Y:S01]  /*304c0*/  IMAD R13, R10, 0x2, R0 ;  /* 0x000000020a0d7824 */ /* 0x001fe200078e0200 */
[----:B------:R-:W-:Y:S01]  /*304d0*/  PRMT R21, R21, 0x7773, RZ ;  /* 0x0000777315157816 */ /* 0x000fe200000000ff */
[----:B------:R-:W0:Y:S01]  /*304e0*/  LDC R10, c[0x0][0x248] ;  /* 0x00009200ff0a7b82 */ /* 0x000e220000000800 */
[CC--:B-1----:R-:W-:Y:S01]  /*304f0*/  IADD3 R8, P5, R0.reuse, R68.reuse, RZ ;  /* 0x0000004400087210 */ /* 0x0c2fe20007fbe0ff */
[----:B------:R1:W-:Y:S03]  /*30500*/  @P4 STG.E.U8 desc[UR28][R2.64], R15 ;  /* 0x0000000f02004986 */ /* 0x0003e6000c10111c */
[----:B------:R-:W-:Y:S01]  /*30510*/  LEA.HI.X.SX32 R9, R0, R69, 0x1, P5 ;  /* 0x0000004500097211 */ /* 0x000fe200028f0eff */
[----:B------:R-:W3:Y:S02]  /*30520*/  LDL.LU R20, [R1+0xe18] ;  /* 0x000e180001147983 */ /* 0x000ee40000300800 */
[----:B------:R-:W3:Y:S01]  /*30530*/  LDC R0, c[0x0][0x248] ;  /* 0x00009200ff007b82 */ /* 0x000ee20000000800 */
[----:B-1----:R-:W-:-:S02]  /*30540*/  IADD3 R2, P5, R13, R68, RZ ;  /* 0x000000440d027210 */ /* 0x002fc40007fbe0ff */
[----:B------:R-:W-:Y:S02]  /*30550*/  PRMT R15, R22, 0x7773, RZ ;  /* 0x00007773160f7816 */ /* 0x000fe400000000ff */
[----:B------:R-:W-:Y:S01]  /*30560*/  LEA.HI.X.SX32 R3, R13, R69, 0x1, P5 ;  /* 0x000000450d037211 */ /* 0x000fe200028f0eff */
[----:B--2---:R-:W-:Y:S01]  /*30570*/  IMAD R11, R19, UR4, RZ ;  /* 0x00000004130b7c24 */ /* 0x004fe2000f8e02ff */
[----:B------:R1:W-:Y:S01]  /*30580*/  @P2 STG.E.U8 desc[UR28][R8.64], R21 ;  /* 0x0000001508002986 */ /* 0x0003e2000c10111c */
[----:B------:R-:W-:-:S03]  /*30590*/  ULDC UR4, c[0x0][0x22c] ;  /* 0x00008b0000047ab9 */ /* 0x000fc60000000800 */
[----:B------:R2:W-:Y:S01]  /*305a0*/  @P1 STG.E.U8 desc[UR28][R2.64], R15 ;  /* 0x0000000f02001986 */ /* 0x0005e2000c10111c */
[----:B------:R-:W-:Y:S01]  /*305b0*/  ISETP.LT.AND P4, PT, R19, UR6, !P0 ;  /* 0x0000000613007c0c */ /* 0x000fe2000c781270 */
[----:B------:R-:W-:Y:S01]  /*305c0*/  IMAD R13, R12, 0x4, R13 ;  /* 0x000000040c0d7824 */ /* 0x000fe200078e020d */
[----:B------:R-:W-:Y:S01]  /*305d0*/  PRMT R23, R23, 0x7773, RZ ;  /* 0x0000777317177816 */ /* 0x000fe200000000ff */
[----:B------:R-:W3:Y:S08]  /*305e0*/  LDC R12, c[0x0][0x248] ;  /* 0x00009200ff0c7b82 */ /* 0x000ef00000000800 */
[----:B-1----:R-:W1:Y:S01]  /*305f0*/  LDC R21, c[0x0][0x248] ;  /* 0x00009200ff157b82 */ /* 0x002e620000000800 */
[----:B----4-:R-:W-:Y:S01]  /*30600*/  ISETP.LT.AND P1, PT, R16, UR4, !P0 ;  /* 0x0000000410007c0c */ /* 0x010fe2000c721270 */
[----:B------:R-:W-:Y:S01]  /*30610*/  ULDC UR4, c[0x0][0x22c] ;  /* 0x00008b0000047ab9 */ /* 0x000fe20000000800 */
[----:B------:R-:W4:Y:S01]  /*30620*/  LDL.LU R16, [R1+0xe1c] ;  /* 0x000e1c0001107983 */ /* 0x000f220000300800 */
[----:B------:R-:W-:Y:S01]  /*30630*/  IADD3 R8, P5, R11, R68, RZ ;  /* 0x000000440b087210 */ /* 0x000fe20007fbe0ff */
[----:B------:R-:W-:-:S03]  /*30640*/  ULDC UR6, c[0x0][0x22c] ;  /* 0x00008b0000067ab9 */ /* 0x000fc60000000800 */
[-C--:B------:R-:W-:Y:S02]  /*30650*/  LEA.HI.X.SX32 R9, R11, R69.reuse, 0x1, P5 ;  /* 0x000000450b097211 */ /* 0x080fe400028f0eff */
[C---:B--2---:R-:W-:Y:S01]  /*30660*/  IADD3 R2, P5, R13.reuse, R68, RZ ;  /* 0x000000440d027210 */ /* 0x044fe20007fbe0ff */
[----:B------:R-:W2:Y:S02]  /*30670*/  LDC R11, c[0x0][0x248] ;  /* 0x00009200ff0b7b82 */ /* 0x000ea40000000800 */
[----:B------:R1:W-:Y:S01]  /*30680*/  @P4 STG.E.U8 desc[UR28][R8.64], R23 ;  /* 0x0000001708004986 */ /* 0x0003e2000c10111c */
[----:B------:R-:W-:Y:S01]  /*30690*/  LEA.HI.X.SX32 R3, R13, R69, 0x1, P5 ;  /* 0x000000450d037211 */ /* 0x000fe200028f0eff */
[----:B0-----:R-:W-:Y:S01]  /*306a0*/  IMAD R13, R10, 0x2, R13 ;  /* 0x000000020a0d7824 */ /* 0x001fe200078e020d */
[----:B------:R-:W-:Y:S01]  /*306b0*/  ISETP.LT.AND P2, PT, R18, UR7, !P0 ;  /* 0x0000000712007c0c */ /* 0x000fe2000c741270 */
[----:B------:R-:W-:Y:S01]  /*306c0*/  ULDC UR7, c[0x0][0x22c] ;  /* 0x00008b0000077ab9 */ /* 0x000fe20000000800 */
[----:B------:R-:W4:Y:S01]  /*306d0*/  LDL.LU R18, [R1+0xe24] ;  /* 0x000e240001127983 */ /* 0x000f220000300800 */
[----:B------:R-:W-:Y:S01]  /*306e0*/  PRMT R19, R25, 0x7770, RZ ;  /* 0x0000777019137816 */ /* 0x000fe200000000ff */
[----:B------:R-:W0:Y:S01]  /*306f0*/  LDC R10, c[0x0][0x248] ;  /* 0x00009200ff0a7b82 */ /* 0x000e220000000800 */
[----:B------:R-:W-:-:S07]  /*30700*/  PRMT R15, R26, 0x7770, RZ ;  /* 0x000077701a0f7816 */ /* 0x000fce00000000ff */
[----:B-1----:R-:W1:Y:S01]  /*30710*/  LDC R23, c[0x0][0x248] ;  /* 0x00009200ff177b82 */ /* 0x002e620000000800 */
[----:B---3--:R-:W-:Y:S01]  /*30720*/  ISETP.LT.AND P4, PT, R17, UR4, !P0 ;  /* 0x0000000411007c0c */ /* 0x008fe2000c781270 */
[----:B------:R-:W-:Y:S01]  /*30730*/  ULDC UR4, c[0x0][0x22c] ;  /* 0x00008b0000047ab9 */ /* 0x000fe20000000800 */
[----:B------:R-:W-:Y:S02]  /*30740*/  PRMT R17, R24, 0x7770, RZ ;  /* 0x0000777018117816 */ /* 0x000fe400000000ff */
[----:B------:R-:W-:Y:S01]  /*30750*/  ISETP.LT.AND P5, PT, R14, UR4, !P0 ;  /* 0x000000040e007c0c */ /* 0x000fe2000c7a1270 */
[----:B------:R-:W-:Y:S01]  /*30760*/  IMAD R14, R0, 0x2, R13 ;  /* 0x00000002000e7824 */ /* 0x000fe200078e020d */
[----:B------:R-:W-:Y:S01]  /*30770*/  ULDC UR4, c[0x0][0x22c] ;  /* 0x00008b0000047ab9 */ /* 0x000fe20000000800 */
[----:B------:R3:W-:Y:S01]  /*30780*/  @P3 STG.E.U8 desc[UR28][R2.64], R17 ;  /* 0x0000001102003986 */ /* 0x0007e2000c10111c */
[----:B------:R-:W1:Y:S01]  /*30790*/  LDC R0, c[0x0][0x248] ;  /* 0x00009200ff007b82 */ /* 0x000e620000000800 */
[----:B---3--:R-:W-:-:S04]  /*307a0*/  IADD3 R2, P3, R13, R68, RZ ;  /* 0x000000440d027210 */ /* 0x008fc80007f7e0ff */
[----:B------:R-:W-:Y:S02]  /*307b0*/  LEA.HI.X.SX32 R3, R13, R69, 0x1, P3 ;  /* 0x000000450d037211 */ /* 0x000fe400018f0eff */
[----:B------:R-:W-:-:S04]  /*307c0*/  IADD3 R8, P3, R14, R68, RZ ;  /* 0x000000440e087210 */ /* 0x000fc80007f7e0ff */
[----:B------:R-:W-:Y:S02]  /*307d0*/  LEA.HI.X.SX32 R9, R14, R69, 0x1, P3 ;  /* 0x000000450e097211 */ /* 0x000fe400018f0eff */
[----:B------:R-:W-:Y:S01]  /*307e0*/  ISETP.LT.AND P3, PT, R20, UR4, !P0 ;  /* 0x0000000414007c0c */ /* 0x000fe2000c761270 */
[----:B--2---:R-:W-:Y:S01]  /*307f0*/  IMAD R11, R11, 0x2, R14 ;  /* 0x000000020b0b7824 */ /* 0x004fe200078e020e */
[----:B------:R-:W2:Y:S01]  /*30800*/  LDL.LU R20, [R1+0xbd4] ;  /* 0x000bd40001147983 */ /* 0x000ea20000300800 */
[----:B------:R-:W-:-:S03]  /*30810*/  ULDC UR4, c[0x0][0x22c] ;  /* 0x00008b0000047ab9 */ /* 0x000fc60000000800 */
[----:B------:R3:W-:Y:S01]  /*30820*/  @P6 STG.E.U8 desc[UR28][R2.64], R19 ;  /* 0x0000001302006986 */ /* 0x0007e2000c10111c */
[----:B------:R-:W-:-:S03]  /*30830*/  IMAD R13, R12, 0x2, R11 ;  /* 0x000000020c0d7824 */ /* 0x000fc600078e020b */
[----:B------:R-:W2:Y:S04]  /*30840*/  LDL.LU R14, [R1+0xe2c] ;  /* 0x000e2c00010e7983 */ /* 0x000ea80000300800 */
[----:B------:R1:W-:Y:S01]  /*30850*/  @P2 STG.E.U8 desc[UR28][R8.64], R15 ;  /* 0x0000000f08002986 */ /* 0x0003e2000c10111c */
[----:B------:R-:W-:Y:S01]  /*30860*/  PRMT R17, R27, 0x7770, RZ ;  /* 0x000077701b117816 */ /* 0x000fe200000000ff */
[----:B---3--:R-:W3:Y:S01]  /*30870*/  LDC R19, c[0x0][0x248] ;  /* 0x00009200ff137b82 */ /* 0x008ee20000000800 */
[----:B----4-:R-:W-:Y:S01]  /*30880*/  ISETP.LT.AND P2, PT, R16, UR4, !P0 ;  /* 0x0000000410007c0c */ /* 0x010fe2000c741270 */
[----:B------:R-:W-:Y:S01]  /*30890*/  ULDC UR4, c[0x0][0x22c] ;  /* 0x00008b0000047ab9 */ /* 0x000fe20000000800 */
[----:B------:R-:W4:Y:S04]  /*308a0*/  LDL.LU R16, [R1+0xe30] ;  /* 0x000e300001107983 */ /* 0x000f280000300800 */
[----:B------:R-:W4:Y:S01]  /*308b0*/  LDL.LU R12, [R1+0xe28] ;  /* 0x000e2800010c7983 */ /* 0x000f220000300800 */
[----:B------:R-:W-:-:S04]  /*308c0*/  IADD3 R2, P6, R11, R68, RZ ;  /* 0x000000440b027210 */ /* 0x000fc80007fde0ff */
[-C--:B------:R-:W-:Y:S01]  /*308d0*/  LEA.HI.X.SX32 R3, R11, R69.reuse, 0x1, P6 ;  /* 0x000000450b037211 */ /* 0x080fe200030f0eff */
[----:B0-----:R-:W-:Y:S01]  /*308e0*/  IMAD R11, R10, 0x2, R13 ;  /* 0x000000020a0b7824 */ /* 0x001fe200078e020d */
[C---:B-1----:R-:W-:Y:S01]  /*308f0*/  IADD3 R8, P6, R13.reuse, R68, RZ ;  /* 0x000000440d087210 */ /* 0x042fe20007fde0ff */
[----:B------:R-:W0:Y:S02]  /*30900*/  LDC R10, c[0x0][0x248] ;  /* 0x00009200ff0a7b82 */ /* 0x000e240000000800 */
[----:B------:R1:W-:Y:S01]  /*30910*/  @P1 STG.E.U8 desc[UR28][R2.64], R17 ;  /* 0x0000001102001986 */ /* 0x0003e2000c10111c */
[----:B------:R-:W-:Y:S02]  /*30920*/  LEA.HI.X.SX32 R9, R13, R69, 0x1, P6 ;  /* 0x000000450d097211 */ /* 0x000fe400030f0eff */
[----:B------:R-:W-:Y:S01]  /*30930*/  PRMT R15, R24, 0x7771, RZ ;  /* 0x00007771180f7816 */ /* 0x000fe200000000ff */
[----:B------:R-:W-:Y:S01]  /*30940*/  IMAD R0, R0, 0x2, R11 ;  /* 0x0000000200007824 */ /* 0x000fe200078e020b */
[----:B------:R-:W-:-:S02]  /*30950*/  PRMT R13, R25, 0x7771, RZ ;  /* 0x00007771190d7816 */ /* 0x000fc400000000ff */
[C---:B-1----:R-:W-:Y:S01]  /*30960*/  IADD3 R2, P6, R11.reuse, R68, RZ ;  /* 0x000000440b027210 */ /* 0x042fe20007fde0ff */
[----:B------:R-:W1:Y:S03]  /*30970*/  LDC R17, c[0x0][0x248] ;  /* 0x00009200ff117b82 */ /* 0x000e660000000800 */
[----:B------:R-:W-:Y:S01]  /*30980*/  LEA.HI.X.SX32 R3, R11, R69, 0x1, P6 ;  /* 0x000000450b037211 */ /* 0x000fe200030f0eff */
[----:B------:R3:W-:Y:S01]  /*30990*/  @P4 STG.E.U8 desc[UR28][R8.64], R15 ;  /* 0x0000000f08004986 */ /* 0x0007e2000c10111c */
[----:B------:R-:W-:Y:S01]  /*309a0*/  ISETP.LT.AND P1, PT, R18, UR4, !P0 ;  /* 0x0000000412007c0c */ /* 0x000fe2000c721270 */
[----:B------:R-:W-:Y:S02]  /*309b0*/  ULDC UR4, c[0x0][0x248] ;  /* 0x0000920000047ab9 */ /* 0x000fe40000000800 */
[----:B------:R3:W-:Y:S04]  /*309c0*/  @P5 STG.E.U8 desc[UR28][R2.64], R13 ;  /* 0x0000000d02005986 */ /* 0x0007e8000c10111c */
[----:B------:R-:W4:Y:S01]  /*309d0*/  LDL.LU R18, [R1+0xe34] ;  /* 0x000e340001127983 */ /* 0x000f220000300800 */
[----:B---3--:R-:W-:-:S02]  /*309e0*/  PRMT R9, R26, 0x7771, RZ ;  /* 0x000077711a097816 */ /* 0x008fc400000000ff */
[----:B------:R-:W-:-:S04]  /*309f0*/  IADD3 R2, P4, R0, R68, RZ ;  /* 0x0000004400027210 */ /* 0x000fc80007f9e0ff */
[----:B------:R-:W-:-:S05]  /*30a00*/  LEA.HI.X.SX32 R3, R0, R69, 0x1, P4 ;  /* 0x0000004500037211 */ /* 0x000fca00020f0eff */
[----:B------:R3:W-:Y:S01]  /*30a10*/  @P3 STG.E.U8 desc[UR28][R2.64], R9 ;  /* 0x0000000902003986 */ /* 0x0007e2000c10111c */
[C---:B--2---:R-:W-:Y:S01]  /*30a20*/  IMAD R8, R20.reuse, UR4, RZ ;  /* 0x0000000414087c24 */ /* 0x044fe2000f8e02ff */
[----:B------:R-:W-:Y:S01]  /*30a30*/  ISETP.LT.AND P6, PT, R20, UR6, !P0 ;  /* 0x0000000614007c0c */ /* 0x000fe2000c7c1270 */
[----:B------:R-:W-:Y:S01]  /*30a40*/  ULDC UR6, c[0x0][0x22c] ;  /* 0x00008b0000067ab9 */ /* 0x000fe20000000800 */
[----:B------:R-:W-:Y:S01]  /*30a50*/  PRMT R11, R27, 0x7771, RZ ;  /* 0x000077711b0b7816 */ /* 0x000fe200000000ff */
[----:B------:R-:W-:Y:S01]  /*30a60*/  IMAD R0, R19, 0x4, R0 ;  /* 0x0000000413007824 */ /* 0x000fe200078e0200 */
[----:B------:R-:W-:Y:S01]  /*30a70*/  PRMT R15, R24, 0x7772, RZ ;  /* 0x00007772180f7816 */ /* 0x000fe200000000ff */
[----:B------:R-:W-:Y:S01]  /*30a80*/  ULDC UR4, c[0x0][0x22c] ;  /* 0x00008b0000047ab9 */ /* 0x000fe20000000800 */
[----:B---3--:R-:W-:Y:S01]  /*30a90*/  IADD3 R2, P3, R8, R68, RZ ;  /* 0x0000004408027210 */ /* 0x008fe20007f7e0ff */
[----:B------:R-:W2:Y:S01]  /*30aa0*/  LDC R19, c[0x0][0x248] ;  /* 0x00009200ff137b82 */ /* 0x000ea20000000800 */
[----:B------:R-:W-:Y:S01]  /*30ab0*/  ISETP.LT.AND P4, PT, R14, UR7, !P0 ;  /* 0x000000070e007c0c */ /* 0x000fe2000c781270 */
[----:B-1----:R-:W-:Y:S01]  /*30ac0*/  IMAD R9, R17, 0x2, R0 ;  /* 0x0000000211097824 */ /* 0x002fe200078e0200 */
[----:B------:R-:W3:Y:S01]  /*30ad0*/  LDL.LU R14, [R1+0xe38] ;  /* 0x000e3800010e7983 */ /* 0x000ee20000300800 */
[----:B------:R-:W-:Y:S01]  /*30ae0*/  LEA.HI.X.SX32 R3, R8, R69, 0x1, P3 ;  /* 0x0000004508037211 */ /* 0x000fe200018f0eff */
[----:B------:R-:W-:Y:S01]  /*30af0*/  ULDC UR7, c[0x0][0x22c] ;  /* 0x00008b0000077ab9 */ /* 0x000fe20000000800 */
[----:B------:R-:W-:-:S02]  /*30b00*/  PRMT R13, R25, 0x7772, RZ ;  /* 0x00007772190d7816 */ /* 0x000fc400000000ff */
[----:B------:R-:W1:Y:S01]  /*30b10*/  LDC R17, c[0x0][0x248] ;  /* 0x00009200ff117b82 */ /* 0x000e620000000800 */
[----:B----4-:R-:W-:Y:S01]  /*30b20*/  ISETP.LT.AND P3, PT, R12, UR6, !P0 ;  /* 0x000000060c007c0c */ /* 0x010fe2000c761270 */
[----:B------:R4:W-:Y:S01]  /*30b30*/  @P6 STG.E.U8 desc[UR28][R2.64], R11 ;  /* 0x0000000b02006986 */ /* 0x0009e2000c10111c */
[----:B------:R-:W-:Y:S01]  /*30b40*/  ISETP.LT.AND P5, PT, R16, UR4, !P0 ;  /* 0x0000000410007c0c */ /* 0x000fe2000c7a1270 */
[----:B------:R-:W-:Y:S01]  /*30b50*/  ULDC UR4, c[0x0][0x22c] ;  /* 0x00008b0000047ab9 */ /* 0x000fe20000000800 */
[----:B------:R-:W-:Y:S01]  /*30b60*/  PRMT R25, R25, 0x7773, RZ ;  /* 0x0000777319197816 */ /* 0x000fe200000000ff */
[----:B------:R-:W2:Y:S01]  /*30b70*/  LDL.LU R12, [R1+0xe3c] ;  /* 0x000e3c00010c7983 */ /* 0x000ea20000300800 */
[----:B------:R-:W-:-:S03]  /*30b80*/  ULDC UR6, c[0x0][0x22c] ;  /* 0x00008b0000067ab9 */ /* 0x000fc60000000800 */
[----:B------:R-:W2:Y:S01]  /*30b90*/  LDL.LU R16, [R1+0xe4c] ;  /* 0x000e4c0001107983 */ /* 0x000ea20000300800 */
[----:B----4-:R-:W-:-:S03]  /*30ba0*/  IADD3 R2, P6, R0, R68, RZ ;  /* 0x0000004400027210 */ /* 0x010fc60007fde0ff */
[----:B------:R-:W4:Y:S01]  /*30bb0*/  LDL.LU R20, [R1+0xbd0] ;  /* 0x000bd00001147983 */ /* 0x000f220000300800 */
[----:B------:R-:W-:Y:S01]  /*30bc0*/  LEA.HI.X.SX32 R3, R0, R69, 0x1, P6 ;  /* 0x0000004500037211 */ /* 0x000fe200030f0eff */
[----:B0-----:R-:W-:Y:S01]  /*30bd0*/  IMAD R0, R10, 0x2, R9 ;  /* 0x000000020a007824 */ /* 0x001fe200078e0209 */
[----:B------:R-:W-:-:S03]  /*30be0*/  IADD3 R8, P6, R9, R68, RZ ;  /* 0x0000004409087210 */ /* 0x000fc60007fde0ff */
[----:B------:R0:W-:Y:S01]  /*30bf0*/  @P2 STG.E.U8 desc[UR28][R2.64], R15 ;  /* 0x0000000f02002986 */ /* 0x0001e2000c10111c */
[----:B------:R-:W-:Y:S02]  /*30c00*/  LEA.HI.X.SX32 R9, R9, R69, 0x1, P6 ;  /* 0x0000004509097211 */ /* 0x000fe400030f0eff */
[----:B------:R-:W-:-:S03]  /*30c10*/  PRMT R11, R26, 0x7772, RZ ;  /* 0x000077721a0b7816 */ /* 0x000fc600000000ff */
[----:B------:R1:W-:Y:S01]  /*30c20*/  @P1 STG.E.U8 desc[UR28][R8.64], R13 ;  /* 0x0000000d08001986 */ /* 0x0003e2000c10111c */
[----:B0-----:R-:W-:Y:S01]  /*30c30*/  IADD3 R2, P6, R0, R68, RZ ;  /* 0x0000004400027210 */ /* 0x001fe20007fde0ff */
[----:B------:R-:W-:Y:S01]  /*30c40*/  IMAD R10, R21, 0x2, R0 ;  /* 0x00000002150a7824 */ /* 0x000fe200078e0200 */
[----:B------:R-:W-:Y:S01]  /*30c50*/  ISETP.LT.AND P2, PT, R18, UR4, !P0 ;  /* 0x0000000412007c0c */ /* 0x000fe2000c741270 */
[----:B------:R-:W-:Y:S01]  /*30c60*/  ULDC UR4, c[0x0][0x22c] ;  /* 0x00008b0000047ab9 */ /* 0x000fe20000000800 */
[----:B------:R-:W-:Y:S01]  /*30c70*/  LEA.HI.X.SX32 R3, R0, R69, 0x1, P6 ;  /* 0x0000004500037211 */ /* 0x000fe200030f0eff */
[----:B------:R-:W0:Y:S04]  /*30c80*/  LDC R21, c[0x0][0x248] ;  /* 0x00009200ff157b82 */ /* 0x000e280000000800 */
[----:B------:R1:W-:Y:S04]  /*30c90*/  @P4 STG.E.U8 desc[UR28][R2.64], R11 ;  /* 0x0000000b02004986 */ /* 0x0003e8000c10111c */
[----:B------:R-:W4:Y:S01]  /*30ca0*/  LDC R15, c[0x0][0x248] ;  /* 0x00009200ff0f7b82 */ /* 0x000f220000000800 */
[----:B---3--:R-:W-:Y:S01]  /*30cb0*/  ISETP.LT.AND P1, PT, R14, UR4, !P0 ;  /* 0x000000040e007c0c */ /* 0x008fe2000c721270 */
[----:B------:R-:W-:Y:S01]  /*30cc0*/  ULDC UR4, c[0x0][0x22c] ;  /* 0x00008b0000047ab9 */ /* 0x000fe20000000800 */
[----:B------:R-:W3:Y:S01]  /*30cd0*/  LDL.LU R14, [R1+0xe48] ;  /* 0x000e4800010e7983 */ /* 0x000ee20000300800 */
[----:B--2---:R-:W-:Y:S01]  /*30ce0*/  ISETP.LT.AND P4, PT, R12, UR4, !P0 ;  /* 0x000000040c007c0c */ /* 0x004fe2000c781270 */
[----:B-1----:R-:W-:-:S02]  /*30cf0*/  IMAD R0, R17, 0x2, R10 ;  /* 0x0000000211007824 */ /* 0x002fc400078e020a */
[----:B------:R-:W2:Y:S01]  /*30d00*/  LDL.LU R12, [R1+0xe58] ;  /* 0x000e5800010c7983 */ /* 0x000ea20000300800 */
[CC--:B------:R-:W-:Y:S01]  /*30d10*/  IADD3 R8, P6, R10.reuse, R68.reuse, RZ ;  /* 0x000000440a087210 */ /* 0x0c0fe20007fde0ff */
[----:B------:R-:W-:Y:S01]  /*30d20*/  ULDC UR4, c[0x0][0x22c] ;  /* 0x00008b0000047ab9 */ /* 0x000fe20000000800 */
[----:B------:R-:W-:Y:S01]  /*30d30*/  PRMT R13, R27, 0x7772, RZ ;  /* 0x000077721b0d7816 */ /* 0x000fe200000000ff */
[----:B------:R-:W2:Y:S01]  /*30d40*/  LDL.LU R18, [R1+0xe5c] ;  /* 0x000e5c0001127983 */ /* 0x000ea20000300800 */
[-C--:B------:R-:W-:Y:S01]  /*30d50*/  LEA.HI.X.SX32 R9, R10, R69.reuse, 0x1, P6 ;  /* 0x000000450a097211 */ /* 0x080fe200030f0eff */
[----:B------:R-:W-:Y:S01]  /*30d60*/  IMAD R10, R19, 0x2, R0 ;  /* 0x00000002130a7824 */ /* 0x000fe200078e0200 */
[C---:B------:R-:W-:Y:S01]  /*30d70*/  IADD3 R2, P6, R0.reuse, R68, RZ ;  /* 0x0000004400027210 */ /* 0x040fe20007fde0ff */
[----:B------:R-:W1:Y:S02]  /*30d80*/  LDC R17, c[0x0][0x248] ;  /* 0x00009200ff117b82 */ /* 0x000e640000000800 */
[----:B------:R0:W-:Y:S01]  /*30d90*/  @P5 STG.E.U8 desc[UR28][R8.64], R13 ;  /* 0x0000000d08005986 */ /* 0x0001e2000c10111c */
[----:B------:R-:W-:-:S02]  /*30da0*/  LEA.HI.X.SX32 R3, R0, R69, 0x1, P6 ;  /* 0x0000004500037211 */ /* 0x000fc400030f0eff */
[----:B------:R-:W-:-:S03]  /*30db0*/  PRMT R11, R24, 0x7773, RZ ;  /* 0x00007773180b7816 */ /* 0x000fc600000000ff */
[----:B------:R-:W1:Y:S01]  /*30dc0*/  LDC R19, c[0x0][0x248] ;  /* 0x00009200ff137b82 */ /* 0x000e620000000800 */
[----:B0-----:R-:W-:-:S07]  /*30dd0*/  IADD3 R8, P5, R10, R68, RZ ;  /* 0x000000440a087210 */ /* 0x001fce0007fbe0ff */
[----:B------:R-:W0:Y:S01]  /*30de0*/  LDC R13, c[0x0][0x248] ;  /* 0x00009200ff0d7b82 */ /* 0x000e220000000800 */
[----:B------:R-:W-:Y:S01]  /*30df0*/  LEA.HI.X.SX32 R9, R10, R69, 0x1, P5 ;  /* 0x000000450a097211 */ /* 0x000fe200028f0eff */
[----:B------:R-:W-:Y:S01]  /*30e00*/  IMAD R10, R21, 0x2, R10 ;  /* 0x00000002150a7824 */ /* 0x000fe200078e020a */
[----:B------:R4:W-:Y:S01]  /*30e10*/  @P3 STG.E.U8 desc[UR28][R2.64], R11 ;  /* 0x0000000b02003986 */ /* 0x0009e2000c10111c */
[----:B------:R-:W-:Y:S01]  /*30e20*/  ISETP.LT.AND P6, PT, R16, UR4, !P0 ;  /* 0x0000000410007c0c */ /* 0x000fe2000c7c1270 */
[----:B------:R-:W-:Y:S02]  /*30e30*/  ULDC UR4, c[0x0][0x248] ;  /* 0x0000920000047ab9 */ /* 0x000fe40000000800 */
[----:B------:R-:W2:Y:S01]  /*30e40*/  LDL.LU R16, [R1+0xe54] ;  /* 0x000e540001107983 */ /* 0x000ea20000300800 */
[----:B----4-:R-:W-:Y:S01]  /*30e50*/  IMAD R0, R20, UR4, RZ ;  /* 0x0000000414007c24 */ /* 0x010fe2000f8e02ff */
[----:B------:R-:W-:Y:S01]  /*30e60*/  ULDC UR4, c[0x0][0x22c] ;  /* 0x00008b0000047ab9 */ /* 0x000fe20000000800 */
[----:B------:R-:W-:Y:S01]  /*30e70*/  PRMT R27, R27, 0x7773, RZ ;  /* 0x000077731b1b7816 */ /* 0x000fe200000000ff */
[----:B------:R-:W4:Y:S01]  /*30e80*/  LDC R21, c[0x0][0x248] ;  /* 0x00009200ff157b82 */ /* 0x000f220000000800 */
[----:B------:R-:W-:-:S02]  /*30e90*/  IADD3 R2, P5, R10, R68, RZ ;  /* 0x000000440a027210 */ /* 0x000fc40007fbe0ff */
[----:B------:R-:W-:Y:S02]  /*30ea0*/  PRMT R11, R26, 0x7773, RZ ;  /* 0x000077731a0b7816 */ /* 0x000fe400000000ff */
[----:B------:R-:W-:Y:S01]  /*30eb0*/  LEA.HI.X.SX32 R3, R10, R69, 0x1, P5 ;  /* 0x000000450a037211 */ /* 0x000fe200028f0eff */
[----:B------:R1:W-:Y:S04]  /*30ec0*/  @P2 STG.E.U8 desc[UR28][R8.64], R25 ;  /* 0x0000001908002986 */ /* 0x0003e8000c10111c */
[----:B------:R2:W-:Y:S01]  /*30ed0*/  @P1 STG.E.U8 desc[UR28][R2.64], R11 ;  /* 0x0000000b02001986 */ /* 0x0005e2000c10111c */
[----:B------:R-:W-:Y:S01]  /*30ee0*/  ISETP.LT.AND P3, PT, R20, UR6, !P0 ;  /* 0x0000000614007c0c */ /* 0x000fe2000c761270 */
[----:B------:R-:W-:Y:S01]  /*30ef0*/  IMAD R10, R15, 0x4, R10 ;  /* 0x000000040f0a7824 */ /* 0x000fe200078e020a */
[----:B-1----:R-:W1:Y:S01]  /*30f00*/  LDC R25, c[0x0][0x248] ;  /* 0x00009200ff197b82 */ /* 0x002e620000000800 */
[----:B---3--:R-:W-:Y:S01]  /*30f10*/  ISETP.LT.AND P2, PT, R14, UR7, !P0 ;  /* 0x000000070e007c0c */ /* 0x008fe2000c741270 */
[----:B------:R-:W-:Y:S01]  /*30f20*/  ULDC UR6, c[0x0][0x22c] ;  /* 0x00008b0000067ab9 */ /* 0x000fe20000000800 */
[----:B------:R-:W3:Y:S01]  /*30f30*/  LDL.LU R14, [R1+0xe60] ;  /* 0x000e6000010e7983 */ /* 0x000ee20000300800 */
[----:B--2---:R-:W-:Y:S01]  /*30f40*/  ISETP.LT.AND P1, PT, R12, UR4, !P0 ;  /* 0x000000040c007c0c */ /* 0x004fe2000c721270 */
[----:B------:R-:W-:-:S02]  /*30f50*/  ULDC UR4, c[0x0][0x22c] ;  /* 0x00008b0000047ab9 */ /* 0x000fc40000000800 */
[----:B------:R-:W2:Y:S01]  /*30f60*/  LDL.LU R12, [R1+0xe64] ;  /* 0x000e6400010c7983 */ /* 0x000ea20000300800 */
[----:B------:R-:W-:Y:S01]  /*30f70*/  IADD3 R8, P5, R0, R68, RZ ;  /* 0x0000004400087210 */ /* 0x000fe20007fbe0ff */
[----:B------:R-:W-:-:S03]  /*30f80*/  ULDC UR7, c[0x0][0x22c] ;  /* 0x00008b0000077ab9 */ /* 0x000fc60000000800 */
[-C--:B------:R-:W-:Y:S02]  /*30f90*/  LEA.HI.X.SX32 R9, R0, R69.reuse, 0x1, P5 ;  /* 0x0000004500097211 */ /* 0x080fe400028f0eff */
[----:B------:R-:W-:Y:S02]  /*30fa0*/  IADD3 R2, P5, R10, R68, RZ ;  /* 0x000000440a027210 */ /* 0x000fe40007fbe0ff */
[----:B------:R-:W-:Y:S02]  /*30fb0*/  PRMT R15, R28, 0x7770, RZ ;  /* 0x000077701c0f7816 */ /* 0x000fe400000000ff */
[----:B------:R-:W-:Y:S01]  /*30fc0*/  LEA.HI.X.SX32 R3, R10, R69, 0x1, P5 ;  /* 0x000000450a037211 */ /* 0x000fe200028f0eff */
[----:B0-----:R-:W-:Y:S01]  /*30fd0*/  IMAD R10, R13, 0x2, R10 ;  /* 0x000000020d0a7824 */ /* 0x001fe200078e020a */
[----:B------:R0:W-:Y:S01]  /*30fe0*/  @P3 STG.E.U8 desc[UR28][R8.64], R27 ;  /* 0x0000001b08003986 */ /* 0x0001e2000c10111c */
[----:B------:R-:W-:Y:S01]  /*30ff0*/  ISETP.LT.AND P3, PT, R18, UR4, !P0 ;  /* 0x0000000412007c0c */ /* 0x000fe2000c761270 */
[----:B------:R-:W-:Y:S01]  /*31000*/  ULDC UR4, c[0x0][0x22c] ;  /* 0x00008b0000047ab9 */ /* 0x000fe20000000800 */
[----:B------:R-:W-:Y:S01]  /*31010*/  IMAD R0, R17, 0x2, R10 ;  /* 0x0000000211007824 */ /* 0x000fe200078e020a */
[----:B------:R4:W-:Y:S01]  /*31020*/  @P4 STG.E.U8 desc[UR28][R2.64], R15 ;  /* 0x0000000f02004986 */ /* 0x0009e2000c10111c */
[----:B------:R-:W-:Y:S01]  /*31030*/  PRMT R13, R29, 0x7770, RZ ;  /* 0x000077701d0d7816 */ /* 0x000fe200000000ff */
[----:B------:R-:W1:Y:S02]  /*31040*/  LDC R17, c[0x0][0x248] ;  /* 0x00009200ff117b82 */ /* 0x000e640000000800 */
[----:B------:R-:W2:Y:S01]  /*31050*/  LDL.LU R18, [R1+0xe6c] ;  /* 0x000e6c0001127983 */ /* 0x000ea20000300800 */
[----:B------:R-:W-:-:S05]  /*31060*/  PRMT R11, R30, 0x7770, RZ ;  /* 0x000077701e0b7816 */ /* 0x000fca00000000ff */
[----:B0-----:R-:W0:Y:S01]  /*31070*/  LDC R27, c[0x0][0x248] ;  /* 0x00009200ff1b7b82 */ /* 0x001e220000000800 */
[----:B----4-:R-:W-:-:S04]  /*31080*/  IADD3 R2, P4, R10, R68, RZ ;  /* 0x000000440a027210 */ /* 0x010fc80007f9e0ff */
[-C--:B------:R-:W-:Y:S01]  /*31090*/  LEA.HI.X.SX32 R3, R10, R69.reuse, 0x1, P4 ;  /* 0x000000450a037211 */ /* 0x080fe200020f0eff */
[----:B------:R-:W-:Y:S01]  /*310a0*/  IMAD R10, R19, 0x2, R0 ;  /* 0x00000002130a7824 */ /* 0x000fe200078e0200 */
[----:B------:R-:W-:Y:S01]  /*310b0*/  IADD3 R8, P4, R0, R68, RZ ;  /* 0x0000004400087210 */ /* 0x000fe20007f9e0ff */
[----:B------:R-:W4:Y:S01]  /*310c0*/  LDL.LU R19, [R1+0xbcc] ;  /* 0x000bcc0001137983 */ /* 0x000f220000300800 */
[----:B------:R-:W-:Y:S01]  /*310d0*/  ISETP.LT.AND P5, PT, R16, UR4, !P0 ;  /* 0x0000000410007c0c */ /* 0x000fe2000c7a1270 */
[----:B------:R-:W-:Y:S01]  /*310e0*/  ULDC UR4, c[0x0][0x22c] ;  /* 0x00008b0000047ab9 */ /* 0x000fe20000000800 */
[----:B------:R-:W-:Y:S01]  /*310f0*/  LEA.HI.X.SX32 R9, R0, R69, 0x1, P4 ;  /* 0x0000004500097211 */ /* 0x000fe200020f0eff */
[----:B------:R2:W-:Y:S04]  /*31100*/  @P6 STG.E.U8 desc[UR28][R2.64], R13 ;  /* 0x0000000d02006986 */ /* 0x0005e8000c10111c */
[----:B------:R2:W-:Y:S01]  /*31110*/  @P2 STG.E.U8 desc[UR28][R8.64], R11 ;  /* 0x0000000b08002986 */ /* 0x0005e2000c10111c */
[----:B---3--:R-:W-:Y:S01]  /*31120*/  ISETP.LT.AND P4, PT, R14, UR4, !P0 ;  /* 0x000000040e007c0c */ /* 0x008fe2000c781270 */
[----:B------:R-:W-:-:S02]  /*31130*/  ULDC UR4, c[0x0][0x22c] ;  /* 0x00008b0000047ab9 */ /* 0x000fc40000000800 */
[----:B------:R-:W3:Y:S04]  /*31140*/  LDL.LU R14, [R1+0xe74] ;  /* 0x000e7400010e7983 */ /* 0x000ee80000300800 */
[----:B------:R-:W3:Y:S01]  /*31150*/  LDL.LU R16, [R1+0xe78] ;  /* 0x000e780001107983 */ /* 0x000ee20000300800 */
[----:B--2---:R-:W-:Y:S01]  /*31160*/  ISETP.LT.AND P2, PT, R12, UR4, !P0 ;  /* 0x000000040c007c0c */ /* 0x004fe2000c741270 */
[----:B------:R-:W-:Y:S02]  /*31170*/  IMAD R0, R21, 0x2, R10 ;  /* 0x0000000215007824 */ /* 0x000fe400078e020a */
[----:B------:R-:W2:Y:S01]  /*31180*/  LDL.LU R12, [R1+0xe70] ;  /* 0x000e7000010c7983 */ /* 0x000ea20000300800 */
[CC--:B------:R-:W-:Y:S01]  /*31190*/  IADD3 R2, P6, R10.reuse, R68.reuse, RZ ;  /* 0x000000440a027210 */ /* 0x0c0fe20007fde0ff */
[----:B------:R-:W-:Y:S01]  /*311a0*/  ULDC UR4, c[0x0][0x22c] ;  /* 0x00008b0000047ab9 */ /* 0x000fe20000000800 */
[----:B------:R-:W-:Y:S01]  /*311b0*/  PRMT R15, R31, 0x7770, RZ ;  /* 0x000077701f0f7816 */ /* 0x000fe200000000ff */
[----:B------:R-:W0:Y:S01]  /*311c0*/  LDC R21, c[0x0][0x248] ;  /* 0x00009200ff157b82 */ /* 0x000e220000000800 */
[----:B------:R-:W-:Y:S01]  /*311d0*/  LEA.HI.X.SX32 R3, R10, R69, 0x1, P6 ;  /* 0x000000450a037211 */ /* 0x000fe200030f0eff */
[----:B------:R-:W-:Y:S01]  /*311e0*/  IMAD R10, R23, 0x2, R0 ;  /* 0x00000002170a7824 */ /* 0x000fe200078e0200 */
[----:B------:R-:W-:-:S03]  /*311f0*/  IADD3 R8, P6, R0, R68, RZ ;  /* 0x0000004400087210 */ /* 0x000fc60007fde0ff */
[----:B------:R1:W-:Y:S01]  /*31200*/  @P1 STG.E.U8 desc[UR28][R2.64], R15 ;  /* 0x0000000f02001986 */ /* 0x0003e2000c10111c */
[----:B------:R-:W-:Y:S01]  /*31210*/  LEA.HI.X.SX32 R9, R0, R69, 0x1, P6 ;  /* 0x0000004500097211 */ /* 0x000fe200030f0eff */
[----:B------:R-:W0:Y:S01]  /*31220*/  LDC R23, c[0x0][0x248] ;  /* 0x00009200ff177b82 */ /* 0x000e220000000800 */
[----:B------:R-:W-:Y:S02]  /*31230*/  PRMT R13, R28, 0x7771, RZ ;  /* 0x000077711c0d7816 */ /* 0x000fe400000000ff */
[----:B------:R-:W-:Y:S02]  /*31240*/  PRMT R11, R29, 0x7771, RZ ;  /* 0x000077711d0b7816 */ /* 0x000fe400000000ff */
[----:B-1----:R-:W-:-:S03]  /*31250*/  IADD3 R2, P6, R10, R68, RZ ;  /* 0x000000440a027210 */ /* 0x002fc60007fde0ff */
[----:B------:R-:W1:Y:S01]  /*31260*/  LDC R15, c[0x0][0x248] ;  /* 0x00009200ff0f7b82 */ /* 0x000e620000000800 */
[----:B------:R-:W-:Y:S01]  /*31270*/  LEA.HI.X.SX32 R3, R10, R69, 0x1, P6 ;  /* 0x000000450a037211 */ /* 0x000fe200030f0eff */
[----:B------:R-:W-:Y:S01]  /*31280*/  IMAD R10, R17, 0x2, R10 ;  /* 0x00000002110a7824 */ /* 0x000fe200078e020a */
[----:B------:R4:W-:Y:S01]  /*31290*/  @P3 STG.E.U8 desc[UR28][R8.64], R13 ;  /* 0x0000000d08003986 */ /* 0x0009e2000c10111c */
[----:B------:R-:W-:Y:S01]  /*312a0*/  ISETP.LT.AND P1, PT, R18, UR4, !P0 ;  /* 0x0000000412007c0c */ /* 0x000fe2000c721270 */
[----:B------:R-:W-:-:S03]  /*312b0*/  ULDC UR4, c[0x0][0x248] ;  /* 0x0000920000047ab9 */ /* 0x000fc60000000800 */
[----:B------:R-:W0:Y:S01]  /*312c0*/  LDC R17, c[0x0][0x248] ;  /* 0x00009200ff117b82 */ /* 0x000e220000000800 */
[----:B------:R4:W-:Y:S02]  /*312d0*/  @P5 STG.E.U8 desc[UR28][R2.64], R11 ;  /* 0x0000000b02005986 */ /* 0x0009e4000c10111c */
[C---:B----4-:R-:W-:Y:S01]  /*312e0*/  IMAD R0, R19.reuse, UR4, RZ ;  /* 0x0000000413007c24 */ /* 0x050fe2000f8e02ff */
[----:B------:R-:W-:Y:S01]  /*312f0*/  ISETP.LT.AND P6, PT, R19, UR6, !P0 ;  /* 0x0000000613007c0c */ /* 0x000fe2000c7c1270 */
[----:B------:R-:W4:Y:S01]  /*31300*/  LDL.LU R18, [R1+0xe7c] ;  /* 0x000e7c0001127983 */ /* 0x000f220000300800 */
[----:B------:R-:W-:Y:S01]  /*31310*/  ULDC UR6, c[0x0][0x22c] ;  /* 0x00008b0000067ab9 */ /* 0x000fe20000000800 */
[----:B------:R-:W-:Y:S01]  /*31320*/  ULDC UR4, c[0x0][0x22c] ;  /* 0x00008b0000047ab9 */ /* 0x000fe20000000800 */
[----:B------:R-:W1:Y:S01]  /*31330*/  LDC R19, c[0x0][0x248] ;  /* 0x00009200ff137b82 */ /* 0x000e620000000800 */
[----:B------:R-:W-:Y:S02]  /*31340*/  PRMT R9, R30, 0x7771, RZ ;  /* 0x000077711e097816 */ /* 0x000fe400000000ff */
[----:B------:R-:W-:-:S04]  /*31350*/  IADD3 R2, P3, R10, R68, RZ ;  /* 0x000000440a027210 */ /* 0x000fc80007f7e0ff */
[----:B------:R-:W-:-:S05]  /*31360*/  LEA.HI.X.SX32 R3, R10, R69, 0x1, P3 ;  /* 0x000000450a037211 */ /* 0x000fca00018f0eff */
[----:B------:R0:W-:Y:S02]  /*31370*/  @P4 STG.E.U8 desc[UR28][R2.64], R9 ;  /* 0x0000000902004986 */ /* 0x0001e4000c10111c */
[----:B0-----:R-:W-:Y:S02]  /*31380*/  IADD3 R2, P4, R0, R68, RZ ;  /* 0x0000004400027210 */ /* 0x001fe40007f9e0ff */
[----:B---3--:R-:W-:Y:S01]  /*31390*/  ISETP.LT.AND P3, PT, R14, UR7, !P0 ;  /* 0x000000070e007c0c */ /* 0x008fe2000c761270 */
[----:B------:R-:W-:Y:S01]  /*313a0*/  IMAD R10, R17, 0x4, R10 ;  /* 0x00000004110a7824 */ /* 0x000fe200078e020a */
[----:B------:R-:W3:Y:S01]  /*313b0*/  LDL.LU R14, [R1+0xe80] ;  /* 0x000e8000010e7983 */ /* 0x000ee20000300800 */
[----:B------:R-:W-:Y:S01]  /*313c0*/  LEA.HI.X.SX32 R3, R0, R69, 0x1, P4 ;  /* 0x0000004500037211 */ /* 0x000fe200020f0eff */
[----:B------:R-:W0:Y:S01]  /*313d0*/  LDC R17, c[0x0][0x248] ;  /* 0x00009200ff117b82 */ /* 0x000e220000000800 */
[----:B------:R-:W-:Y:S01]  /*313e0*/  PRMT R11, R31, 0x7771, RZ ;  /* 0x000077711f0b7816 */ /* 0x000fe200000000ff */
[----:B------:R-:W-:Y:S01]  /*313f0*/  ULDC UR7, c[0x0][0x22c] ;  /* 0x00008b0000077ab9 */ /* 0x000fe20000000800 */
[----:B--2---:R-:W-:-:S03]  /*31400*/  ISETP.LT.AND P4, PT, R12, UR6, !P0 ;  /* 0x000000060c007c0c */ /* 0x004fc6000c781270 */
[----:B------:R2:W-:Y:S01]  /*31410*/  @P6 STG.E.U8 desc[UR28][R2.64], R11 ;  /* 0x0000000b02006986 */ /* 0x0005e2000c10111c */
[----:B-1----:R-:W-:-:S03]  /*31420*/  IMAD R0, R15, 0x2, R10 ;  /* 0x000000020f007824 */ /* 0x002fc600078e020a */
[----:B------:R-:W3:Y:S01]  /*31430*/  LDL.LU R12, [R1+0xe84] ;  /* 0x000e8400010c7983 */ /* 0x000ee20000300800 */
[----:B------:R-:W-:Y:S01]  /*31440*/  PRMT R15, R28, 0x7772, RZ ;  /* 0x000077721c0f7816 */ /* 0x000fe200000000ff */
[----:B------:R-:W-:Y:S01]  /*31450*/  ULDC UR6, c[0x0][0x22c] ;  /* 0x00008b0000067ab9 */ /* 0x000fe20000000800 */
[----:B--2---:R-:W-:-:S04]  /*31460*/  IADD3 R2, P6, R10, R68, RZ ;  /* 0x000000440a027210 */ /* 0x004fc80007fde0ff */
[-C--:B------:R-:W-:Y:S01]  /*31470*/  LEA.HI.X.SX32 R3, R10, R69.reuse, 0x1, P6 ;  /* 0x000000450a037211 */ /* 0x080fe200030f0eff */
[----:B------:R-:W-:Y:S01]  /*31480*/  IMAD R10, R19, 0x2, R0 ;  /* 0x00000002130a7824 */ /* 0x000fe200078e0200 */
[C---:B------:R-:W-:Y:S01]  /*31490*/  IADD3 R8, P6, R0.reuse, R68, RZ ;  /* 0x0000004400087210 */ /* 0x040fe20007fde0ff */
[----:B------:R-:W1:Y:S02]  /*314a0*/  LDC R19, c[0x0][0x248] ;  /* 0x00009200ff137b82 */ /* 0x000e640000000800 */
[----:B------:R2:W-:Y:S01]  /*314b0*/  @P2 STG.E.U8 desc[UR28][R2.64], R15 ;  /* 0x0000000f02002986 */ /* 0x0005e2000c10111c */
[----:B------:R-:W-:Y:S02]  /*314c0*/  LEA.HI.X.SX32 R9, R0, R69, 0x1, P6 ;  /* 0x0000004500097211 */ /* 0x000fe400030f0eff */
[----:B------:R-:W-:Y:S01]  /*314d0*/  ISETP.LT.AND P5, PT, R16, UR4, !P0 ;  /* 0x0000000410007c0c */ /* 0x000fe2000c7a1270 */
[----:B------:R-:W-:Y:S01]  /*314e0*/  ULDC UR4, c[0x0][0x22c] ;  /* 0x00008b0000047ab9 */ /* 0x000fe20000000800 */
[----:B------:R-:W-:Y:S01]  /*314f0*/  PRMT R13, R29, 0x7772, RZ ;  /* 0x000077721d0d7816 */ /* 0x000fe200000000ff */
[----:B------:R-:W3:Y:S01]  /*31500*/  LDL.LU R16, [R1+0xe94] ;  /* 0x000e940001107983 */ /* 0x000ee20000300800 */
[----:B------:R-:W-:-:S02]  /*31510*/  PRMT R11, R30, 0x7772, RZ ;  /* 0x000077721e0b7816 */ /* 0x000fc400000000ff */
[----:B--2---:R-:W-:Y:S01]  /*31520*/  IADD3 R2, P6, R10, R68, RZ ;  /* 0x000000440a027210 */ /* 0x004fe20007fde0ff */
[----:B------:R-:W2:Y:S01]  /*31530*/  LDC R15, c[0x0][0x248] ;  /* 0x00009200ff0f7b82 */ /* 0x000ea20000000800 */
[----:B----4-:R-:W-:Y:S01]  /*31540*/  ISETP.LT.AND P2, PT, R18, UR4, !P0 ;  /* 0x0000000412007c0c */ /* 0x010fe2000c741270 */
[----:B------:R-:W-:Y:S01]  /*31550*/  ULDC UR4, c[0x0][0x22c] ;  /* 0x00008b0000047ab9 */ /* 0x000fe20000000800 */
[----:B------:R-:W-:Y:S01]  /*31560*/  LEA.HI.X.SX32 R3, R10, R69, 0x1, P6 ;  /* 0x000000450a037211 */ /* 0x000fe200030f0eff */
[----:B------:R4:W-:Y:S04]  /*31570*/  @P1 STG.E.U8 desc[UR28][R8.64], R13 ;  /* 0x0000000d08001986 */ /* 0x0009e8000c10111c */
[----:B------:R-:W2:Y:S04]  /*31580*/  LDL.LU R20, [R1+0xbc8] ;  /* 0x000bc80001147983 */ /* 0x000ea80000300800 */
[----:B------:R0:W-:Y:S01]  /*31590*/  @P3 STG.E.U8 desc[UR28][R2.64], R11 ;  /* 0x0000000b02003986 */ /* 0x0001e2000c10111c */
[----:B---3--:R-:W-:Y:S01]  /*315a0*/  ISETP.LT.AND P1, PT, R14, UR4, !P0 ;  /* 0x000000040e007c0c */ /* 0x008fe2000c721270 */
[----:B------:R-:W-:-:S02]  /*315b0*/  ULDC UR4, c[0x0][0x22c] ;  /* 0x00008b0000047ab9 */ /* 0x000fc40000000800 */
[----:B------:R-:W3:Y:S01]  /*315c0*/  LDL.LU R14, [R1+0xe90] ;  /* 0x000e9000010e7983 */ /* 0x000ee20000300800 */
[----:B------:R-:W-:Y:S01]  /*315d0*/  ISETP.LT.AND P3, PT, R12, UR4, !P0 ;  /* 0x000000040c007c0c */ /* 0x000fe2000c761270 */
[----:B------:R-:W-:Y:S02]  /*315e0*/  IMAD R0, R21, 0x2, R10 ;  /* 0x0000000215007824 */ /* 0x000fe400078e020a */
[----:B------:R-:W3:Y:S01]  /*315f0*/  LDL.LU R12, [R1+0xea0] ;  /* 0x000ea000010c7983 */ /* 0x000ee20000300800 */
[----:B----4-:R-:W-:Y:S01]  /*31600*/  PRMT R13, R31, 0x7772, RZ ;  /* 0x000077721f0d7816 */ /* 0x010fe200000000ff */
[----:B------:R-:W-:Y:S01]  /*31610*/  ULDC UR4, c[0x0][0x22c] ;  /* 0x00008b0000047ab9 */ /* 0x000fe20000000800 */
[----:B0-----:R-:W-:Y:S01]  /*31620*/  IMAD R10, R17, 0x2, R0 ;  /* 0x00000002110a7824 */ /* 0x001fe200078e0200 */
[-C--:B------:R-:W-:Y:S01]  /*31630*/  IADD3 R8, P6, R0, R68.reuse, RZ ;  /* 0x0000004400087210 */ /* 0x080fe20007fde0ff */
[----:B------:R-:W4:Y:S01]  /*31640*/  LDL.LU R18, [R1+0xea4] ;  /* 0x000ea40001127983 */ /* 0x000f220000300800 */
        /* <DEDUP_REMOVED lines=9> */
[----:B------:R-:W-:-:S05]  /*316e0*/  PRMT R31, R31, 0x7773, RZ ;  /* 0x000077731f1f7816 */ /* 0x000fca00000000ff */
[----:B------:R-:W0:Y:S01]  /*316f0*/  LDC R23, c[0x0][0x248] ;  /* 0x00009200ff177b82 */ /* 0x000e220000000800 */
[----:B-1----:R-:W-:-:S04]  /*31700*/  IADD3 R8, P5, R0, R68, RZ ;  /* 0x0000004400087210 */ /* 0x002fc80007fbe0ff */
[----:B------:R-:W-:Y:S01]  /*31710*/  LEA.HI.X.SX32 R9, R0, R69, 0x1, P5 ;  /* 0x0000004500097211 */ /* 0x000fe200028f0eff */
[----:B------:R-:W-:Y:S01]  /*31720*/  IMAD R0, R19, 0x2, R0 ;  /* 0x0000000213007824 */ /* 0x000fe200078e0200 */
[----:B------:R1:W-:Y:S01]  /*31730*/  @P4 STG.E.U8 desc[UR28][R2.64], R11 ;  /* 0x0000000b02004986 */ /* 0x0003e2000c10111c */
[----:B------:R-:W-:Y:S01]  /*31740*/  ISETP.LT.AND P6, PT, R16, UR4, !P0 ;  /* 0x0000000410007c0c */ /* 0x000fe2000c7c1270 */
[----:B------:R-:W-:Y:S01]  /*31750*/  ULDC UR4, c[0x0][0x248] ;  /* 0x0000920000047ab9 */ /* 0x000fe20000000800 */
[----:B------:R-:W0:Y:S01]  /*31760*/  LDC R13, c[0x0][0x248] ;  /* 0x00009200ff0d7b82 */ /* 0x000e220000000800 */
[----:B------:R-:W4:Y:S01]  /*31770*/  LDL.LU R16, [R1+0xe9c] ;  /* 0x000e9c0001107983 */ /* 0x000f220000300800 */
[----:B--2---:R-:W-:Y:S01]  /*31780*/  IMAD R10, R20, UR4, RZ ;  /* 0x00000004140a7c24 */ /* 0x004fe2000f8e02ff */
[----:B------:R-:W-:-:S05]  /*31790*/  ULDC UR4, c[0x0][0x22c] ;  /* 0x00008b0000047ab9 */ /* 0x000fca0000000800 */
[----:B------:R-:W2:Y:S01]  /*317a0*/  LDC R19, c[0x0][0x248] ;  /* 0x00009200ff137b82 */ /* 0x000ea20000000800 */
[----:B-1----:R-:W-:Y:S02]  /*317b0*/  IADD3 R2, P5, R0, R68, RZ ;  /* 0x0000004400027210 */ /* 0x002fe40007fbe0ff */
[----:B------:R-:W-:Y:S02]  /*317c0*/  PRMT R11, R30, 0x7773, RZ ;  /* 0x000077731e0b7816 */ /* 0x000fe400000000ff */
[----:B------:R-:W-:Y:S01]  /*317d0*/  LEA.HI.X.SX32 R3, R0, R69, 0x1, P5 ;  /* 0x0000004500037211 */ /* 0x000fe200028f0eff */
[----:B------:R1:W-:Y:S04]  /*317e0*/  @P2 STG.E.U8 desc[UR28][R8.64], R29 ;  /* 0x0000001d08002986 */ /* 0x0003e8000c10111c */
[----:B------:R1:W-:Y:S01]  /*317f0*/  @P1 STG.E.U8 desc[UR28][R2.64], R11 ;  /* 0x0000000b02001986 */ /* 0x0003e2000c10111c */
[----:B---3--:R-:W-:Y:S01]  /*31800*/  ISETP.LT.AND P2, PT, R14, UR7, !P0 ;  /* 0x000000070e007c0c */ /* 0x008fe2000c741270 */
[----:B------:R-:W-:-:S02]  /*31810*/  IMAD R0, R15, 0x4, R0 ;  /* 0x000000040f007824 */ /* 0x000fc400078e0200 */
[----:B------:R-:W3:Y:S01]  /*31820*/  LDL.LU R14, [R1+0xea8] ;  /* 0x000ea800010e7983 */ /* 0x000ee20000300800 */
[----:B------:R-:W-:Y:S01]  /*31830*/  ISETP.LT.AND P1, PT, R12, UR4, !P0 ;  /* 0x000000040c007c0c */ /* 0x000fe2000c721270 */
[----:B------:R-:W-:Y:S02]  /*31840*/  ULDC UR4, c[0x0][0x22c] ;  /* 0x00008b0000047ab9 */ /* 0x000fe40000000800 */
[----:B------:R-:W2:Y:S01]  /*31850*/  LDL.LU R12, [R1+0xeac] ;  /* 0x000eac00010c7983 */ /* 0x000ea20000300800 */
[-C--:B-1----:R-:W-:Y:S01]  /*31860*/  IADD3 R8, P5, R10, R68.reuse, RZ ;  /* 0x000000440a087210 */ /* 0x082fe20007fbe0ff */
[----:B------:R-:W-:Y:S01]  /*31870*/  ULDC UR7, c[0x0][0x22c] ;  /* 0x00008b0000077ab9 */ /* 0x000fe20000000800 */
[----:B------:R-:W-:Y:S01]  /*31880*/  ISETP.LT.AND P4, PT, R20, UR6, !P0 ;  /* 0x0000000614007c0c */ /* 0x000fe2000c781270 */
[----:B------:R-:W-:Y:S01]  /*31890*/  ULDC UR6, c[0x0][0x22c] ;  /* 0x00008b0000067ab9 */ /* 0x000fe20000000800 */
[----:B------:R-:W-:Y:S02]  /*318a0*/  LEA.HI.X.SX32 R9, R10, R69, 0x1, P5 ;  /* 0x000000450a097211 */ /* 0x000fe400028f0eff */
[----:B------:R-:W1:Y:S01]  /*318b0*/  LDC R10, c[0x0][0x248] ;  /* 0x00009200ff0a7b82 */ /* 0x000e620000000800 */
[----:B------:R-:W-:-:S02]  /*318c0*/  IADD3 R2, P5, R0, R68, RZ ;  /* 0x0000004400027210 */ /* 0x000fc40007fbe0ff */
[----:B------:R-:W-:Y:S02]  /*318d0*/  PRMT R15, R32, 0x7770, RZ ;  /* 0x00007770200f7816 */ /* 0x000fe400000000ff */
[----:B------:R-:W-:Y:S01]  /*318e0*/  LEA.HI.X.SX32 R3, R0, R69, 0x1, P5 ;  /* 0x0000004500037211 */ /* 0x000fe200028f0eff */
[----:B0-----:R-:W-:-:S03]  /*318f0*/  IMAD R0, R13, 0x2, R0 ;  /* 0x000000020d007824 */ /* 0x001fc600078e0200 */
[----:B------:R0:W-:Y:S01]  /*31900*/  @P4 STG.E.U8 desc[UR28][R8.64], R31 ;  /* 0x0000001f08004986 */ /* 0x0001e2000c10111c */
[----:B----4-:R-:W-:Y:S01]  /*31910*/  ISETP.LT.AND P4, PT, R18, UR4, !P0 ;  /* 0x0000000412007c0c */ /* 0x010fe2000c781270 */
[----:B------:R-:W-:Y:S02]  /*31920*/  ULDC UR4, c[0x0][0x22c] ;  /* 0x00008b0000047ab9 */ /* 0x000fe40000000800 */
[----:B------:R4:W-:Y:S04]  /*31930*/  @P3 STG.E.U8 desc[UR28][R2.64], R15 ;  /* 0x0000000f02003986 */ /* 0x0009e8000c10111c */
[----:B------:R-:W2:Y:S01]  /*31940*/  LDL.LU R18, [R1+0xeb4] ;  /* 0x000eb40001127983 */ /* 0x000ea20000300800 */
[----:B0-----:R-:W-:-:S03]  /*31950*/  IMAD R9, R17, 0x2, R0 ;  /* 0x0000000211097824 */ /* 0x001fc600078e0200 */
[----:B------:R-:W2:Y:S01]  /*31960*/  LDL.LU R20, [R1+0xbc4] ;  /* 0x000bc40001147983 */ /* 0x000ea20000300800 */
[----:B------:R-:W-:Y:S01]  /*31970*/  PRMT R13, R33, 0x7770, RZ ;  /* 0x00007770210d7816 */ /* 0x000fe200000000ff */
[----:B------:R-:W0:Y:S01]  /*31980*/  LDC R17, c[0x0][0x248] ;  /* 0x00009200ff117b82 */ /* 0x000e220000000800 */
[----:B----4-:R-:W-:-:S04]  /*31990*/  IADD3 R2, P3, R0, R68, RZ ;  /* 0x0000004400027210 */ /* 0x010fc80007f7e0ff */
[-C--:B------:R-:W-:Y:S02]  /*319a0*/  LEA.HI.X.SX32 R3, R0, R69.reuse, 0x1, P3 ;  /* 0x0000004500037211 */ /* 0x080fe400018f0eff */
[C---:B------:R-:W-:Y:S01]  /*319b0*/  IADD3 R8, P3, R9.reuse, R68, RZ ;  /* 0x0000004409087210 */ /* 0x040fe20007f7e0ff */
[----:B-1----:R-:W-:Y:S01]  /*319c0*/  IMAD R0, R10, 0x2, R9 ;  /* 0x000000020a007824 */ /* 0x002fe200078e0209 */
[----:B------:R-:W-:Y:S01]  /*319d0*/  ISETP.LT.AND P5, PT, R16, UR4, !P0 ;  /* 0x0000000410007c0c */ /* 0x000fe2000c7a1270 */
[----:B------:R-:W-:Y:S01]  /*319e0*/  ULDC UR4, c[0x0][0x22c] ;  /* 0x00008b0000047ab9 */ /* 0x000fe20000000800 */
[----:B------:R-:W-:Y:S02]  /*319f0*/  PRMT R11, R34, 0x7770, RZ ;  /* 0x00007770220b7816 */ /* 0x000fe400000000ff */
        /* <DEDUP_REMOVED lines=10> */
[CC--:B-1----:R-:W-:Y:S01]  /*31aa0*/  IADD3 R2, P6, R0.reuse, R68.reuse, RZ ;  /* 0x0000004400027210 */ /* 0x0c2fe20007fde0ff */
[----:B------:R-:W-:Y:S01]  /*31ab0*/  ULDC UR4, c[0x0][0x22c] ;  /* 0x00008b0000047ab9 */ /* 0x000fe20000000800 */
[----:B------:R-:W-:Y:S01]  /*31ac0*/  PRMT R15, R35, 0x7770, RZ ;  /* 0x00007770230f7816 */ /* 0x000fe200000000ff */
[----:B------:R-:W1:Y:S01]  /*31ad0*/  LDC R19, c[0x0][0x248] ;  /* 0x00009200ff137b82 */ /* 0x000e620000000800 */
[----:B------:R-:W-:Y:S01]  /*31ae0*/  LEA.HI.X.SX32 R3, R0, R69, 0x1, P6 ;  /* 0x0000004500037211 */ /* 0x000fe200030f0eff */
[----:B------:R-:W-:Y:S01]  /*31af0*/  IMAD R0, R21, 0x2, R10 ;  /* 0x0000000215007824 */ /* 0x000fe200078e020a */
[----:B----4-:R-:W-:-:S03]  /*31b00*/  IADD3 R8, P6, R10, R68, RZ ;  /* 0x000000440a087210 */ /* 0x010fc60007fde0ff */
[----:B------:R4:W-:Y:S01]  /*31b10*/  @P1 STG.E.U8 desc[UR28][R2.64], R15 ;  /* 0x0000000f02001986 */ /* 0x0009e2000c10111c */
[----:B------:R-:W-:Y:S01]  /*31b20*/  LEA.HI.X.SX32 R9, R10, R69, 0x1, P6 ;  /* 0x000000450a097211 */ /* 0x000fe200030f0eff */
[----:B------:R-:W1:Y:S01]  /*31b30*/  LDC R21, c[0x0][0x248] ;  /* 0x00009200ff157b82 */ /* 0x000e620000000800 */
[----:B------:R-:W-:Y:S02]  /*31b40*/  PRMT R13, R32, 0x7771, RZ ;  /* 0x00007771200d7816 */ /* 0x000fe400000000ff */
[----:B------:R-:W-:-:S05]  /*31b50*/  PRMT R11, R33, 0x7771, RZ ;  /* 0x00007771210b7816 */ /* 0x000fca00000000ff */
[----:B------:R-:W1:Y:S01]  /*31b60*/  LDC R10, c[0x0][0x248] ;  /* 0x00009200ff0a7b82 */ /* 0x000e620000000800 */
[----:B----4-:R-:W-:-:S04]  /*31b70*/  IADD3 R2, P6, R0, R68, RZ ;  /* 0x0000004400027210 */ /* 0x010fc80007fde0ff */
[----:B------:R-:W-:Y:S01]  /*31b80*/  LEA.HI.X.SX32 R3, R0, R69, 0x1, P6 ;  /* 0x0000004500037211 */ /* 0x000fe200030f0eff */
[----:B0-----:R-:W-:Y:S01]  /*31b90*/  IMAD R0, R17, 0x2, R0 ;  /* 0x0000000211007824 */ /* 0x001fe200078e0200 */
[----:B------:R0:W-:Y:S01]  /*31ba0*/  @P4 STG.E.U8 desc[UR28][R8.64], R13 ;  /* 0x0000000d08004986 */ /* 0x0001e2000c10111c */
[----:B------:R-:W-:Y:S01]  /*31bb0*/  ISETP.LT.AND P1, PT, R18, UR4, !P0 ;  /* 0x0000000412007c0c */ /* 0x000fe2000c721270 */
[----:B------:R-:W-:Y:S01]  /*31bc0*/  ULDC UR4, c[0x0][0x248] ;  /* 0x0000920000047ab9 */ /* 0x000fe20000000800 */
[----:B------:R-:W-:Y:S01]  /*31bd0*/  ISETP.LT.AND P6, PT, R20, UR6, !P0 ;  /* 0x0000000614007c0c */ /* 0x000fe2000c7c1270 */
[----:B------:R4:W-:Y:S01]  /*31be0*/  @P5 STG.E.U8 desc[UR28][R2.64], R11 ;  /* 0x0000000b02005986 */ /* 0x0009e2000c10111c */
[----:B------:R-:W-:Y:S01]  /*31bf0*/  ULDC UR6, c[0x0][0x22c] ;  /* 0x00008b0000067ab9 */ /* 0x000fe20000000800 */
[----:B------:R-:W1:Y:S02]  /*31c00*/  LDC R17, c[0x0][0x248] ;  /* 0x00009200ff117b82 */ /* 0x000e640000000800 */
[----:B------:R-:W2:Y:S01]  /*31c10*/  LDL.LU R18, [R1+0xec4] ;  /* 0x000ec40001127983 */ /* 0x000ea20000300800 */
[----:B0-----:R-:W-:-:S05]  /*31c20*/  PRMT R9, R34, 0x7771, RZ ;  /* 0x0000777122097816 */ /* 0x001fca00000000ff */
[----:B------:R-:W0:Y:S01]  /*31c30*/  LDC R15, c[0x0][0x248] ;  /* 0x00009200ff0f7b82 */ /* 0x000e220000000800 */
[----:B----4-:R-:W-:Y:S01]  /*31c40*/  IADD3 R2, P4, R0, R68, RZ ;  /* 0x0000004400027210 */ /* 0x010fe20007f9e0ff */
[----:B------:R-:W-:Y:S01]  /*31c50*/  IMAD R8, R20, UR4, RZ ;  /* 0x0000000414087c24 */ /* 0x000fe2000f8e02ff */
[----:B------:R-:W-:Y:S01]  /*31c60*/  PRMT R11, R35, 0x7771, RZ ;  /* 0x00007771230b7816 */ /* 0x000fe200000000ff */
[----:B------:R-:W-:Y:S01]  /*31c70*/  ULDC UR4, c[0x0][0x22c] ;  /* 0x00008b0000047ab9 */ /* 0x000fe20000000800 */
[----:B------:R-:W-:-:S05]  /*31c80*/  LEA.HI.X.SX32 R3, R0, R69, 0x1, P4 ;  /* 0x0000004500037211 */ /* 0x000fca00020f0eff */
[----:B------:R4:W-:Y:S02]  /*31c90*/  @P3 STG.E.U8 desc[UR28][R2.64], R9 ;  /* 0x0000000902003986 */ /* 0x0009e4000c10111c */
[----:B----4-:R-:W-:Y:S02]  /*31ca0*/  IADD3 R2, P3, R8, R68, RZ ;  /* 0x0000004408027210 */ /* 0x010fe40007f7e0ff */
[----:B---3--:R-:W-:Y:S01]  /*31cb0*/  ISETP.LT.AND P4, PT, R14, UR7, !P0 ;  /* 0x000000070e007c0c */ /* 0x008fe2000c781270 */
[----:B-1----:R-:W-:Y:S01]  /*31cc0*/  IMAD R0, R17, 0x4, R0 ;  /* 0x0000000411007824 */ /* 0x002fe200078e0200 */
[----:B------:R-:W3:Y:S01]  /*31cd0*/  LDL.LU R14, [R1+0xec8] ;  /* 0x000ec800010e7983 */ /* 0x000ee20000300800 */
[----:B------:R-:W-:Y:S01]  /*31ce0*/  LEA.HI.X.SX32 R3, R8, R69, 0x1, P3 ;  /* 0x0000004508037211 */ /* 0x000fe200018f0eff */
[----:B------:R-:W1:Y:S01]  /*31cf0*/  LDC R17, c[0x0][0x248] ;  /* 0x00009200ff117b82 */ /* 0x000e620000000800 */
[----:B------:R-:W-:Y:S01]  /*31d00*/  ISETP.LT.AND P5, PT, R16, UR4, !P0 ;  /* 0x0000000410007c0c */ /* 0x000fe2000c7a1270 */
[----:B0-----:R-:W-:Y:S01]  /*31d10*/  IMAD R9, R15, 0x2, R0 ;  /* 0x000000020f097824 */ /* 0x001fe200078e0200 */
[C---:B------:R-:W-:Y:S01]  /*31d20*/  PRMT R13, R33.reuse, 0x7772, RZ ;  /* 0x00007772210d7816 */ /* 0x040fe200000000ff */
[----:B------:R-:W-:Y:S01]  /*31d30*/  ULDC UR7, c[0x0][0x22c] ;  /* 0x00008b0000077ab9 */ /* 0x000fe20000000800 */
[----:B--2---:R-:W-:Y:S01]  /*31d40*/  ISETP.LT.AND P3, PT, R12, UR6, !P0 ;  /* 0x000000060c007c0c */ /* 0x004fe2000c761270 */
[----:B------:R0:W-:Y:S01]  /*31d50*/  @P6 STG.E.U8 desc[UR28][R2.64], R11 ;  /* 0x0000000b02006986 */ /* 0x0001e2000c10111c */
[----:B------:R-:W-:Y:S01]  /*31d60*/  PRMT R15, R32, 0x7772, RZ ;  /* 0x00007772200f7816 */ /* 0x000fe200000000ff */
[----:B------:R-:W-:Y:S01]  /*31d70*/  ULDC UR4, c[0x0][0x22c] ;  /* 0x00008b0000047ab9 */ /* 0x000fe20000000800 */
[----:B------:R-:W-:Y:S01]  /*31d80*/  PRMT R33, R33, 0x7773, RZ ;  /* 0x0000777321217816 */ /* 0x000fe200000000ff */
[----:B------:R-:W2:Y:S01]  /*31d90*/  LDL.LU R12, [R1+0xecc] ;  /* 0x000ecc00010c7983 */ /* 0x000ea20000300800 */
[----:B------:R-:W-:-:S03]  /*31da0*/  ULDC UR6, c[0x0][0x22c] ;  /* 0x00008b0000067ab9 */ /* 0x000fc60000000800 */
[----:B------:R-:W4:Y:S01]  /*31db0*/  LDL.LU R16, [R1+0xedc] ;  /* 0x000edc0001107983 */ /* 0x000f220000300800 */
[----:B0-----:R-:W-:-:S03]  /*31dc0*/  IADD3 R2, P6, R0, R68, RZ ;  /* 0x0000004400027210 */ /* 0x001fc60007fde0ff */
[----:B------:R-:W4:Y:S01]  /*31dd0*/  LDL.LU R20, [R1+0xbc0] ;  /* 0x000bc00001147983 */ /* 0x000f220000300800 */
[----:B------:R-:W-:Y:S01]  /*31de0*/  LEA.HI.X.SX32 R3, R0, R69, 0x1, P6 ;  /* 0x0000004500037211 */ /* 0x000fe200030f0eff */
[----:B------:R-:W-:Y:S01]  /*31df0*/  IMAD R0, R10, 0x2, R9 ;  /* 0x000000020a007824 */ /* 0x000fe200078e0209 */
        /* <DEDUP_REMOVED lines=29> */
[----:B------:R-:W-:Y:S02]  /*31fd0*/  PRMT R11, R32, 0x7773, RZ ;  /* 0x00007773200b7816 */ /* 0x000fe400000000ff */
[----:B------:R-:W-:Y:S01]  /*31fe0*/  PRMT R35, R35, 0x7773, RZ ;  /* 0x0000777323237816 */ /* 0x000fe200000000ff */
[----:B------:R-:W1:Y:S01]  /*31ff0*/  LDC R21, c[0x0][0x248] ;  /* 0x00009200ff157b82 */ /* 0x000e620000000800 */
[----:B0-----:R-:W-:-:S07]  /*32000*/  IADD3 R8, P5, R10, R68, RZ ;  /* 0x000000440a087210 */ /* 0x001fce0007fbe0ff */
[----:B------:R-:W0:Y:S01]  /*32010*/  LDC R13, c[0x0][0x248] ;  /* 0x00009200ff0d7b82 */ /* 0x000e220000000800 */
[----:B------:R-:W-:Y:S01]  /*32020*/  LEA.HI.X.SX32 R9, R10, R69, 0x1, P5 ;  /* 0x000000450a097211 */ /* 0x000fe200028f0eff */
[----:B------:R-:W-:Y:S01]  /*32030*/  IMAD R10, R19, 0x2, R10 ;  /* 0x00000002130a7824 */ /* 0x000fe200078e020a */
[----:B------:R4:W-:Y:S02]  /*32040*/  @P3 STG.E.U8 desc[UR28][R2.64], R11 ;  /* 0x0000000b02003986 */ /* 0x0009e4000c10111c */
[----:B----4-:R-:W-:Y:S01]  /*32050*/  ISETP.LT.AND P6, PT, R16, UR4, !P0 ;  /* 0x0000000410007c0c */ /* 0x010fe2000c7c1270 */
[----:B------:R-:W-:Y:S01]  /*32060*/  ULDC UR4, c[0x0][0x248] ;  /* 0x0000920000047ab9 */ /* 0x000fe20000000800 */
[----:B------:R-:W4:Y:S01]  /*32070*/  LDL.LU R16, [R1+0xee4] ;  /* 0x000ee40001107983 */ /* 0x000f220000300800 */
[----:B------:R-:W-:Y:S01]  /*32080*/  IMAD R0, R20, UR4, RZ ;  /* 0x0000000414007c24 */ /* 0x000fe2000f8e02ff */
[----:B------:R-:W-:Y:S01]  /*32090*/  ULDC UR4, c[0x0][0x22c] ;  /* 0x00008b0000047ab9 */ /* 0x000fe20000000800 */
[----:B------:R-:W1:Y:S01]  /*320a0*/  LDC R19, c[0x0][0x248] ;  /* 0x00009200ff137b82 */ /* 0x000e620000000800 */
[----:B------:R-:W-:-:S02]  /*320b0*/  IADD3 R2, P5, R10, R68, RZ ;  /* 0x000000440a027210 */ /* 0x000fc40007fbe0ff */
[----:B------:R-:W-:Y:S02]  /*320c0*/  PRMT R11, R34, 0x7773, RZ ;  /* 0x00007773220b7816 */ /* 0x000fe400000000ff */
[----:B------:R-:W-:Y:S01]  /*320d0*/  LEA.HI.X.SX32 R3, R10, R69, 0x1, P5 ;  /* 0x000000450a037211 */ /* 0x000fe200028f0eff */
[----:B------:R2:W-:Y:S04]  /*320e0*/  @P2 STG.E.U8 desc[UR28][R8.64], R33 ;  /* 0x0000002108002986 */ /* 0x0005e8000c10111c */
[----:B------:R0:W-:Y:S01]  /*320f0*/  @P1 STG.E.U8 desc[UR28][R2.64], R11 ;  /* 0x0000000b02001986 */ /* 0x0001e2000c10111c */
[----:B---3--:R-:W-:Y:S01]  /*32100*/  ISETP.LT.AND P2, PT, R14, UR7, !P0 ;  /* 0x000000070e007c0c */ /* 0x008fe2000c741270 */
[----:B------:R-:W-:Y:S02]  /*32110*/  IMAD R10, R15, 0x4, R10 ;  /* 0x000000040f0a7824 */ /* 0x000fe400078e020a */
[----:B------:R-:W3:Y:S01]  /*32120*/  LDL.LU R14, [R1+0xef0] ;  /* 0x000ef000010e7983 */ /* 0x000ee20000300800 */
[----:B--2---:R-:W-:Y:S01]  /*32130*/  ISETP.LT.AND P1, PT, R12, UR4, !P0 ;  /* 0x000000040c007c0c */ /* 0x004fe2000c721270 */
[----:B------:R-:W-:-:S02]  /*32140*/  ULDC UR4, c[0x0][0x22c] ;  /* 0x00008b0000047ab9 */ /* 0x000fc40000000800 */
[----:B------:R-:W2:Y:S01]  /*32150*/  LDL.LU R12, [R1+0xef4] ;  /* 0x000ef400010c7983 */ /* 0x000ea20000300800 */
[----:B------:R-:W-:Y:S01]  /*32160*/  ISETP.LT.AND P3, PT, R20, UR6, !P0 ;  /* 0x0000000614007c0c */ /* 0x000fe2000c761270 */
[----:B------:R-:W-:Y:S01]  /*32170*/  ULDC UR6, c[0x0][0x22c] ;  /* 0x00008b0000067ab9 */ /* 0x000fe20000000800 */
[----:B------:R-:W-:Y:S01]  /*32180*/  IADD3 R8, P5, R0, R68, RZ ;  /* 0x0000004400087210 */ /* 0x000fe20007fbe0ff */
[----:B------:R-:W-:-:S03]  /*32190*/  ULDC UR7, c[0x0][0x22c] ;  /* 0x00008b0000077ab9 */ /* 0x000fc60000000800 */
[-C--:B------:R-:W-:Y:S02]  /*321a0*/  LEA.HI.X.SX32 R9, R0, R69.reuse, 0x1, P5 ;  /* 0x0000004500097211 */ /* 0x080fe400028f0eff */
[-C--:B0-----:R-:W-:Y:S02]  /*321b0*/  IADD3 R2, P5, R10, R68.reuse, RZ ;  /* 0x000000440a027210 */ /* 0x081fe40007fbe0ff */
[----:B------:R-:W-:Y:S02]  /*321c0*/  PRMT R15, R36, 0x7770, RZ ;  /* 0x00007770240f7816 */ /* 0x000fe400000000ff */
[----:B------:R-:W-:Y:S01]  /*321d0*/  LEA.HI.X.SX32 R3, R10, R69, 0x1, P5 ;  /* 0x000000450a037211 */ /* 0x000fe200028f0eff */
[----:B------:R-:W-:Y:S01]  /*321e0*/  IMAD R10, R13, 0x2, R10 ;  /* 0x000000020d0a7824 */ /* 0x000fe200078e020a */
[----:B------:R-:W-:Y:S01]  /*321f0*/  @P3 STG.E.U8 desc[UR28][R8.64], R35 ;  /* 0x0000002308003986 */ /* 0x000fe2000c10111c */
[----:B------:R-:W-:Y:S01]  /*32200*/  ISETP.LT.AND P3, PT, R18, UR4, !P0 ;  /* 0x0000000412007c0c */ /* 0x000fe2000c761270 */
[----:B------:R-:W-:Y:S01]  /*32210*/  ULDC UR4, c[0x0][0x22c] ;  /* 0x00008b0000047ab9 */ /* 0x000fe20000000800 */
[----:B-1----:R-:W-:Y:S01]  /*32220*/  IMAD R0, R17, 0x2, R10 ;  /* 0x0000000211007824 */ /* 0x002fe200078e020a */
[----:B------:R0:W-:Y:S01]  /*32230*/  @P4 STG.E.U8 desc[UR28][R2.64], R15 ;  /* 0x0000000f02004986 */ /* 0x0001e2000c10111c */
[----:B------:R-:W-:Y:S01]  /*32240*/  PRMT R13, R37, 0x7770, RZ ;  /* 0x00007770250d7816 */ /* 0x000fe200000000ff */
[----:B------:R-:W1:Y:S02]  /*32250*/  LDC R17, c[0x0][0x248] ;  /* 0x00009200ff117b82 */ /* 0x000e640000000800 */
[----:B------:R-:W2:Y:S01]  /*32260*/  LDL.LU R18, [R1+0xefc] ;  /* 0x000efc0001127983 */ /* 0x000ea20000300800 */
[----:B0-----:R-:W-:-:S04]  /*32270*/  IADD3 R2, P4, R10, R68, RZ ;  /* 0x000000440a027210 */ /* 0x001fc80007f9e0ff */
[-C--:B------:R-:W-:Y:S01]  /*32280*/  LEA.HI.X.SX32 R3, R10, R69.reuse, 0x1, P4 ;  /* 0x000000450a037211 */ /* 0x080fe200020f0eff */
[----:B------:R-:W-:Y:S01]  /*32290*/  IMAD R10, R19, 0x2, R0 ;  /* 0x00000002130a7824 */ /* 0x000fe200078e0200 */
[----:B------:R-:W-:Y:S01]  /*322a0*/  IADD3 R8, P4, R0, R68, RZ ;  /* 0x0000004400087210 */ /* 0x000fe20007f9e0ff */
[----:B------:R-:W2:Y:S01]  /*322b0*/  LDL.LU R19, [R1+0xbbc] ;  /* 0x000bbc0001137983 */ /* 0x000ea20000300800 */
[----:B----4-:R-:W-:Y:S01]  /*322c0*/  ISETP.LT.AND P5, PT, R16, UR4, !P0 ;  /* 0x0000000410007c0c */ /* 0x010fe2000c7a1270 */
        /* <DEDUP_REMOVED lines=12> */
[CC--:B0-----:R-:W-:Y:S01]  /*32390*/  IADD3 R2, P6, R10.reuse, R68.reuse, RZ ;  /* 0x000000440a027210 */ /* 0x0c1fe20007fde0ff */
[----:B------:R-:W-:Y:S01]  /*323a0*/  ULDC UR4, c[0x0][0x22c] ;  /* 0x00008b0000047ab9 */ /* 0x000fe20000000800 */
[----:B------:R-:W-:Y:S01]  /*323b0*/  PRMT R15, R39, 0x7770, RZ ;  /* 0x00007770270f7816 */ /* 0x000fe200000000ff */
[----:B------:R-:W0:Y:S01]  /*323c0*/  LDC R21, c[0x0][0x248] ;  /* 0x00009200ff157b82 */ /* 0x000e220000000800 */
[----:B------:R-:W-:Y:S01]  /*323d0*/  LEA.HI.X.SX32 R3, R10, R69, 0x1, P6 ;  /* 0x000000450a037211 */ /* 0x000fe200030f0eff */
[----:B------:R-:W-:Y:S01]  /*323e0*/  IMAD R10, R23, 0x2, R0 ;  /* 0x00000002170a7824 */ /* 0x000fe200078e0200 */
[----:B----4-:R-:W-:-:S03]  /*323f0*/  IADD3 R8, P6, R0, R68, RZ ;  /* 0x0000004400087210 */ /* 0x010fc60007fde0ff */
[----:B------:R4:W-:Y:S01]  /*32400*/  @P1 STG.E.U8 desc[UR28][R2.64], R15 ;  /* 0x0000000f02001986 */ /* 0x0009e2000c10111c */
[----:B------:R-:W-:Y:S01]  /*32410*/  LEA.HI.X.SX32 R9, R0, R69, 0x1, P6 ;  /* 0x0000004500097211 */ /* 0x000fe200030f0eff */
[----:B------:R-:W0:Y:S01]  /*32420*/  LDC R23, c[0x0][0x248] ;  /* 0x00009200ff177b82 */ /* 0x000e220000000800 */
[----:B------:R-:W-:Y:S02]  /*32430*/  PRMT R13, R36, 0x7771, RZ ;  /* 0x00007771240d7816 */ /* 0x000fe400000000ff */
[----:B------:R-:W-:Y:S02]  /*32440*/  PRMT R11, R37, 0x7771, RZ ;  /* 0x00007771250b7816 */ /* 0x000fe400000000ff */
[----:B----4-:R-:W-:-:S03]  /*32450*/  IADD3 R2, P6, R10, R68, RZ ;  /* 0x000000440a027210 */ /* 0x010fc60007fde0ff */
[----:B------:R-:W4:Y:S01]  /*32460*/  LDC R15, c[0x0][0x248] ;  /* 0x00009200ff0f7b82 */ /* 0x000f220000000800 */
[----:B------:R-:W-:Y:S01]  /*32470*/  LEA.HI.X.SX32 R3, R10, R69, 0x1, P6 ;  /* 0x000000450a037211 */ /* 0x000fe200030f0eff */
[----:B-1----:R-:W-:Y:S01]  /*32480*/  IMAD R10, R17, 0x2, R10 ;  /* 0x00000002110a7824 */ /* 0x002fe200078e020a */
[----:B------:R1:W-:Y:S01]  /*32490*/  @P3 STG.E.U8 desc[UR28][R8.64], R13 ;  /* 0x0000000d08003986 */ /* 0x0003e2000c10111c */
[----:B------:R-:W-:Y:S01]  /*324a0*/  ISETP.LT.AND P1, PT, R18, UR4, !P0 ;  /* 0x0000000412007c0c */ /* 0x000fe2000c721270 */
[----:B------:R-:W-:-:S03]  /*324b0*/  ULDC UR4, c[0x0][0x248] ;  /* 0x0000920000047ab9 */ /* 0x000fc60000000800 */
[----:B------:R-:W0:Y:S01]  /*324c0*/  LDC R17, c[0x0][0x248] ;  /* 0x00009200ff117b82 */ /* 0x000e220000000800 */
[----:B------:R1:W-:Y:S01]  /*324d0*/  @P5 STG.E.U8 desc[UR28][R2.64], R11 ;  /* 0x0000000b02005986 */ /* 0x0003e2000c10111c */
[----:B------:R-:W-:-:S03]  /*324e0*/  IMAD R0, R19, UR4, RZ ;  /* 0x0000000413007c24 */ /* 0x000fc6000f8e02ff */
[----:B------:R-:W4:Y:S01]  /*324f0*/  LDL.LU R18, [R1+0xf0c] ;  /* 0x000f0c0001127983 */ /* 0x000f220000300800 */
[----:B------:R-:W-:Y:S01]  /*32500*/  ISETP.LT.AND P6, PT, R19, UR6, !P0 ;  /* 0x0000000613007c0c */ /* 0x000fe2000c7c1270 */
[----:B------:R-:W-:Y:S01]  /*32510*/  ULDC UR6, c[0x0][0x22c] ;  /* 0x00008b0000067ab9 */ /* 0x000fe20000000800 */
[----:B-1----:R-:W-:Y:S01]  /*32520*/  PRMT R9, R38, 0x7771, RZ ;  /* 0x0000777126097816 */ /* 0x002fe200000000ff */
[----:B------:R-:W1:Y:S01]  /*32530*/  LDC R19, c[0x0][0x248] ;  /* 0x00009200ff137b82 */ /* 0x000e620000000800 */
[----:B------:R-:W-:Y:S01]  /*32540*/  ULDC UR4, c[0x0][0x22c] ;  /* 0x00008b0000047ab9 */ /* 0x000fe20000000800 */
[----:B------:R-:W-:-:S04]  /*32550*/  IADD3 R2, P3, R10, R68, RZ ;  /* 0x000000440a027210 */ /* 0x000fc80007f7e0ff */
[----:B------:R-:W-:-:S05]  /*32560*/  LEA.HI.X.SX32 R3, R10, R69, 0x1, P3 ;  /* 0x000000450a037211 */ /* 0x000fca00018f0eff */
[----:B------:R3:W-:Y:S02]  /*32570*/  @P4 STG.E.U8 desc[UR28][R2.64], R9 ;  /* 0x0000000902004986 */ /* 0x0007e4000c10111c */
[----:B---3--:R-:W-:Y:S02]  /*32580*/  IADD3 R2, P4, R0, R68, RZ ;  /* 0x0000004400027210 */ /* 0x008fe40007f9e0ff */
[----:B------:R-:W-:Y:S01]  /*32590*/  ISETP.LT.AND P3, PT, R14, UR7, !P0 ;  /* 0x000000070e007c0c */ /* 0x000fe2000c761270 */
[----:B0-----:R-:W-:Y:S01]  /*325a0*/  IMAD R10, R17, 0x4, R10 ;  /* 0x00000004110a7824 */ /* 0x001fe200078e020a */
[----:B------:R-:W3:Y:S01]  /*325b0*/  LDL.LU R14, [R1+0xf10] ;  /* 0x000f1000010e7983 */ /* 0x000ee20000300800 */
[----:B------:R-:W-:Y:S01]  /*325c0*/  LEA.HI.X.SX32 R3, R0, R69, 0x1, P4 ;  /* 0x0000004500037211 */ /* 0x000fe200020f0eff */
[----:B------:R-:W0:Y:S01]  /*325d0*/  LDC R17, c[0x0][0x248] ;  /* 0x00009200ff117b82 */ /* 0x000e220000000800 */
[----:B------:R-:W-:Y:S01]  /*325e0*/  PRMT R11, R39, 0x7771, RZ ;  /* 0x00007771270b7816 */ /* 0x000fe200000000ff */
[----:B------:R-:W-:Y:S01]  /*325f0*/  ULDC UR7, c[0x0][0x22c] ;  /* 0x00008b0000077ab9 */ /* 0x000fe20000000800 */
[----:B--2---:R-:W-:-:S03]  /*32600*/  ISETP.LT.AND P4, PT, R12, UR6, !P0 ;  /* 0x000000060c007c0c */ /* 0x004fc6000c781270 */
[----:B------:R2:W-:Y:S01]  /*32610*/  @P6 STG.E.U8 desc[UR28][R2.64], R11 ;  /* 0x0000000b02006986 */ /* 0x0005e2000c10111c */
[----:B----4-:R-:W-:-:S03]  /*32620*/  IMAD R0, R15, 0x2, R10 ;  /* 0x000000020f007824 */ /* 0x010fc600078e020a */
[----:B------:R-:W4:Y:S01]  /*32630*/  LDL.LU R12, [R1+0xf14] ;  /* 0x000f1400010c7983 */ /* 0x000f220000300800 */
[----:B------:R-:W-:Y:S01]  /*32640*/  PRMT R15, R36, 0x7772, RZ ;  /* 0x00007772240f7816 */ /* 0x000fe200000000ff */
[----:B------:R-:W-:Y:S01]  /*32650*/  ULDC UR6, c[0x0][0x22c] ;  /* 0x00008b0000067ab9 */ /* 0x000fe20000000800 */
[----:B--2---:R-:W-:-:S04]  /*32660*/  IADD3 R2, P6, R10, R68, RZ ;  /* 0x000000440a027210 */ /* 0x004fc80007fde0ff */
[-C--:B------:R-:W-:Y:S01]  /*32670*/  LEA.HI.X.SX32 R3, R10, R69.reuse, 0x1, P6 ;  /* 0x000000450a037211 */ /* 0x080fe200030f0eff */
[----:B-1----:R-:W-:Y:S01]  /*32680*/  IMAD R10, R19, 0x2, R0 ;  /* 0x00000002130a7824 */ /* 0x002fe200078e0200 */
[C---:B------:R-:W-:Y:S01]  /*32690*/  IADD3 R8, P6, R0.reuse, R68, RZ ;  /* 0x0000004400087210 */ /* 0x040fe20007fde0ff */
[----:B------:R-:W1:Y:S02]  /*326a0*/  LDC R19, c[0x0][0x248] ;  /* 0x00009200ff137b82 */ /* 0x000e640000000800 */
[----:B------:R2:W-:Y:S01]  /*326b0*/  @P2 STG.E.U8 desc[UR28][R2.64], R15 ;  /* 0x0000000f02002986 */ /* 0x0005e2000c10111c */
[----:B------:R-:W-:Y:S02]  /*326c0*/  LEA.HI.X.SX32 R9, R0, R69, 0x1, P6 ;  /* 0x0000004500097211 */ /* 0x000fe400030f0eff */
[----:B------:R-:W-:Y:S01]  /*326d0*/  ISETP.LT.AND P5, PT, R16, UR4, !P0 ;  /* 0x0000000410007c0c */ /* 0x000fe2000c7a1270 */
[----:B------:R-:W-:Y:S01]  /*326e0*/  ULDC UR4, c[0x0][0x22c] ;  /* 0x00008b0000047ab9 */ /* 0x000fe20000000800 */
[----:B------:R-:W-:Y:S01]  /*326f0*/  PRMT R13, R37, 0x7772, RZ ;  /* 0x00007772250d7816 */ /* 0x000fe200000000ff */
[----:B------:R-:W4:Y:S01]  /*32700*/  LDL.LU R16, [R1+0xf24] ;  /* 0x000f240001107983 */ /* 0x000f220000300800 */
[----:B------:R-:W-:-:S02]  /*32710*/  PRMT R11, R38, 0x7772, RZ ;  /* 0x00007772260b7816 */ /* 0x000fc400000000ff */
[----:B--2---:R-:W-:Y:S01]  /*32720*/  IADD3 R2, P6, R10, R68, RZ ;  /* 0x000000440a027210 */ /* 0x004fe20007fde0ff */
[----:B------:R2:W-:Y:S01]  /*32730*/  @P1 STG.E.U8 desc[UR28][R8.64], R13 ;  /* 0x0000000d08001986 */ /* 0x0005e2000c10111c */
[----:B------:R-:W1:Y:S01]  /*32740*/  LDC R15, c[0x0][0x248] ;  /* 0x00009200ff0f7b82 */ /* 0x000e620000000800 */
[----:B------:R-:W-:Y:S01]  /*32750*/  ISETP.LT.AND P2, PT, R18, UR4, !P0 ;  /* 0x0000000412007c0c */ /* 0x000fe2000c741270 */
[----:B------:R-:W-:Y:S01]  /*32760*/  ULDC UR4, c[0x0][0x22c] ;  /* 0x00008b0000047ab9 */ /* 0x000fe20000000800 */
[----:B------:R-:W-:Y:S01]  /*32770*/  LEA.HI.X.SX32 R3, R10, R69, 0x1, P6 ;  /* 0x000000450a037211 */ /* 0x000fe200030f0eff */
[----:B------:R-:W2:Y:S04]  /*32780*/  LDL.LU R20, [R1+0xbb8] ;  /* 0x000bb80001147983 */ /* 0x000ea80000300800 */
[----:B------:R0:W-:Y:S01]  /*32790*/  @P3 STG.E.U8 desc[UR28][R2.64], R11 ;  /* 0x0000000b02003986 */ /* 0x0001e2000c10111c */
[----:B---3--:R-:W-:Y:S01]  /*327a0*/  ISETP.LT.AND P1, PT, R14, UR4, !P0 ;  /* 0x000000040e007c0c */ /* 0x008fe2000c721270 */
[----:B------:R-:W-:-:S02]  /*327b0*/  ULDC UR4, c[0x0][0x22c] ;  /* 0x00008b0000047ab9 */ /* 0x000fc40000000800 */
[----:B------:R-:W3:Y:S01]  /*327c0*/  LDL.LU R14, [R1+0xf20] ;  /* 0x000f2000010e7983 */ /* 0x000ee20000300800 */
[----:B----4-:R-:W-:Y:S01]  /*327d0*/  ISETP.LT.AND P3, PT, R12, UR4, !P0 ;  /* 0x000000040c007c0c */ /* 0x010fe2000c761270 */
[----:B------:R-:W-:Y:S02]  /*327e0*/  IMAD R0, R21, 0x2, R10 ;  /* 0x0000000215007824 */ /* 0x000fe400078e020a */
[----:B------:R-:W4:Y:S01]  /*327f0*/  LDL.LU R12, [R1+0xf30] ;  /* 0x000f3000010c7983 */ /* 0x000f220000300800 */
[----:B--2---:R-:W-:Y:S01]  /*32800*/  PRMT R13, R39, 0x7772, RZ ;  /* 0x00007772270d7816 */ /* 0x004fe200000000ff */
[----:B------:R-:W-:Y:S01]  /*32810*/  ULDC UR4, c[0x0][0x22c] ;  /* 0x00008b0000047ab9 */ /* 0x000fe20000000800 */
[----:B0-----:R-:W-:Y:S01]  /*32820*/  PRMT R11, R36, 0x7773, RZ ;  /* 0x00007773240b7816 */ /* 0x001fe200000000ff */
[----:B------:R-:W2:Y:S01]  /*32830*/  LDL.LU R18, [R1+0xf34] ;  /* 0x000f340001127983 */ /* 0x000ea20000300800 */
[CC--:B------:R-:W-:Y:S01]  /*32840*/  IADD3 R8, P6, R0.reuse, R68.reuse, RZ ;  /* 0x0000004400087210 */ /* 0x0c0fe20007fde0ff */
[----:B------:R-:W-:Y:S01]  /*32850*/  IMAD R10, R17, 0x2, R0 ;  /* 0x00000002110a7824 */ /* 0x000fe200078e0200 */
        /* <DEDUP_REMOVED lines=8> */
[----:B------:R-:W-:-:S07]  /*328e0*/  PRMT R39, R39, 0x7773, RZ ;  /* 0x0000777327277816 */ /* 0x000fce00000000ff */
        /* <DEDUP_REMOVED lines=8> */
[----:B------:R-:W2:Y:S01]  /*32970*/  LDL.LU R16, [R1+0xf2c] ;  /* 0x000f2c0001107983 */ /* 0x000ea20000300800 */
[----:B------:R-:W-:Y:S01]  /*32980*/  IMAD R10, R20, UR4, RZ ;  /* 0x00000004140a7c24 */ /* 0x000fe2000f8e02ff */
[----:B------:R-:W-:-:S05]  /*32990*/  ULDC UR4, c[0x0][0x22c] ;  /* 0x00008b0000047ab9 */ /* 0x000fca0000000800 */
[----:B------:R-:W0:Y:S01]  /*329a0*/  LDC R19, c[0x0][0x248] ;  /* 0x00009200ff137b82 */ /* 0x000e220000000800 */
[----:B-1----:R-:W-:Y:S02]  /*329b0*/  IADD3 R2, P5, R0, R68, RZ ;  /* 0x0000004400027210 */ /* 0x002fe40007fbe0ff */
[----:B------:R-:W-:Y:S02]  /*329c0*/  PRMT R11, R38, 0x7773, RZ ;  /* 0x00007773260b7816 */ /* 0x000fe400000000ff */
[----:B------:R-:W-:Y:S01]  /*329d0*/  LEA.HI.X.SX32 R3, R0, R69, 0x1, P5 ;  /* 0x0000004500037211 */ /* 0x000fe200028f0eff */
[----:B------:R1:W-:Y:S04]  /*329e0*/  @P2 STG.E.U8 desc[UR28][R8.64], R37 ;  /* 0x0000002508002986 */ /* 0x0003e8000c10111c */
[----:B------:R1:W-:Y:S01]  /*329f0*/  @P1 STG.E.U8 desc[UR28][R2.64], R11 ;  /* 0x0000000b02001986 */ /* 0x0003e2000c10111c */
[----:B---3--:R-:W-:-:S02]  /*32a00*/  ISETP.LT.AND P2, PT, R14, UR7, !P0 ;  /* 0x000000070e007c0c */ /* 0x008fc4000c741270 */
[----:B------:R-:W-:Y:S01]  /*32a10*/  ISETP.LT.AND P4, PT, R20, UR6, !P0 ;  /* 0x0000000614007c0c */ /* 0x000fe2000c781270 */
[----:B------:R-:W3:Y:S01]  /*32a20*/  LDL.LU R14, [R1+0xf38] ;  /* 0x000f3800010e7983 */ /* 0x000ee20000300800 */
[----:B-1----:R-:W-:Y:S01]  /*32a30*/  IADD3 R8, P5, R10, R68, RZ ;  /* 0x000000440a087210 */ /* 0x002fe20007fbe0ff */
[----:B------:R-:W-:Y:S01]  /*32a40*/  IMAD R0, R15, 0x4, R0 ;  /* 0x000000040f007824 */ /* 0x000fe200078e0200 */
[----:B------:R-:W-:Y:S01]  /*32a50*/  PRMT R11, R42, 0x7770, RZ ;  /* 0x000077702a0b7816 */ /* 0x000fe200000000ff */
[----:B------:R-:W-:Y:S01]  /*32a60*/  ULDC UR6, c[0x0][0x22c] ;  /* 0x00008b0000067ab9 */ /* 0x000fe20000000800 */
[----:B------:R-:W-:Y:S01]  /*32a70*/  LEA.HI.X.SX32 R9, R10, R69, 0x1, P5 ;  /* 0x000000450a097211 */ /* 0x000fe200028f0eff */
[----:B------:R-:W-:Y:S01]  /*32a80*/  ULDC UR7, c[0x0][0x22c] ;  /* 0x00008b0000077ab9 */ /* 0x000fe20000000800 */
[----:B------:R-:W1:Y:S05]  /*32a90*/  LDC R10, c[0x0][0x248] ;  /* 0x00009200ff0a7b82 */ /* 0x000e6a0000000800 */
[----:B------:R0:W-:Y:S01]  /*32aa0*/  @P4 STG.E.U8 desc[UR28][R8.64], R39 ;  /* 0x0000002708004986 */ /* 0x0001e2000c10111c */
[----:B----4-:R-:W-:Y:S01]  /*32ab0*/  ISETP.LT.AND P1, PT, R12, UR4, !P0 ;  /* 0x000000040c007c0c */ /* 0x010fe2000c721270 */
[----:B------:R-:W-:-:S02]  /*32ac0*/  ULDC UR4, c[0x0][0x22c] ;  /* 0x00008b0000047ab9 */ /* 0x000fc40000000800 */
[----:B------:R-:W4:Y:S01]  /*32ad0*/  LDL.LU R12, [R1+0xf3c] ;  /* 0x000f3c00010c7983 */ /* 0x000f220000300800 */
[----:B--2---:R-:W-:Y:S01]  /*32ae0*/  ISETP.LT.AND P4, PT, R18, UR4, !P0 ;  /* 0x0000000412007c0c */ /* 0x004fe2000c781270 */
[----:B------:R-:W-:Y:S02]  /*32af0*/  ULDC UR4, c[0x0][0x22c] ;  /* 0x00008b0000047ab9 */ /* 0x000fe40000000800 */
[----:B------:R-:W2:Y:S01]  /*32b00*/  LDL.LU R18, [R1+0xf44] ;  /* 0x000f440001127983 */ /* 0x000ea20000300800 */
[----:B------:R-:W-:Y:S02]  /*32b10*/  IADD3 R2, P5, R0, R68, RZ ;  /* 0x0000004400027210 */ /* 0x000fe40007fbe0ff */
[----:B------:R-:W-:Y:S01]  /*32b20*/  PRMT R15, R40, 0x7770, RZ ;  /* 0x00007770280f7816 */ /* 0x000fe200000000ff */
[----:B------:R-:W2:Y:S01]  /*32b30*/  LDL.LU R20, [R1+0xbb4] ;  /* 0x000bb40001147983 */ /* 0x000ea20000300800 */
[----:B------:R-:W-:Y:S01]  /*32b40*/  LEA.HI.X.SX32 R3, R0, R69, 0x1, P5 ;  /* 0x0000004500037211 */ /* 0x000fe200028f0eff */
[----:B0-----:R-:W-:-:S04]  /*32b50*/  IMAD R0, R13, 0x2, R0 ;  /* 0x000000020d007824 */ /* 0x001fc800078e0200 */
[----:B------:R0:W-:Y:S01]  /*32b60*/  @P3 STG.E.U8 desc[UR28][R2.64], R15 ;  /* 0x0000000f02003986 */ /* 0x0001e2000c10111c */
[----:B------:R-:W-:Y:S01]  /*32b70*/  IMAD R9, R17, 0x2, R0 ;  /* 0x0000000211097824 */ /* 0x000fe200078e0200 */
[----:B------:R-:W-:Y:S01]  /*32b80*/  PRMT R13, R41, 0x7770, RZ ;  /* 0x00007770290d7816 */ /* 0x000fe200000000ff */
[----:B------:R-:W2:Y:S01]  /*32b90*/  LDC R17, c[0x0][0x248] ;  /* 0x00009200ff117b82 */ /* 0x000ea20000000800 */
[----:B0-----:R-:W-:-:S04]  /*32ba0*/  IADD3 R2, P3, R0, R68, RZ ;  /* 0x0000004400027210 */ /* 0x001fc80007f7e0ff */
[-C--:B------:R-:W-:Y:S02]  /*32bb0*/  LEA.HI.X.SX32 R3, R0, R69.reuse, 0x1, P3 ;  /* 0x0000004500037211 */ /* 0x080fe400018f0eff */
[C---:B------:R-:W-:Y:S01]  /*32bc0*/  IADD3 R8, P3, R9.reuse, R68, RZ ;  /* 0x0000004409087210 */ /* 0x040fe20007f7e0ff */
[----:B-1----:R-:W-:Y:S01]  /*32bd0*/  IMAD R0, R10, 0x2, R9 ;  /* 0x000000020a007824 */ /* 0x002fe200078e0209 */
[----:B------:R-:W-:Y:S01]  /*32be0*/  ISETP.LT.AND P5, PT, R16, UR4, !P0 ;  /* 0x0000000410007c0c */ /* 0x000fe2000c7a1270 */
        /* <DEDUP_REMOVED lines=8> */
[C---:B0-----:R-:W-:Y:S02]  /*32c70*/  IADD3 R2, P6, R0.reuse, R68, RZ ;  /* 0x0000004400027210 */ /* 0x041fe40007fde0ff */
[----:B------:R-:W-:Y:S02]  /*32c80*/  PRMT R15, R43, 0x7770, RZ ;  /* 0x000077702b0f7816 */ /* 0x000fe400000000ff */
[----:B------:R-:W-:-:S05]  /*32c90*/  LEA.HI.X.SX32 R3, R0, R69, 0x1, P6 ;  /* 0x0000004500037211 */ /* 0x000fca00030f0eff */
[----:B------:R0:W-:Y:S01]  /*32ca0*/  @P1 STG.E.U8 desc[UR28][R2.64], R15 ;  /* 0x0000000f02001986 */ /* 0x0001e2000c10111c */
[----:B------:R-:W-:Y:S01]  /*32cb0*/  IMAD R10, R19, 0x2, R0 ;  /* 0x00000002130a7824 */ /* 0x000fe200078e0200 */
[----:B------:R-:W-:Y:S01]  /*32cc0*/  PRMT R13, R40, 0x7771, RZ ;  /* 0x00007771280d7816 */ /* 0x000fe200000000ff */
[----:B------:R-:W3:Y:S01]  /*32cd0*/  LDC R19, c[0x0][0x248] ;  /* 0x00009200ff137b82 */ /* 0x000ee20000000800 */
[----:B----4-:R-:W-:Y:S01]  /*32ce0*/  ISETP.LT.AND P2, PT, R12, UR4, !P0 ;  /* 0x000000040c007c0c */ /* 0x010fe2000c741270 */
[----:B------:R-:W-:Y:S01]  /*32cf0*/  ULDC UR4, c[0x0][0x22c] ;  /* 0x00008b0000047ab9 */ /* 0x000fe20000000800 */
[----:B------:R-:W4:Y:S01]  /*32d00*/  LDL.LU R12, [R1+0xf48] ;  /* 0x000f4800010c7983 */ /* 0x000f220000300800 */
[----:B-1----:R-:W-:-:S04]  /*32d10*/  PRMT R11, R41, 0x7771, RZ ;  /* 0x00007771290b7816 */ /* 0x002fc800000000ff */
[----:B0-----:R-:W0:Y:S01]  /*32d20*/  LDC R15, c[0x0][0x248] ;  /* 0x00009200ff0f7b82 */ /* 0x001e220000000800 */
[----:B--2---:R-:W-:Y:S01]  /*32d30*/  ISETP.LT.AND P1, PT, R18, UR4, !P0 ;  /* 0x0000000412007c0c */ /* 0x004fe2000c721270 */
[----:B------:R-:W-:Y:S01]  /*32d40*/  IMAD R0, R21, 0x2, R10 ;  /* 0x0000000215007824 */ /* 0x000fe200078e020a */
[----:B------:R-:W2:Y:S01]  /*32d50*/  LDL.LU R18, [R1+0xf54] ;  /* 0x000f540001127983 */ /* 0x000ea20000300800 */
[----:B------:R-:W-:Y:S01]  /*32d60*/  IADD3 R8, P6, R10, R68, RZ ;  /* 0x000000440a087210 */ /* 0x000fe20007fde0ff */
[----:B------:R-:W-:-:S03]  /*32d70*/  ULDC UR4, c[0x0][0x248] ;  /* 0x0000920000047ab9 */ /* 0x000fc60000000800 */
[----:B------:R-:W-:Y:S01]  /*32d80*/  LEA.HI.X.SX32 R9, R10, R69, 0x1, P6 ;  /* 0x000000450a097211 */ /* 0x000fe200030f0eff */
[----:B------:R-:W1:Y:S01]  /*32d90*/  LDC R21, c[0x0][0x248] ;  /* 0x00009200ff157b82 */ /* 0x000e620000000800 */
[----:B------:R-:W-:-:S04]  /*32da0*/  IADD3 R2, P6, R0, R68, RZ ;  /* 0x0000004400027210 */ /* 0x000fc80007fde0ff */
[----:B------:R-:W-:Y:S01]  /*32db0*/  LEA.HI.X.SX32 R3, R0, R69, 0x1, P6 ;  /* 0x0000004500037211 */ /* 0x000fe200030f0eff */
[----:B------:R-:W-:Y:S01]  /*32dc0*/  IMAD R0, R17, 0x2, R0 ;  /* 0x0000000211007824 */ /* 0x000fe200078e0200 */
[----:B------:R0:W-:Y:S01]  /*32dd0*/  @P4 STG.E.U8 desc[UR28][R8.64], R13 ;  /* 0x0000000d08004986 */ /* 0x0001e2000c10111c */
[----:B------:R-:W1:Y:S03]  /*32de0*/  LDC R17, c[0x0][0x248] ;  /* 0x00009200ff117b82 */ /* 0x000e660000000800 */
[----:B------:R0:W-:Y:S05]  /*32df0*/  @P5 STG.E.U8 desc[UR28][R2.64], R11 ;  /* 0x0000000b02005986 */ /* 0x0001ea000c10111c */
[----:B------:R-:W4:Y:S01]  /*32e00*/  LDC R10, c[0x0][0x248] ;  /* 0x00009200ff0a7b82 */ /* 0x000f220000000800 */
[----:B0-----:R-:W-:-:S02]  /*32e10*/  PRMT R9, R42, 0x7771, RZ ;  /* 0x000077712a097816 */ /* 0x001fc400000000ff */
[-C--:B------:R-:W-:Y:S01]  /*32e20*/  IADD3 R2, P4, R0, R68.reuse, RZ ;  /* 0x0000004400027210 */ /* 0x080fe20007f9e0ff */
[C---:B------:R-:W-:Y:S01]  /*32e30*/  IMAD R8, R20.reuse, UR4, RZ ;  /* 0x0000000414087c24 */ /* 0x040fe2000f8e02ff */
[----:B------:R-:W-:Y:S01]  /*32e40*/  ISETP.LT.AND P6, PT, R20, UR6, !P0 ;  /* 0x0000000614007c0c */ /* 0x000fe2000c7c1270 */
[----:B------:R-:W-:Y:S01]  /*32e50*/  ULDC UR6, c[0x0][0x22c] ;  /* 0x00008b0000067ab9 */ /* 0x000fe20000000800 */
[----:B------:R-:W-:Y:S01]  /*32e60*/  LEA.HI.X.SX32 R3, R0, R69, 0x1, P4 ;  /* 0x0000004500037211 */ /* 0x000fe200020f0eff */
[----:B------:R-:W-:Y:S01]  /*32e70*/  ULDC UR4, c[0x0][0x22c] ;  /* 0x00008b0000047ab9 */ /* 0x000fe20000000800 */
[----:B------:R-:W-:Y:S01]  /*32e80*/  ISETP.LT.AND P4, PT, R16, UR7, !P0 ;  /* 0x0000000710007c0c */ /* 0x000fe2000c781270 */
[----:B------:R-:W-:Y:S01]  /*32e90*/  ULDC UR7, c[0x0][0x22c] ;  /* 0x00008b0000077ab9 */ /* 0x000fe20000000800 */
[----:B------:R-:W2:Y:S04]  /*32ea0*/  LDL.LU R16, [R1+0xf58] ;  /* 0x000f580001107983 */ /* 0x000ea80000300800 */
[----:B------:R0:W-:Y:S02]  /*32eb0*/  @P3 STG.E.U8 desc[UR28][R2.64], R9 ;  /* 0x0000000902003986 */ /* 0x0001e4000c10111c */
[----:B0-----:R-:W-:-:S04]  /*32ec0*/  IADD3 R2, P3, R8, R68, RZ ;  /* 0x0000004408027210 */ /* 0x001fc80007f7e0ff */
[----:B------:R-:W-:Y:S01]  /*32ed0*/  LEA.HI.X.SX32 R3, R8, R69, 0x1, P3 ;  /* 0x0000004508037211 */ /* 0x000fe200018f0eff */
[----:B-1----:R-:W-:Y:S01]  /*32ee0*/  IMAD R0, R17, 0x4, R0 ;  /* 0x0000000411007824 */ /* 0x002fe200078e0200 */
[----:B------:R-:W-:Y:S01]  /*32ef0*/  PRMT R11, R43, 0x7771, RZ ;  /* 0x000077712b0b7816 */ /* 0x000fe200000000ff */
[----:B------:R-:W0:Y:S04]  /*32f00*/  LDC R17, c[0x0][0x248] ;  /* 0x00009200ff117b82 */ /* 0x000e280000000800 */
[----:B------:R1:W-:Y:S01]  /*32f10*/  @P6 STG.E.U8 desc[UR28][R2.64], R11 ;  /* 0x0000000b02006986 */ /* 0x0003e2000c10111c */
[----:B------:R-:W-:Y:S01]  /*32f20*/  IMAD R9, R15, 0x2, R0 ;  /* 0x000000020f097824 */ /* 0x000fe200078e0200 */
[----:B------:R-:W-:Y:S02]  /*32f30*/  PRMT R15, R40, 0x7772, RZ ;  /* 0x00007772280f7816 */ /* 0x000fe400000000ff */
[----:B---3--:R-:W-:Y:S01]  /*32f40*/  ISETP.LT.AND P5, PT, R14, UR4, !P0 ;  /* 0x000000040e007c0c */ /* 0x008fe2000c7a1270 */
[----:B------:R-:W-:Y:S01]  /*32f50*/  ULDC UR4, c[0x0][0x22c] ;  /* 0x00008b0000047ab9 */ /* 0x000fe20000000800 */
[----:B-1----:R-:W-:-:S04]  /*32f60*/  IADD3 R2, P6, R0, R68, RZ ;  /* 0x0000004400027210 */ /* 0x002fc80007fde0ff */
[----:B------:R-:W-:-:S05]  /*32f70*/  LEA.HI.X.SX32 R3, R0, R69, 0x1, P6 ;  /* 0x0000004500037211 */ /* 0x000fca00030f0eff */
[----:B------:R1:W-:Y:S01]  /*32f80*/  @P2 STG.E.U8 desc[UR28][R2.64], R15 ;  /* 0x0000000f02002986 */ /* 0x0003e2000c10111c */
[----:B----4-:R-:W-:Y:S01]  /*32f90*/  ISETP.LT.AND P3, PT, R12, UR6, !P0 ;  /* 0x000000060c007c0c */ /* 0x010fe2000c761270 */
[----:B------:R-:W-:Y:S02]  /*32fa0*/  IMAD R0, R10, 0x2, R9 ;  /* 0x000000020a007824 */ /* 0x000fe400078e0209 */
[----:B------:R-:W3:Y:S01]  /*32fb0*/  LDL.LU R12, [R1+0xf5c] ;  /* 0x000f5c00010c7983 */ /* 0x000ee20000300800 */
[-C--:B------:R-:W-:Y:S01]  /*32fc0*/  IADD3 R8, P6, R9, R68.reuse, RZ ;  /* 0x0000004409087210 */ /* 0x080fe20007fde0ff */
[----:B------:R-:W-:Y:S01]  /*32fd0*/  ULDC UR6, c[0x0][0x22c] ;  /* 0x00008b0000067ab9 */ /* 0x000fe20000000800 */
[----:B------:R-:W-:Y:S01]  /*32fe0*/  PRMT R13, R41, 0x7772, RZ ;  /* 0x00007772290d7816 */ /* 0x000fe200000000ff */
[----:B------:R-:W4:Y:S01]  /*32ff0*/  LDL.LU R14, [R1+0xf6c] ;  /* 0x000f6c00010e7983 */ /* 0x000f220000300800 */
[----:B--2---:R-:W-:Y:S01]  /*33000*/  ISETP.LT.AND P2, PT, R18, UR4, !P0 ;  /* 0x0000000412007c0c */ /* 0x004fe2000c741270 */
[----:B------:R-:W-:Y:S01]  /*33010*/  ULDC UR4, c[0x0][0x22c] ;  /* 0x00008b0000047ab9 */ /* 0x000fe20000000800 */
[----:B------:R-:W-:Y:S01]  /*33020*/  PRMT R11, R42, 0x7772, RZ ;  /* 0x000077722a0b7816 */ /* 0x000fe200000000ff */
[----:B------:R-:W2:Y:S01]  /*33030*/  LDL.LU R18, [R1+0xbb0] ;  /* 0x000bb00001127983 */ /* 0x000ea20000300800 */
[----:B------:R-:W-:Y:S01]  /*33040*/  LEA.HI.X.SX32 R9, R9, R69, 0x1, P6 ;  /* 0x0000004509097211 */ /* 0x000fe200030f0eff */
[----:B-1----:R-:W1:Y:S01]  /*33050*/  LDC R15, c[0x0][0x248] ;  /* 0x00009200ff0f7b82 */ /* 0x002e620000000800 */
[----:B------:R-:W-:-:S04]  /*33060*/  IADD3 R2, P6, R0, R68, RZ ;  /* 0x0000004400027210 */ /* 0x000fc80007fde0ff */
[----:B------:R-:W-:Y:S01]  /*33070*/  LEA.HI.X.SX32 R3, R0, R69, 0x1, P6 ;  /* 0x0000004500037211 */ /* 0x000fe200030f0eff */
[----:B------:R0:W-:Y:S04]  /*33080*/  @P1 STG.E.U8 desc[UR28][R8.64], R13 ;  /* 0x0000000d08001986 */ /* 0x0001e8000c10111c */
[----:B------:R0:W-:Y:S01]  /*33090*/  @P4 STG.E.U8 desc[UR28][R2.64], R11 ;  /* 0x0000000b02004986 */ /* 0x0001e2000c10111c */
[----:B------:R-:W-:Y:S02]  /*330a0*/  IMAD R10, R19, 0x2, R0 ;  /* 0x00000002130a7824 */ /* 0x000fe400078e0200 */
[----:B------:R-:W1:Y:S02]  /*330b0*/  LDC R19, c[0x0][0x248] ;  /* 0x00009200ff137b82 */ /* 0x000e640000000800 */
[----:B0-----:R-:W-:Y:S01]  /*330c0*/  IMAD R0, R17, 0x2, R10 ;  /* 0x0000000211007824 */ /* 0x001fe200078e020a */
[----:B------:R-:W-:Y:S01]  /*330d0*/  ISETP.LT.AND P1, PT, R16, UR4, !P0 ;  /* 0x0000000410007c0c */ /* 0x000fe2000c721270 */
[----:B------:R-:W-:Y:S01]  /*330e0*/  ULDC UR4, c[0x0][0x22c] ;  /* 0x00008b0000047ab9 */ /* 0x000fe20000000800 */
[----:B------:R-:W2:Y:S01]  /*330f0*/  LDL.LU R16, [R1+0xf68] ;  /* 0x000f680001107983 */ /* 0x000ea20000300800 */
[----:B------:R-:W-:-:S02]  /*33100*/  IADD3 R8, P6, R10, R68, RZ ;  /* 0x000000440a087210 */ /* 0x000fc40007fde0ff */
[----:B------:R-:W0:Y:S02]  /*33110*/  LDC R17, c[0x0][0x248] ;  /* 0x00009200ff117b82 */ /* 0x000e240000000800 */
[-C--:B------:R-:W-:Y:S02]  /*33120*/  LEA.HI.X.SX32 R9, R10, R69.reuse, 0x1, P6 ;  /* 0x000000450a097211 */ /* 0x080fe400030f0eff */
[C---:B------:R-:W-:Y:S02]  /*33130*/  IADD3 R2, P6, R0.reuse, R68, RZ ;  /* 0x0000004400027210 */ /* 0x040fe40007fde0ff */
[----:B------:R-:W-:Y:S02]  /*33140*/  PRMT R13, R43, 0x7772, RZ ;  /* 0x000077722b0d7816 */ /* 0x000fe400000000ff */
[----:B------:R-:W-:Y:S02]  /*33150*/  LEA.HI.X.SX32 R3, R0, R69, 0x1, P6 ;  /* 0x0000004500037211 */ /* 0x000fe400030f0eff */
[----:B------:R-:W-:Y:S01]  /*33160*/  PRMT R11, R40, 0x7773, RZ ;  /* 0x00007773280b7816 */ /* 0x000fe200000000ff */
[----:B------:R1:W-:Y:S01]  /*33170*/  @P5 STG.E.U8 desc[UR28][R8.64], R13 ;  /* 0x0000000d08005986 */ /* 0x0003e2000c10111c */
[----:B------:R-:W-:Y:S01]  /*33180*/  IMAD R10, R21, 0x2, R0 ;  /* 0x00000002150a7824 */ /* 0x000fe200078e0200 */
[----:B---3--:R-:W-:Y:S01]  /*33190*/  ISETP.LT.AND P4, PT, R12, UR4, !P0 ;  /* 0x000000040c007c0c */ /* 0x008fe2000c781270 */
[----:B------:R-:W-:Y:S01]  /*331a0*/  ULDC UR4, c[0x0][0x22c] ;  /* 0x00008b0000047ab9 */ /* 0x000fe20000000800 */
[----:B------:R-:W3:Y:S01]  /*331b0*/  LDL.LU R12, [R1+0xf74] ;  /* 0x000f7400010c7983 */ /* 0x000ee20000300800 */
[----:B------:R-:W-:Y:S01]  /*331c0*/  PRMT R41, R41, 0x7773, RZ ;  /* 0x0000777329297816 */ /* 0x000fe200000000ff */
[----:B------:R-:W3:Y:S02]  /*331d0*/  LDC R21, c[0x0][0x248] ;  /* 0x00009200ff157b82 */ /* 0x000ee40000000800 */
[----:B------:R-:W3:Y:S01]  /*331e0*/  LDL.LU R20, [R1+0xf70] ;  /* 0x000f700001147983 */ /* 0x000ee20000300800 */
[----:B----4-:R-:W-:Y:S01]  /*331f0*/  ISETP.LT.AND P6, PT, R14, UR4, !P0 ;  /* 0x000000040e007c0c */ /* 0x010fe2000c7c1270 */
[----:B------:R-:W-:-:S02]  /*33200*/  ULDC UR4, c[0x0][0x248] ;  /* 0x0000920000047ab9 */ /* 0x000fc40000000800 */
[----:B------:R-:W4:Y:S01]  /*33210*/  LDL.LU R14, [R1+0xf64] ;  /* 0x000f6400010e7983 */ /* 0x000f220000300800 */
[----:B--2---:R-:W-:-:S03]  /*33220*/  IMAD R0, R18, UR4, RZ ;  /* 0x0000000412007c24 */ /* 0x004fc6000f8e02ff */
[----:B------:R2:W-:Y:S01]  /*33230*/  @P3 STG.E.U8 desc[UR28][R2.64], R11 ;  /* 0x0000000b02003986 */ /* 0x0005e2000c10111c */
[----:B------:R-:W-:Y:S01]  /*33240*/  ISETP.LT.AND P3, PT, R18, UR6, !P0 ;  /* 0x0000000612007c0c */ /* 0x000fe2000c761270 */
[----:B------:R-:W-:Y:S01]  /*33250*/  ULDC UR4, c[0x0][0x22c] ;  /* 0x00008b0000047ab9 */ /* 0x000fe20000000800 */
[-C--:B-1----:R-:W-:Y:S01]  /*33260*/  IADD3 R8, P5, R10, R68.reuse, RZ ;  /* 0x000000440a087210 */ /* 0x082fe20007fbe0ff */
[----:B------:R-:W4:Y:S01]  /*33270*/  LDL.LU R18, [R1+0xf60] ;  /* 0x000f600001127983 */ /* 0x000f220000300800 */
[----:B------:R-:W-:Y:S01]  /*33280*/  PRMT R13, R42, 0x7773, RZ ;  /* 0x000077732a0d7816 */ /* 0x000fe200000000ff */
[----:B------:R-:W-:Y:S01]  /*33290*/  ULDC UR6, c[0x0][0x22c] ;  /* 0x00008b0000067ab9 */ /* 0x000fe20000000800 */
[-C--:B------:R-:W-:Y:S01]  /*332a0*/  LEA.HI.X.SX32 R9, R10, R69.reuse, 0x1, P5 ;  /* 0x000000450a097211 */ /* 0x080fe200028f0eff */
[----:B------:R-:W-:Y:S02]  /*332b0*/  IMAD R10, R19, 0x2, R10 ;  /* 0x00000002130a7824 */ /* 0x000fe400078e020a */
[----:B------:R-:W1:Y:S03]  /*332c0*/  LDC R19, c[0x0][0x248] ;  /* 0x00009200ff137b82 */ /* 0x000e660000000800 */
[C---:B--2---:R-:W-:Y:S01]  /*332d0*/  IADD3 R2, P5, R10.reuse, R68, RZ ;  /* 0x000000440a027210 */ /* 0x044fe20007fbe0ff */
[----:B------:R2:W-:Y:S03]  /*332e0*/  @P2 STG.E.U8 desc[UR28][R8.64], R41 ;  /* 0x0000002908002986 */ /* 0x0005e6000c10111c */
[----:B------:R-:W-:-:S05]  /*332f0*/  LEA.HI.X.SX32 R3, R10, R69, 0x1, P5 ;  /* 0x000000450a037211 */ /* 0x000fca00028f0eff */
[----:B------:R0:W-:Y:S01]  /*33300*/  @P1 STG.E.U8 desc[UR28][R2.64], R13 ;  /* 0x0000000d02001986 */ /* 0x0001e2000c10111c */
[----:B--2---:R-:W-:-:S04]  /*33310*/  IADD3 R8, P5, R0, R68, RZ ;  /* 0x0000004400087210 */ /* 0x004fc80007fbe0ff */
[----:B------:R-:W-:Y:S01]  /*33320*/  LEA.HI.X.SX32 R9, R0, R69, 0x1, P5 ;  /* 0x0000004500097211 */ /* 0x000fe200028f0eff */
[----:B------:R-:W-:Y:S01]  /*33330*/  IMAD R0, R15, 0x4, R10 ;  /* 0x000000040f007824 */ /* 0x000fe200078e020a */
[----:B------:R-:W-:-:S04]  /*33340*/  PRMT R43, R43, 0x7773, RZ ;  /* 0x000077732b2b7816 */ /* 0x000fc800000000ff */
[----:B------:R-:W-:Y:S02]  /*33350*/  IADD3 R10, P5, R0, R68, RZ ;  /* 0x00000044000a7210 */ /* 0x000fe40007fbe0ff */
[----:B0-----:R-:W-:Y:S02]  /*33360*/  PRMT R13, R44, 0x7770, RZ ;  /* 0x000077702c0d7816 */ /* 0x001fe400000000ff */
[----:B------:R-:W-:Y:S01]  /*33370*/  LEA.HI.X.SX32 R11, R0, R69, 0x1, P5 ;  /* 0x00000045000b7211 */ /* 0x000fe200028f0eff */
[----:B------:R-:W-:Y:S01]  /*33380*/  IMAD R0, R17, 0x2, R0 ;  /* 0x0000000211007824 */ /* 0x000fe200078e0200 */
[----:B------:R-:W-:Y:S01]  /*33390*/  ISETP.LT.AND P2, PT, R16, UR7, !P0 ;  /* 0x0000000710007c0c */ /* 0x000fe2000c741270 */
[----:B------:R0:W-:Y:S01]  /*333a0*/  @P3 STG.E.U8 desc[UR28][R8.64], R43 ;  /* 0x0000002b08003986 */ /* 0x0001e2000c10111c */
[----:B---3--:R-:W-:-:S03]  /*333b0*/  ISETP.LT.AND P1, PT, R12, UR4, !P0 ;  /* 0x000000040c007c0c */ /* 0x008fc6000c721270 */
[----:B------:R-:W2:Y:S01]  /*333c0*/  LDL.LU R16, [R1+0xf40] ;  /* 0x000f400001107983 */ /* 0x000ea20000300800 */
[----:B------:R-:W3:Y:S01]  /*333d0*/  LDC R12, c[0x0][0x248] ;  /* 0x00009200ff0c7b82 */ /* 0x000ee20000000800 */
[----:B-1----:R-:W-:Y:S01]  /*333e0*/  IMAD R3, R19, 0x2, R0 ;  /* 0x0000000213037824 */ /* 0x002fe200078e0200 */
[----:B------:R-:W-:Y:S01]  /*333f0*/  ULDC UR4, c[0x0][0x22c] ;  /* 0x00008b0000047ab9 */ /* 0x000fe20000000800 */
[----:B------:R1:W-:Y:S01]  /*33400*/  @P4 STG.E.U8 desc[UR28][R10.64], R13 ;  /* 0x0000000d0a004986 */ /* 0x0003e2000c10111c */
[-C--:B0-----:R-:W-:Y:S01]  /*33410*/  IADD3 R8, P4, R0, R68.reuse, RZ ;  /* 0x0000004400087210 */ /* 0x081fe20007f9e0ff */
[----:B------:R-:W-:Y:S01]  /*33420*/  ULDC UR7, c[0x0][0x22c] ;  /* 0x00008b0000077ab9 */ /* 0x000fe20000000800 */
[----:B------:R-:W-:Y:S01]  /*33430*/  ISETP.LT.AND P3, PT, R20, UR4, !P0 ;  /* 0x0000000414007c0c */ /* 0x000fe2000c761270 */
[----:B------:R-:W-:Y:S01]  /*33440*/  ULDC UR4, c[0x0][0x22c] ;  /* 0x00008b0000047ab9 */ /* 0x000fe20000000800 */
[----:B------:R-:W-:Y:S01]  /*33450*/  LEA.HI.X.SX32 R9, R0, R69, 0x1, P4 ;  /* 0x0000004500097211 */ /* 0x000fe200020f0eff */
[----:B------:R-:W2:Y:S01]  /*33460*/  LDL.LU R22, [R1+0xf28] ;  /* 0x000f280001167983 */ /* 0x000ea20000300800 */
[----:B------:R-:W-:-:S02]  /*33470*/  IADD3 R2, P4, R3, R68, RZ ;  /* 0x0000004403027210 */ /* 0x000fc40007f9e0ff */
[----:B----4-:R-:W-:Y:S01]  /*33480*/  ISETP.LT.AND P5, PT, R14, UR4, !P0 ;  /* 0x000000040e007c0c */ /* 0x010fe2000c7a1270 */
[----:B------:R-:W-:Y:S01]  /*33490*/  ULDC UR4, c[0x0][0x22c] ;  /* 0x00008b0000047ab9 */ /* 0x000fe20000000800 */
[----:B------:R-:W4:Y:S01]  /*334a0*/  LDL.LU R24, [R1+0xbac] ;  /* 0x000bac0001187983 */ /* 0x000f220000300800 */
[----:B------:R-:W0:Y:S01]  /*334b0*/  LDC R14, c[0x0][0x248] ;  /* 0x00009200ff0e7b82 */ /* 0x000e220000000800 */
[----:B---3--:R-:W-:Y:S01]  /*334c0*/  IMAD R0, R12, 0x2, R3 ;  /* 0x000000020c007824 */ /* 0x008fe200078e0203 */
[-C--:B------:R-:W-:Y:S02]  /*334d0*/  LEA.HI.X.SX32 R3, R3, R69.reuse, 0x1, P4 ;  /* 0x0000004503037211 */ /* 0x080fe400020f0eff */
[----:B------:R-:W-:Y:S02]  /*334e0*/  ISETP.LT.AND P4, PT, R18, UR4, !P0 ;  /* 0x0000000412007c0c */ /* 0x000fe4000c781270 */
[----:B------:R-:W-:Y:S01]  /*334f0*/  PRMT R17, R45, 0x7770, RZ ;  /* 0x000077702d117816 */ /* 0x000fe200000000ff */
[----:B------:R-:W3:Y:S01]  /*33500*/  LDL.LU R18, [R1+0xf1c] ;  /* 0x000f1c0001127983 */ /* 0x000ee20000300800 */
[----:B-1----:R-:W-:Y:S01]  /*33510*/  IMAD R13, R21, 0x2, R0 ;  /* 0x00000002150d7824 */ /* 0x002fe200078e0200 */
[----:B------:R-:W-:Y:S01]  /*33520*/  PRMT R15, R46, 0x7770, RZ ;  /* 0x000077702e0f7816 */ /* 0x000fe200000000ff */
[----:B------:R-:W-:Y:S01]  /*33530*/  ULDC UR4, c[0x0][0x22c] ;  /* 0x00008b0000047ab9 */ /* 0x000fe20000000800 */
[----:B------:R-:W-:Y:S01]  /*33540*/  @P6 STG.E.U8 desc[UR28][R8.64], R17 ;  /* 0x0000001108006986 */ /* 0x000fe2000c10111c */
[CC--:B------:R-:W-:Y:S01]  /*33550*/  IADD3 R10, P6, R0.reuse, R68.reuse, RZ ;  /* 0x00000044000a7210 */ /* 0x0c0fe20007fde0ff */
[----:B------:R-:W1:Y:S01]  /*33560*/  LDC R21, c[0x0][0x248] ;  /* 0x00009200ff157b82 */ /* 0x000e620000000800 */
[----:B------:R-:W-:Y:S01]  /*33570*/  PRMT R19, R47, 0x7770, RZ ;  /* 0x000077702f137816 */ /* 0x000fe200000000ff */
[----:B------:R-:W4:Y:S01]  /*33580*/  LDL.LU R20, [R1+0xf18] ;  /* 0x000f180001147983 */ /* 0x000f220000300800 */
[-C--:B------:R-:W-:Y:S01]  /*33590*/  LEA.HI.X.SX32 R11, R0, R69.reuse, 0x1, P6 ;  /* 0x00000045000b7211 */ /* 0x080fe200030f0eff */
[----:B0-----:R-:W-:Y:S01]  /*335a0*/  IMAD R0, R14, 0x2, R13 ;  /* 0x000000020e007824 */ /* 0x001fe200078e020d */
[CC--:B------:R-:W-:Y:S01]  /*335b0*/  IADD3 R12, P6, R13.reuse, R68.reuse, RZ ;  /* 0x000000440d0c7210 */ /* 0x0c0fe20007fde0ff */
[----:B------:R0:W-:Y:S02]  /*335c0*/  @P2 STG.E.U8 desc[UR28][R2.64], R15 ;  /* 0x0000000f02002986 */ /* 0x0001e4000c10111c */
[----:B------:R-:W1:Y:S01]  /*335d0*/  LDC R14, c[0x0][0x248] ;  /* 0x00009200ff0e7b82 */ /* 0x000e620000000800 */
[----:B------:R-:W-:Y:S01]  /*335e0*/  LEA.HI.X.SX32 R13, R13, R69, 0x1, P6 ;  /* 0x000000450d0d7211 */ /* 0x000fe200030f0eff */
[----:B------:R0:W-:Y:S02]  /*335f0*/  @P1 STG.E.U8 desc[UR28][R10.64], R19 ;  /* 0x000000130a001986 */ /* 0x0001e4000c10111c */
[----:B0-----:R-:W-:-:S02]  /*33600*/  IADD3 R2, P6, R0, R68, RZ ;  /* 0x0000004400027210 */ /* 0x001fc40007fde0ff */
[----:B------:R-:W-:Y:S02]  /*33610*/  PRMT R15, R44, 0x7771, RZ ;  /* 0x000077712c0f7816 */ /* 0x000fe400000000ff */
[----:B------:R-:W-:Y:S01]  /*33620*/  LEA.HI.X.SX32 R3, R0, R69, 0x1, P6 ;  /* 0x0000004500037211 */ /* 0x000fe200030f0eff */
[----:B------:R-:W-:Y:S01]  /*33630*/  IMAD R0, R23, 0x2, R0 ;  /* 0x0000000217007824 */ /* 0x000fe200078e0200 */
[----:B------:R-:W0:Y:S01]  /*33640*/  LDC R19, c[0x0][0x248] ;  /* 0x00009200ff137b82 */ /* 0x000e220000000800 */
[----:B------:R2:W-:Y:S03]  /*33650*/  @P3 STG.E.U8 desc[UR28][R12.64], R15 ;  /* 0x0000000f0c003986 */ /* 0x0005e6000c10111c */
[----:B------:R-:W-:-:S04]  /*33660*/  IADD3 R8, P3, R0, R68, RZ ;  /* 0x0000004400087210 */ /* 0x000fc80007f7e0ff */
[----:B------:R-:W-:Y:S01]  /*33670*/  LEA.HI.X.SX32 R9, R0, R69, 0x1, P3 ;  /* 0x0000004500097211 */ /* 0x000fe200018f0eff */
[----:B------:R-:W0:Y:S01]  /*33680*/  LDC R23, c[0x0][0x248] ;  /* 0x00009200ff177b82 */ /* 0x000e220000000800 */
[----:B--2---:R-:W-:Y:S01]  /*33690*/  ISETP.LT.AND P2, PT, R16, UR4, !P0 ;  /* 0x0000000410007c0c */ /* 0x004fe2000c741270 */
[----:B------:R-:W-:Y:S01]  /*336a0*/  ULDC UR4, c[0x0][0x22c] ;  /* 0x00008b0000047ab9 */ /* 0x000fe20000000800 */
[----:B------:R-:W2:Y:S01]  /*336b0*/  LDL.LU R16, [R1+0xef8] ;  /* 0x000ef80001107983 */ /* 0x000ea20000300800 */
[----:B------:R-:W-:-:S04]  /*336c0*/  PRMT R17, R45, 0x7771, RZ ;  /* 0x000077712d117816 */ /* 0x000fc800000000ff */
[----:B------:R-:W0:Y:S01]  /*336d0*/  LDC R12, c[0x0][0x248] ;  /* 0x00009200ff0c7b82 */ /* 0x000e220000000800 */
[----:B------:R-:W-:Y:S01]  /*336e0*/  ISETP.LT.AND P1, PT, R22, UR4, !P0 ;  /* 0x0000000416007c0c */ /* 0x000fe2000c721270 */
[----:B------:R-:W-:Y:S01]  /*336f0*/  ULDC UR4, c[0x0][0x248] ;  /* 0x0000920000047ab9 */ /* 0x000fe20000000800 */
[----:B------:R-:W2:Y:S01]  /*33700*/  LDL.LU R22, [R1+0xee0] ;  /* 0x000ee00001167983 */ /* 0x000ea20000300800 */
[----:B---3--:R-:W-:Y:S01]  /*33710*/  ISETP.LT.AND P3, PT, R18, UR7, !P0 ;  /* 0x0000000712007c0c */ /* 0x008fe2000c761270 */
[----:B----4-:R-:W-:Y:S02]  /*33720*/  IMAD R11, R24, UR4, RZ ;  /* 0x00000004180b7c24 */ /* 0x010fe4000f8e02ff */
[----:B------:R-:W3:Y:S01]  /*33730*/  LDL.LU R18, [R1+0xed4] ;  /* 0x000ed40001127983 */ /* 0x000ee20000300800 */
[----:B------:R-:W-:Y:S02]  /*33740*/  PRMT R15, R46, 0x7771, RZ ;  /* 0x000077712e0f7816 */ /* 0x000fe400000000ff */
[----:B------:R-:W-:Y:S01]  /*33750*/  ISETP.LT.AND P6, PT, R24, UR6, !P0 ;  /* 0x0000000618007c0c */ /* 0x000fe2000c7c1270 */
[----:B------:R4:W-:Y:S01]  /*33760*/  @P5 STG.E.U8 desc[UR28][R2.64], R17 ;  /* 0x0000001102005986 */ /* 0x0009e2000c10111c */
[----:B------:R-:W-:Y:S01]  /*33770*/  PRMT R13, R47, 0x7771, RZ ;  /* 0x000077712f0d7816 */ /* 0x000fe200000000ff */
[----:B-1----:R-:W-:Y:S01]  /*33780*/  IMAD R0, R21, 0x4, R0 ;  /* 0x0000000415007824 */ /* 0x002fe200078e0200 */
[----:B------:R-:W-:Y:S01]  /*33790*/  ULDC UR6, c[0x0][0x22c] ;  /* 0x00008b0000067ab9 */ /* 0x000fe20000000800 */
[----:B------:R0:W-:Y:S01]  /*337a0*/  @P4 STG.E.U8 desc[UR28][R8.64], R15 ;  /* 0x0000000f08004986 */ /* 0x0001e2000c10111c */
[C---:B------:R-:W-:Y:S01]  /*337b0*/  IADD3 R10, P4, R11.reuse, R68, RZ ;  /* 0x000000440b0a7210 */ /* 0x040fe20007f9e0ff */
[----:B------:R-:W-:Y:S01]  /*337c0*/  ULDC UR4, c[0x0][0x22c] ;  /* 0x00008b0000047ab9 */ /* 0x000fe20000000800 */
[----:B------:R-:W1:Y:S01]  /*337d0*/  LDC R21, c[0x0][0x248] ;  /* 0x00009200ff157b82 */ /* 0x000e620000000800 */
[----:B------:R-:W-:Y:S01]  /*337e0*/  ULDC UR7, c[0x0][0x22c] ;  /* 0x00008b0000077ab9 */ /* 0x000fe20000000800 */
[----:B------:R-:W-:-:S05]  /*337f0*/  LEA.HI.X.SX32 R11, R11, R69, 0x1, P4 ;  /* 0x000000450b0b7211 */ /* 0x000fca00020f0eff */
[----:B------:R2:W-:Y:S01]  /*33800*/  @P6 STG.E.U8 desc[UR28][R10.64], R13 ;  /* 0x0000000d0a006986 */ /* 0x0005e2000c10111c */
[-C--:B----4-:R-:W-:Y:S01]  /*33810*/  IADD3 R2, P6, R0, R68.reuse, RZ ;  /* 0x0000004400027210 */ /* 0x090fe20007fde0ff */
[----:B0-----:R-:W-:Y:S01]  /*33820*/  IMAD R9, R19, 0x2, R0 ;  /* 0x0000000213097824 */ /* 0x001fe200078e0200 */
[----:B------:R-:W-:Y:S02]  /*33830*/  PRMT R19, R44, 0x7772, RZ ;  /* 0x000077722c137816 */ /* 0x000fe400000000ff */
[----:B------:R-:W-:Y:S02]  /*33840*/  LEA.HI.X.SX32 R3, R0, R69, 0x1, P6 ;  /* 0x0000004500037211 */ /* 0x000fe400030f0eff */
[----:B------:R-:W-:Y:S01]  /*33850*/  IADD3 R8, P6, R9, R68, RZ ;  /* 0x0000004409087210 */ /* 0x000fe20007fde0ff */
[----:B------:R-:W-:Y:S01]  /*33860*/  IMAD R0, R12, 0x2, R9 ;  /* 0x000000020c007824 */ /* 0x000fe200078e0209 */
[----:B------:R-:W-:Y:S01]  /*33870*/  ISETP.LT.AND P5, PT, R20, UR4, !P0 ;  /* 0x0000000414007c0c */ /* 0x000fe2000c7a1270 */
[----:B------:R-:W-:Y:S01]  /*33880*/  ULDC UR4, c[0x0][0x22c] ;  /* 0x00008b0000047ab9 */ /* 0x000fe20000000800 */
[----:B------:R-:W-:-:S02]  /*33890*/  PRMT R17, R45, 0x7772, RZ ;  /* 0x000077722d117816 */ /* 0x000fc400000000ff */
[----:B------:R-:W-:Y:S01]  /*338a0*/  LEA.HI.X.SX32 R9, R9, R69, 0x1, P6 ;  /* 0x0000004509097211 */ /* 0x000fe200030f0eff */
[----:B------:R0:W-:Y:S04]  /*338b0*/  @P2 STG.E.U8 desc[UR28][R2.64], R19 ;  /* 0x0000001302002986 */ /* 0x0001e8000c10111c */
[----:B------:R4:W-:Y:S01]  /*338c0*/  @P1 STG.E.U8 desc[UR28][R8.64], R17 ;  /* 0x0000001108001986 */ /* 0x0009e2000c10111c */
[----:B--2---:R-:W-:Y:S01]  /*338d0*/  ISETP.LT.AND P4, PT, R16, UR6, !P0 ;  /* 0x0000000610007c0c */ /* 0x004fe2000c781270 */
[----:B------:R-:W-:Y:S02]  /*338e0*/  IMAD R13, R23, 0x2, R0 ;  /* 0x00000002170d7824 */ /* 0x000fe400078e0200 */
[----:B------:R-:W2:Y:S01]  /*338f0*/  LDL.LU R16, [R1+0xed0] ;  /* 0x000ed00001107983 */ /* 0x000ea20000300800 */
[----:B------:R-:W-:Y:S01]  /*33900*/  IADD3 R10, P6, R0, R68, RZ ;  /* 0x00000044000a7210 */ /* 0x000fe20007fde0ff */
[----:B------:R-:W2:Y:S01]  /*33910*/  LDC R23, c[0x0][0x248] ;  /* 0x00009200ff177b82 */ /* 0x000ea20000000800 */
[----:B------:R-:W-:Y:S01]  /*33920*/  ISETP.LT.AND P2, PT, R22, UR4, !P0 ;  /* 0x0000000416007c0c */ /* 0x000fe2000c741270 */
[----:B------:R-:W2:Y:S01]  /*33930*/  LDL.LU R20, [R1+0xeb0] ;  /* 0x000eb00001147983 */ /* 0x000ea20000300800 */
[----:B------:R-:W-:Y:S01]  /*33940*/  ULDC UR4, c[0x0][0x22c] ;  /* 0x00008b0000047ab9 */ /* 0x000fe20000000800 */
[----:B------:R-:W-:-:S04]  /*33950*/  PRMT R15, R46, 0x7772, RZ ;  /* 0x000077722e0f7816 */ /* 0x000fc800000000ff */
[----:B0-----:R-:W0:Y:S01]  /*33960*/  LDC R19, c[0x0][0x248] ;  /* 0x00009200ff137b82 */ /* 0x001e220000000800 */
[----:B------:R-:W2:Y:S01]  /*33970*/  LDL.LU R22, [R1+0xba8] ;  /* 0x000ba80001167983 */ /* 0x000ea20000300800 */
[----:B----4-:R-:W-:Y:S01]  /*33980*/  PRMT R17, R47, 0x7772, RZ ;  /* 0x000077722f117816 */ /* 0x010fe200000000ff */
[----:B------:R-:W-:Y:S01]  /*33990*/  ULDC UR6, c[0x0][0x22c] ;  /* 0x00008b0000067ab9 */ /* 0x000fe20000000800 */
[----:B---3--:R-:W-:Y:S01]  /*339a0*/  ISETP.LT.AND P1, PT, R18, UR4, !P0 ;  /* 0x0000000412007c0c */ /* 0x008fe2000c721270 */
[----:B------:R-:W-:Y:S01]  /*339b0*/  ULDC UR4, c[0x0][0x22c] ;  /* 0x00008b0000047ab9 */ /* 0x000fe20000000800 */
[----:B------:R-:W3:Y:S01]  /*339c0*/  LDL.LU R18, [R1+0xe98] ;  /* 0x000e980001127983 */ /* 0x000ee20000300800 */
[----:B------:R-:W-:Y:S01]  /*339d0*/  LEA.HI.X.SX32 R11, R0, R69, 0x1, P6 ;  /* 0x00000045000b7211 */ /* 0x000fe200030f0eff */
[----:B------:R-:W-:Y:S01]  /*339e0*/  IMAD R0, R14, 0x2, R13 ;  /* 0x000000020e007824 */ /* 0x000fe200078e020d */
[----:B------:R-:W-:-:S03]  /*339f0*/  IADD3 R12, P6, R13, R68, RZ ;  /* 0x000000440d0c7210 */ /* 0x000fc60007fde0ff */
[----:B-1----:R-:W-:Y:S01]  /*33a00*/  IMAD R14, R21, 0x2, R0 ;  /* 0x00000002150e7824 */ /* 0x002fe200078e0200 */
[-C--:B------:R-:W-:Y:S01]  /*33a10*/  LEA.HI.X.SX32 R13, R13, R69.reuse, 0x1, P6 ;  /* 0x000000450d0d7211 */ /* 0x080fe200030f0eff */
[----:B------:R1:W-:Y:S01]  /*33a20*/  @P3 STG.E.U8 desc[UR28][R10.64], R15 ;  /* 0x0000000f0a003986 */ /* 0x0003e2000c10111c */
[-C--:B------:R-:W-:Y:S01]  /*33a30*/  IADD3 R2, P6, R0, R68.reuse, RZ ;  /* 0x0000004400027210 */ /* 0x080fe20007fde0ff */
[----:B------:R-:W4:Y:S02]  /*33a40*/  LDC R21, c[0x0][0x248] ;  /* 0x00009200ff157b82 */ /* 0x000f240000000800 */
[----:B------:R0:W-:Y:S01]  /*33a50*/  @P5 STG.E.U8 desc[UR28][R12.64], R17 ;  /* 0x000000110c005986 */ /* 0x0001e2000c10111c */
[----:B------:R-:W-:Y:S02]  /*33a60*/  IADD3 R8, P5, R14, R68, RZ ;  /* 0x000000440e087210 */ /* 0x000fe40007fbe0ff */
[-C--:B------:R-:W-:Y:S02]  /*33a70*/  LEA.HI.X.SX32 R3, R0, R69.reuse, 0x1, P6 ;  /* 0x0000004500037211 */ /* 0x080fe400030f0eff */
[----:B------:R-:W-:-:S02]  /*33a80*/  LEA.HI.X.SX32 R9, R14, R69, 0x1, P5 ;  /* 0x000000450e097211 */ /* 0x000fc400028f0eff */
[----:B------:R-:W-:Y:S02]  /*33a90*/  PRMT R45, R45, 0x7773, RZ ;  /* 0x000077732d2d7816 */ /* 0x000fe400000000ff */
[----:B-1----:R-:W-:Y:S01]  /*33aa0*/  PRMT R15, R44, 0x7773, RZ ;  /* 0x000077732c0f7816 */ /* 0x002fe200000000ff */
[----:B0-----:R-:W0:Y:S04]  /*33ab0*/  LDC R17, c[0x0][0x248] ;  /* 0x00009200ff117b82 */ /* 0x001e280000000800 */
[----:B------:R1:W-:Y:S04]  /*33ac0*/  @P4 STG.E.U8 desc[UR28][R2.64], R15 ;  /* 0x0000000f02004986 */ /* 0x0003e8000c10111c */
[----:B------:R3:W-:Y:S01]  /*33ad0*/  @P2 STG.E.U8 desc[UR28][R8.64], R45 ;  /* 0x0000002d08002986 */ /* 0x0007e2000c10111c */
[----:B--2---:R-:W-:Y:S01]  /*33ae0*/  ISETP.LT.AND P3, PT, R16, UR4, !P0 ;  /* 0x0000000410007c0c */ /* 0x004fe2000c761270 */
[----:B------:R-:W-:-:S02]  /*33af0*/  ULDC UR4, c[0x0][0x22c] ;  /* 0x00008b0000047ab9 */ /* 0x000fc40000000800 */
[----:B------:R-:W2:Y:S01]  /*33b00*/  LDL.LU R16, [R1+0xe8c] ;  /* 0x000e8c0001107983 */ /* 0x000ea20000300800 */
[----:B------:R-:W-:Y:S01]  /*33b10*/  IMAD R14, R23, 0x2, R14 ;  /* 0x00000002170e7824 */ /* 0x000fe200078e020e */
[----:B-1----:R-:W1:Y:S01]  /*33b20*/  LDC R15, c[0x0][0x248] ;  /* 0x00009200ff0f7b82 */ /* 0x002e620000000800 */
[----:B------:R-:W-:Y:S01]  /*33b30*/  ISETP.LT.AND P6, PT, R20, UR4, !P0 ;  /* 0x0000000414007c0c */ /* 0x000fe2000c7c1270 */
[----:B------:R-:W-:Y:S01]  /*33b40*/  ULDC UR4, c[0x0][0x248] ;  /* 0x0000920000047ab9 */ /* 0x000fe20000000800 */
[----:B------:R-:W4:Y:S01]  /*33b50*/  LDL.LU R20, [R1+0xe88] ;  /* 0x000e880001147983 */ /* 0x000f220000300800 */
[----:B------:R-:W-:-:S04]  /*33b60*/  PRMT R13, R46, 0x7773, RZ ;  /* 0x000077732e0d7816 */ /* 0x000fc800000000ff */
[----:B------:R-:W4:Y:S01]  /*33b70*/  LDC R23, c[0x0][0x248] ;  /* 0x00009200ff177b82 */ /* 0x000f220000000800 */
[----:B------:R-:W4:Y:S01]  /*33b80*/  LDL.LU R12, [R1+0xe68] ;  /* 0x000e6800010c7983 */ /* 0x000f220000300800 */
[----:B---3--:R-:W-:Y:S01]  /*33b90*/  ISETP.LT.AND P2, PT, R18, UR7, !P0 ;  /* 0x0000000712007c0c */ /* 0x008fe2000c741270 */
[----:B------:R-:W-:Y:S02]  /*33ba0*/  IMAD R0, R22, UR4, RZ ;  /* 0x0000000416007c24 */ /* 0x000fe4000f8e02ff */
[----:B------:R-:W3:Y:S01]  /*33bb0*/  LDL.LU R18, [R1+0xe50] ;  /* 0x000e500001127983 */ /* 0x000ee20000300800 */
[-C--:B------:R-:W-:Y:S01]  /*33bc0*/  IADD3 R10, P5, R14, R68.reuse, RZ ;  /* 0x000000440e0a7210 */ /* 0x080fe20007fbe0ff */
[----:B------:R-:W-:Y:S01]  /*33bd0*/  ULDC UR4, c[0x0][0x22c] ;  /* 0x00008b0000047ab9 */ /* 0x000fe20000000800 */
[----:B------:R-:W-:Y:S01]  /*33be0*/  ISETP.LT.AND P4, PT, R22, UR6, !P0 ;  /* 0x0000000616007c0c */ /* 0x000fe2000c781270 */
[----:B------:R-:W-:Y:S01]  /*33bf0*/  ULDC UR7, c[0x0][0x22c] ;  /* 0x00008b0000077ab9 */ /* 0x000fe20000000800 */
[----:B------:R-:W-:Y:S01]  /*33c00*/  LEA.HI.X.SX32 R11, R14, R69, 0x1, P5 ;  /* 0x000000450e0b7211 */ /* 0x000fe200028f0eff */
[----:B------:R-:W-:Y:S01]  /*33c10*/  IMAD R14, R19, 0x4, R14 ;  /* 0x00000004130e7824 */ /* 0x000fe200078e020e */
[----:B------:R-:W-:Y:S01]  /*33c20*/  IADD3 R2, P5, R0, R68, RZ ;  /* 0x0000004400027210 */ /* 0x000fe20007fbe0ff */
[----:B------:R-:W-:-:S03]  /*33c30*/  ULDC UR6, c[0x0][0x22c] ;  /* 0x00008b0000067ab9 */ /* 0x000fc60000000800 */
[-C--:B------:R-:W-:Y:S02]  /*33c40*/  LEA.HI.X.SX32 R3, R0, R69.reuse, 0x1, P5 ;  /* 0x0000004500037211 */ /* 0x080fe400028f0eff */
[C---:B------:R-:W-:Y:S01]  /*33c50*/  IADD3 R8, P5, R14.reuse, R68, RZ ;  /* 0x000000440e087210 */ /* 0x040fe20007fbe0ff */
[----:B------:R1:W-:Y:S01]  /*33c60*/  @P1 STG.E.U8 desc[UR28][R10.64], R13 ;  /* 0x0000000d0a001986 */ /* 0x0003e2000c10111c */
[----:B------:R-:W-:Y:S02]  /*33c70*/  PRMT R47, R47, 0x7773, RZ ;  /* 0x000077732f2f7816 */ /* 0x000fe400000000ff */
[----:B------:R-:W-:Y:S01]  /*33c80*/  LEA.HI.X.SX32 R9, R14, R69, 0x1, P5 ;  /* 0x000000450e097211 */ /* 0x000fe200028f0eff */
[----:B0-----:R-:W-:Y:S02]  /*33c90*/  IMAD R14, R17, 0x2, R14 ;  /* 0x00000002110e7824 */ /* 0x001fe400078e020e */
[----:B------:R0:W-:Y:S01]  /*33ca0*/  @P4 STG.E.U8 desc[UR28][R2.64], R47 ;  /* 0x0000002f02004986 */ /* 0x0001e2000c10111c */
[----:B-1----:R-:W-:Y:S01]  /*33cb0*/  PRMT R13, R48, 0x7770, RZ ;  /* 0x00007770300d7816 */ /* 0x002fe200000000ff */
[----:B------:R-:W-:-:S04]  /*33cc0*/  IMAD R0, R15, 0x2, R14 ;  /* 0x000000020f007824 */ /* 0x000fc800078e020e */
[----:B------:R1:W-:Y:S01]  /*33cd0*/  @P3 STG.E.U8 desc[UR28][R8.64], R13 ;  /* 0x0000000d08003986 */ /* 0x0003e2000c10111c */
[----:B0-----:R-:W-:-:S04]  /*33ce0*/  IADD3 R2, P3, R14, R68, RZ ;  /* 0x000000440e027210 */ /* 0x001fc80007f7e0ff */
[----:B------:R-:W-:Y:S02]  /*33cf0*/  LEA.HI.X.SX32 R3, R14, R69, 0x1, P3 ;  /* 0x000000450e037211 */ /* 0x000fe400018f0eff */
[----:B------:R-:W-:-:S04]  /*33d00*/  IADD3 R10, P3, R0, R68, RZ ;  /* 0x00000044000a7210 */ /* 0x000fc80007f7e0ff */
[----:B------:R-:W-:Y:S02]  /*33d10*/  LEA.HI.X.SX32 R11, R0, R69, 0x1, P3 ;  /* 0x00000045000b7211 */ /* 0x000fe400018f0eff */
[----:B--2---:R-:W-:Y:S01]  /*33d20*/  ISETP.LT.AND P1, PT, R16, UR4, !P0 ;  /* 0x0000000410007c0c */ /* 0x004fe2000c721270 */
[----:B------:R-:W-:Y:S01]  /*33d30*/  ULDC UR4, c[0x0][0x22c] ;  /* 0x00008b0000047ab9 */ /* 0x000fe20000000800 */
[----:B------:R-:W2:Y:S04]  /*33d40*/  LDL.LU R16, [R1+0xe44] ;  /* 0x000e440001107983 */ /* 0x000ea80000300800 */
[----:B------:R-:W2:Y:S01]  /*33d50*/  LDL.LU R22, [R1+0xe40] ;  /* 0x000e400001167983 */ /* 0x000ea20000300800 */
[----:B----4-:R-:W-:Y:S01]  /*33d60*/  ISETP.LT.AND P4, PT, R20, UR4, !P0 ;  /* 0x0000000414007c0c */ /* 0x010fe2000c781270 */
[----:B------:R-:W-:-:S02]  /*33d70*/  ULDC UR4, c[0x0][0x22c] ;  /* 0x00008b0000047ab9 */ /* 0x000fc40000000800 */
[----:B------:R-:W4:Y:S01]  /*33d80*/  LDL.LU R20, [R1+0xba4] ;  /* 0x000ba40001147983 */ /* 0x000f220000300800 */
[----:B------:R-:W-:Y:S01]  /*33d90*/  ISETP.LT.AND P5, PT, R12, UR4, !P0 ;  /* 0x000000040c007c0c */ /* 0x000fe2000c7a1270 */
[----:B------:R-:W-:Y:S02]  /*33da0*/  ULDC UR4, c[0x0][0x22c] ;  /* 0x00008b0000047ab9 */ /* 0x000fe40000000800 */
[----:B---3--:R-:W-:Y:S01]  /*33db0*/  ISETP.LT.AND P3, PT, R18, UR4, !P0 ;  /* 0x0000000412007c0c */ /* 0x008fe2000c761270 */
[----:B------:R-:W-:Y:S01]  /*33dc0*/  IMAD R12, R21, 0x2, R0 ;  /* 0x00000002150c7824 */ /* 0x000fe200078e0200 */
[----:B------:R-:W3:Y:S01]  /*33dd0*/  LDL.LU R18, [R1+0xe20] ;  /* 0x000e200001127983 */ /* 0x000ee20000300800 */
[----:B------:R-:W-:Y:S01]  /*33de0*/  PRMT R19, R49, 0x7770, RZ ;  /* 0x0000777031137816 */ /* 0x000fe200000000ff */
[----:B------:R-:W-:Y:S01]  /*33df0*/  ULDC UR4, c[0x0][0x22c] ;  /* 0x00008b0000047ab9 */ /* 0x000fe20000000800 */
[----:B------:R-:W-:Y:S01]  /*33e00*/  IMAD R0, R23, 0x2, R12 ;  /* 0x0000000217007824 */ /* 0x000fe200078e020c */
[----:B------:R-:W-:Y:S01]  /*33e10*/  PRMT R15, R50, 0x7770, RZ ;  /* 0x00007770320f7816 */ /* 0x000fe200000000ff */
[----:B------:R-:W0:Y:S01]  /*33e20*/  LDC R21, c[0x0][0x248] ;  /* 0x00009200ff157b82 */ /* 0x000e220000000800 */
[----:B------:R1:W-:Y:S02]  /*33e30*/  @P6 STG.E.U8 desc[UR28][R2.64], R19 ;  /* 0x0000001302006986 */ /* 0x0003e4000c10111c */
[----:B-1----:R-:W-:Y:S01]  /*33e40*/  IADD3 R8, P6, R12, R68, RZ ;  /* 0x000000440c087210 */ /* 0x002fe20007fde0ff */
[----:B------:R-:W-:-:S03]  /*33e50*/  IMAD R14, R25, 0x2, R0 ;  /* 0x00000002190e7824 */ /* 0x000fc600078e0200 */
[-C--:B------:R-:W-:Y:S02]  /*33e60*/  LEA.HI.X.SX32 R9, R12, R69.reuse, 0x1, P6 ;  /* 0x000000450c097211 */ /* 0x080fe400030f0eff */
[CC--:B------:R-:W-:Y:S01]  /*33e70*/  IADD3 R12, P6, R0.reuse, R68.reuse, RZ ;  /* 0x00000044000c7210 */ /* 0x0c0fe20007fde0ff */
[----:B------:R1:W-:Y:S01]  /*33e80*/  @P2 STG.E.U8 desc[UR28][R10.64], R15 ;  /* 0x0000000f0a002986 */ /* 0x0003e2000c10111c */
[----:B------:R-:W-:Y:S01]  /*33e90*/  PRMT R17, R51, 0x7770, RZ ;  /* 0x0000777033117816 */ /* 0x000fe200000000ff */
[----:B------:R-:W0:Y:S01]  /*33ea0*/  LDC R23, c[0x0][0x248] ;  /* 0x00009200ff177b82 */ /* 0x000e220000000800 */
[----:B------:R-:W-:Y:S02]  /*33eb0*/  LEA.HI.X.SX32 R13, R0, R69, 0x1, P6 ;  /* 0x00000045000d7211 */ /* 0x000fe400030f0eff */
[----:B------:R-:W-:-:S04]  /*33ec0*/  IADD3 R2, P6, R14, R68, RZ ;  /* 0x000000440e027210 */ /* 0x000fc80007fde0ff */
[----:B------:R-:W-:Y:S01]  /*33ed0*/  LEA.HI.X.SX32 R3, R14, R69, 0x1, P6 ;  /* 0x000000450e037211 */ /* 0x000fe200030f0eff */
[----:B------:R-:W-:Y:S01]  /*33ee0*/  IMAD R14, R27, 0x2, R14 ;  /* 0x000000021b0e7824 */ /* 0x000fe200078e020e */
[----:B------:R-:W0:Y:S01]  /*33ef0*/  LDC R19, c[0x0][0x248] ;  /* 0x00009200ff137b82 */ /* 0x000e220000000800 */
[----:B-1----:R-:W-:Y:S01]  /*33f00*/  PRMT R11, R48, 0x7771, RZ ;  /* 0x00007771300b7816 */ /* 0x002fe200000000ff */
[----:B------:R1:W-:Y:S04]  /*33f10*/  @P1 STG.E.U8 desc[UR28][R8.64], R17 ;  /* 0x0000001108001986 */ /* 0x0003e8000c10111c */
[----:B------:R3:W-:Y:S02]  /*33f20*/  @P4 STG.E.U8 desc[UR28][R12.64], R11 ;  /* 0x0000000b0c004986 */ /* 0x0007e4000c10111c */
[----:B------:R-:W0:Y:S01]  /*33f30*/  LDC R25, c[0x0][0x248] ;  /* 0x00009200ff197b82 */ /* 0x000e220000000800 */
[----:B-1----:R-:W-:-:S07]  /*33f40*/  IADD3 R8, P4, R14, R68, RZ ;  /* 0x000000440e087210 */ /* 0x002fce0007f9e0ff */
[----:B------:R-:W1:Y:S01]  /*33f50*/  LDC R17, c[0x0][0x248] ;  /* 0x00009200ff117b82 */ /* 0x000e620000000800 */
[----:B------:R-:W-:Y:S02]  /*33f60*/  LEA.HI.X.SX32 R9, R14, R69, 0x1, P4 ;  /* 0x000000450e097211 */ /* 0x000fe400020f0eff */
[----:B--2---:R-:W-:Y:S01]  /*33f70*/  ISETP.LT.AND P2, PT, R16, UR4, !P0 ;  /* 0x0000000410007c0c */ /* 0x004fe2000c741270 */
[----:B------:R-:W-:Y:S01]  /*33f80*/  ULDC UR4, c[0x0][0x22c] ;  /* 0x00008b0000047ab9 */ /* 0x000fe20000000800 */
[----:B------:R-:W2:Y:S04]  /*33f90*/  LDL.LU R16, [R1+0xe08] ;  /* 0x000e080001107983 */ /* 0x000ea80000300800 */
[----:B------:R-:W2:Y:S04]  /*33fa0*/  LDL.LU R10, [R1+0xdfc] ;  /* 0x000dfc00010a7983 */ /* 0x000ea80000300800 */
[----:B------:R-:W2:Y:S01]  /*33fb0*/  LDL.LU R24, [R1+0xdf8] ;  /* 0x000df80001187983 */ /* 0x000ea20000300800 */
[----:B---3--:R-:W-:-:S02]  /*33fc0*/  ISETP.LT.AND P4, PT, R18, UR7, !P0 ;  /* 0x0000000712007c0c */ /* 0x008fc4000c781270 */
[----:B------:R-:W-:Y:S01]  /*33fd0*/  PRMT R15, R49, 0x7771, RZ ;  /* 0x00007771310f7816 */ /* 0x000fe200000000ff */
[----:B------:R-:W3:Y:S01]  /*33fe0*/  LDL.LU R18, [R1+0xdd8] ;  /* 0x000dd80001127983 */ /* 0x000ee20000300800 */
[----:B------:R-:W-:Y:S01]  /*33ff0*/  ISETP.LT.AND P1, PT, R22, UR4, !P0 ;  /* 0x0000000416007c0c */ /* 0x000fe2000c721270 */
[----:B------:R-:W-:Y:S01]  /*34000*/  ULDC UR4, c[0x0][0x248] ;  /* 0x0000920000047ab9 */ /* 0x000fe20000000800 */
[----:B------:R-:W-:Y:S01]  /*34010*/  PRMT R11, R50, 0x7771, RZ ;  /* 0x00007771320b7816 */ /* 0x000fe200000000ff */
[C---:B----4-:R-:W-:Y:S01]  /*34020*/  IMAD R0, R20.reuse, UR4, RZ ;  /* 0x0000000414007c24 */ /* 0x050fe2000f8e02ff */
[----:B------:R-:W-:Y:S01]  /*34030*/  ISETP.LT.AND P6, PT, R20, UR6, !P0 ;  /* 0x0000000614007c0c */ /* 0x000fe2000c7c1270 */
[----:B------:R4:W-:Y:S01]  /*34040*/  @P5 STG.E.U8 desc[UR28][R2.64], R15 ;  /* 0x0000000f02005986 */ /* 0x0009e2000c10111c */
[----:B------:R-:W-:Y:S01]  /*34050*/  PRMT R13, R51, 0x7771, RZ ;  /* 0x00007771330d7816 */ /* 0x000fe200000000ff */
[----:B0-----:R-:W-:Y:S01]  /*34060*/  IMAD R14, R19, 0x4, R14 ;  /* 0x00000004130e7824 */ /* 0x001fe200078e020e */
[----:B------:R-:W-:Y:S01]  /*34070*/  ULDC UR6, c[0x0][0x22c] ;  /* 0x00008b0000067ab9 */ /* 0x000fe20000000800 */
[----:B------:R0:W-:Y:S01]  /*34080*/  @P3 STG.E.U8 desc[UR28][R8.64], R11 ;  /* 0x0000000b08003986 */ /* 0x0001e2000c10111c */
[----:B------:R-:W-:Y:S01]  /*34090*/  ULDC UR4, c[0x0][0x22c] ;  /* 0x00008b0000047ab9 */ /* 0x000fe20000000800 */
[----:B------:R-:W-:-:S02]  /*340a0*/  ULDC UR7, c[0x0][0x22c] ;  /* 0x00008b0000077ab9 */ /* 0x000fc40000000800 */
[----:B------:R-:W3:Y:S01]  /*340b0*/  LDL.LU R22, [R1+0xdb8] ;  /* 0x000db80001167983 */ /* 0x000ee20000300800 */
[----:B----4-:R-:W-:-:S03]  /*340c0*/  IADD3 R2, P3, R0, R68, RZ ;  /* 0x0000004400027210 */ /* 0x010fc60007f7e0ff */
[----:B------:R-:W4:Y:S01]  /*340d0*/  LDL.LU R20, [R1+0xdb4] ;  /* 0x000db40001147983 */ /* 0x000f220000300800 */
[----:B------:R-:W3:Y:S01]  /*340e0*/  LDC R15, c[0x0][0x248] ;  /* 0x00009200ff0f7b82 */ /* 0x000ee20000000800 */
[----:B------:R-:W-:Y:S01]  /*340f0*/  LEA.HI.X.SX32 R3, R0, R69, 0x1, P3 ;  /* 0x0000004500037211 */ /* 0x000fe200018f0eff */
[----:B-1----:R-:W-:-:S04]  /*34100*/  IMAD R0, R17, 0x2, R14 ;  /* 0x0000000211007824 */ /* 0x002fc800078e020e */
[----:B------:R-:W-:Y:S01]  /*34110*/  @P6 STG.E.U8 desc[UR28][R2.64], R13 ;  /* 0x0000000d02006986 */ /* 0x000fe2000c10111c */
[----:B0-----:R-:W-:Y:S02]  /*34120*/  IADD3 R8, P6, R14, R68, RZ ;  /* 0x000000440e087210 */ /* 0x001fe40007fde0ff */
[----:B------:R-:W-:Y:S02]  /*34130*/  PRMT R19, R48, 0x7772, RZ ;  /* 0x0000777230137816 */ /* 0x000fe400000000ff */
[----:B------:R-:W-:Y:S02]  /*34140*/  LEA.HI.X.SX32 R9, R14, R69, 0x1, P6 ;  /* 0x000000450e097211 */ /* 0x000fe400030f0eff */
[----:B------:R-:W-:-:S03]  /*34150*/  PRMT R17, R49, 0x7772, RZ ;  /* 0x0000777231117816 */ /* 0x000fc600000000ff */
[----:B------:R0:W-:Y:S01]  /*34160*/  @P2 STG.E.U8 desc[UR28][R8.64], R19 ;  /* 0x0000001308002986 */ /* 0x0001e2000c10111c */
[----:B--2---:R-:W-:Y:S02]  /*34170*/  ISETP.LT.AND P3, PT, R10, UR6, !P0 ;  /* 0x000000060a007c0c */ /* 0x004fe4000c761270 */
[----:B------:R-:W-:Y:S01]  /*34180*/  ISETP.LT.AND P5, PT, R16, UR4, !P0 ;  /* 0x0000000410007c0c */ /* 0x000fe2000c7a1270 */
[----:B------:R-:W-:Y:S01]  /*34190*/  ULDC UR4, c[0x0][0x22c] ;  /* 0x00008b0000047ab9 */ /* 0x000fe20000000800 */
[C---:B------:R-:W-:Y:S01]  /*341a0*/  IADD3 R10, P6, R0.reuse, R68, RZ ;  /* 0x00000044000a7210 */ /* 0x040fe20007fde0ff */
[----:B------:R-:W1:Y:S01]  /*341b0*/  LDC R16, c[0x0][0x248] ;  /* 0x00009200ff107b82 */ /* 0x000e620000000800 */
[----:B------:R-:W-:Y:S01]  /*341c0*/  IMAD R12, R21, 0x2, R0 ;  /* 0x00000002150c7824 */ /* 0x000fe200078e0200 */
[----:B------:R-:W-:Y:S01]  /*341d0*/  PRMT R49, R49, 0x7773, RZ ;  /* 0x0000777331317816 */ /* 0x000fe200000000ff */
[----:B------:R-:W-:Y:S01]  /*341e0*/  ULDC UR6, c[0x0][0x22c] ;  /* 0x00008b0000067ab9 */ /* 0x000fe20000000800 */
[----:B------:R-:W-:-:S02]  /*341f0*/  LEA.HI.X.SX32 R11, R0, R69, 0x1, P6 ;  /* 0x00000045000b7211 */ /* 0x000fc400030f0eff */
[----:B------:R-:W-:Y:S01]  /*34200*/  ISETP.LT.AND P2, PT, R24, UR4, !P0 ;  /* 0x0000000418007c0c */ /* 0x000fe2000c741270 */
[----:B------:R-:W-:Y:S01]  /*34210*/  ULDC UR4, c[0x0][0x22c] ;  /* 0x00008b0000047ab9 */ /* 0x000fe20000000800 */
[----:B------:R-:W2:Y:S01]  /*34220*/  LDL.LU R24, [R1+0xba0] ;  /* 0x000ba00001187983 */ /* 0x000ea20000300800 */
[----:B------:R-:W4:Y:S03]  /*34230*/  LDC R21, c[0x0][0x248] ;  /* 0x00009200ff157b82 */ /* 0x000f260000000800 */
[----:B------:R1:W-:Y:S05]  /*34240*/  @P1 STG.E.U8 desc[UR28][R10.64], R17 ;  /* 0x000000110a001986 */ /* 0x0003ea000c10111c */
[----:B0-----:R-:W0:Y:S01]  /*34250*/  LDC R19, c[0x0][0x248] ;  /* 0x00009200ff137b82 */ /* 0x001e220000000800 */
[----:B---3--:R-:W-:Y:S01]  /*34260*/  ISETP.LT.AND P1, PT, R18, UR4, !P0 ;  /* 0x0000000412007c0c */ /* 0x008fe2000c721270 */
[----:B------:R-:W-:Y:S01]  /*34270*/  IMAD R0, R15, 0x2, R12 ;  /* 0x000000020f007824 */ /* 0x000fe200078e020c */
[----:B------:R-:W3:Y:S01]  /*34280*/  LDL.LU R18, [R1+0xdb0] ;  /* 0x000db00001127983 */ /* 0x000ee20000300800 */
[----:B------:R-:W-:Y:S01]  /*34290*/  IADD3 R2, P6, R12, R68, RZ ;  /* 0x000000440c027210 */ /* 0x000fe20007fde0ff */
[----:B------:R-:W-:Y:S01]  /*342a0*/  ULDC UR4, c[0x0][0x22c] ;  /* 0x00008b0000047ab9 */ /* 0x000fe20000000800 */
[----:B------:R-:W-:-:S02]  /*342b0*/  IMAD R9, R23, 0x2, R0 ;  /* 0x0000000217097824 */ /* 0x000fc400078e0200 */
[-C--:B------:R-:W-:Y:S02]  /*342c0*/  LEA.HI.X.SX32 R3, R12, R69.reuse, 0x1, P6 ;  /* 0x000000450c037211 */ /* 0x080fe400030f0eff */
[-C--:B------:R-:W-:Y:S02]  /*342d0*/  IADD3 R12, P6, R0, R68.reuse, RZ ;  /* 0x00000044000c7210 */ /* 0x080fe40007fde0ff */
[----:B------:R-:W-:Y:S02]  /*342e0*/  PRMT R15, R50, 0x7772, RZ ;  /* 0x00007772320f7816 */ /* 0x000fe400000000ff */
[----:B------:R-:W-:Y:S01]  /*342f0*/  LEA.HI.X.SX32 R13, R0, R69, 0x1, P6 ;  /* 0x00000045000d7211 */ /* 0x000fe200030f0eff */
[----:B-1----:R-:W-:Y:S01]  /*34300*/  IMAD R0, R16, 0x2, R9 ;  /* 0x0000000210007824 */ /* 0x002fe200078e0209 */
[----:B------:R-:W-:Y:S01]  /*34310*/  PRMT R17, R51, 0x7772, RZ ;  /* 0x0000777233117816 */ /* 0x000fe200000000ff */
[----:B------:R1:W-:Y:S01]  /*34320*/  @P4 STG.E.U8 desc[UR28][R2.64], R15 ;  /* 0x0000000f02004986 */ /* 0x0003e2000c10111c */
[----:B------:R-:W-:-:S03]  /*34330*/  IADD3 R8, P6, R9, R68, RZ ;  /* 0x0000004409087210 */ /* 0x000fc60007fde0ff */
[----:B------:R0:W-:Y:S01]  /*34340*/  @P5 STG.E.U8 desc[UR28][R12.64], R17 ;  /* 0x000000110c005986 */ /* 0x0001e2000c10111c */
[-C--:B------:R-:W-:Y:S02]  /*34350*/  IADD3 R10, P5, R0, R68.reuse, RZ ;  /* 0x00000044000a7210 */ /* 0x080fe40007fbe0ff */
[----:B------:R-:W-:Y:S01]  /*34360*/  ISETP.LT.AND P4, PT, R22, UR4, !P0 ;  /* 0x0000000416007c0c */ /* 0x000fe2000c781270 */
[----:B------:R-:W-:Y:S01]  /*34370*/  ULDC UR4, c[0x0][0x22c] ;  /* 0x00008b0000047ab9 */ /* 0x000fe20000000800 */
[----:B------:R-:W2:Y:S01]  /*34380*/  LDL.LU R22, [R1+0xd90] ;  /* 0x000d900001167983 */ /* 0x000ea20000300800 */
[-C--:B------:R-:W-:Y:S02]  /*34390*/  LEA.HI.X.SX32 R9, R9, R69.reuse, 0x1, P6 ;  /* 0x0000004509097211 */ /* 0x080fe400030f0eff */
[----:B-1----:R-:W-:Y:S02]  /*343a0*/  PRMT R15, R48, 0x7773, RZ ;  /* 0x00007773300f7816 */ /* 0x002fe400000000ff */
[----:B----4-:R-:W-:Y:S01]  /*343b0*/  ISETP.LT.AND P6, PT, R20, UR4, !P0 ;  /* 0x0000000414007c0c */ /* 0x010fe2000c7c1270 */
[----:B------:R-:W-:Y:S01]  /*343c0*/  ULDC UR4, c[0x0][0x248] ;  /* 0x0000920000047ab9 */ /* 0x000fe20000000800 */
[-C--:B------:R-:W-:Y:S01]  /*343d0*/  LEA.HI.X.SX32 R11, R0, R69.reuse, 0x1, P5 ;  /* 0x00000045000b7211 */ /* 0x080fe200028f0eff */
[----:B------:R-:W4:Y:S01]  /*343e0*/  LDL.LU R20, [R1+0xd78] ;  /* 0x000d780001147983 */ /* 0x000f220000300800 */
[----:B0-----:R-:W0:Y:S03]  /*343f0*/  LDC R17, c[0x0][0x248] ;  /* 0x00009200ff117b82 */ /* 0x001e260000000800 */
[----:B------:R-:W4:Y:S04]  /*34400*/  LDL.LU R14, [R1+0xd74] ;  /* 0x000d7400010e7983 */ /* 0x000f280000300800 */
[----:B------:R1:W-:Y:S04]  /*34410*/  @P3 STG.E.U8 desc[UR28][R8.64], R15 ;  /* 0x0000000f08003986 */ /* 0x0003e8000c10111c */
[----:B------:R2:W-:Y:S01]  /*34420*/  @P2 STG.E.U8 desc[UR28][R10.64], R49 ;  /* 0x000000310a002986 */ /* 0x0005e2000c10111c */
[----:B------:R-:W-:Y:S01]  /*34430*/  IMAD R0, R21, 0x2, R0 ;  /* 0x0000000215007824 */ /* 0x000fe200078e0200 */
[----:B------:R-:W-:Y:S01]  /*34440*/  PRMT R13, R50, 0x7773, RZ ;  /* 0x00007773320d7816 */ /* 0x000fe200000000ff */
[----:B------:R-:W4:Y:S08]  /*34450*/  LDC R21, c[0x0][0x248] ;  /* 0x00009200ff157b82 */ /* 0x000f300000000800 */
[----:B-1----:R-:W1:Y:S01]  /*34460*/  LDC R15, c[0x0][0x248] ;  /* 0x00009200ff0f7b82 */ /* 0x002e620000000800 */
[----:B---3--:R-:W-:Y:S01]  /*34470*/  ISETP.LT.AND P2, PT, R18, UR7, !P0 ;  /* 0x0000000712007c0c */ /* 0x008fe2000c741270 */
[----:B--2---:R-:W-:Y:S01]  /*34480*/  IMAD R12, R24, UR4, RZ ;  /* 0x00000004180c7c24 */ /* 0x004fe2000f8e02ff */
[----:B------:R-:W2:Y:S01]  /*34490*/  LDL.LU R18, [R1+0xd70] ;  /* 0x000d700001127983 */ /* 0x000ea20000300800 */
[-C--:B------:R-:W-:Y:S01]  /*344a0*/  IADD3 R2, P5, R0, R68.reuse, RZ ;  /* 0x0000004400027210 */ /* 0x080fe20007fbe0ff */
[----:B------:R-:W-:Y:S01]  /*344b0*/  ULDC UR4, c[0x0][0x22c] ;  /* 0x00008b0000047ab9 */ /* 0x000fe20000000800 */
[----:B------:R-:W-:Y:S01]  /*344c0*/  ISETP.LT.AND P3, PT, R24, UR6, !P0 ;  /* 0x0000000618007c0c */ /* 0x000fe2000c761270 */
[----:B------:R-:W3:Y:S01]  /*344d0*/  LDL.LU R16, [R1+0xd6c] ;  /* 0x000d6c0001107983 */ /* 0x000ee20000300800 */
[-C--:B------:R-:W-:Y:S01]  /*344e0*/  LEA.HI.X.SX32 R3, R0, R69.reuse, 0x1, P5 ;  /* 0x0000004500037211 */ /* 0x080fe200028f0eff */
[----:B------:R-:W-:Y:S01]  /*344f0*/  ULDC UR7, c[0x0][0x22c] ;  /* 0x00008b0000077ab9 */ /* 0x000fe20000000800 */
[CC--:B------:R-:W-:Y:S01]  /*34500*/  IADD3 R8, P5, R12.reuse, R68.reuse, RZ ;  /* 0x000000440c087210 */ /* 0x0c0fe20007fbe0ff */
[----:B------:R-:W-:Y:S01]  /*34510*/  IMAD R0, R19, 0x4, R0 ;  /* 0x0000000413007824 */ /* 0x000fe200078e0200 */
[----:B------:R-:W-:Y:S01]  /*34520*/  PRMT R51, R51, 0x7773, RZ ;  /* 0x0000777333337816 */ /* 0x000fe200000000ff */
[----:B------:R1:W-:Y:S01]  /*34530*/  @P1 STG.E.U8 desc[UR28][R2.64], R13 ;  /* 0x0000000d02001986 */ /* 0x0003e2000c10111c */
[----:B------:R-:W-:Y:S01]  /*34540*/  LEA.HI.X.SX32 R9, R12, R69, 0x1, P5 ;  /* 0x000000450c097211 */ /* 0x000fe200028f0eff */
[----:B------:R-:W2:Y:S01]  /*34550*/  LDC R19, c[0x0][0x248] ;  /* 0x00009200ff137b82 */ /* 0x000ea20000000800 */
[----:B------:R-:W-:Y:S01]  /*34560*/  IADD3 R10, P5, R0, R68, RZ ;  /* 0x00000044000a7210 */ /* 0x000fe20007fbe0ff */
[----:B------:R-:W-:-:S06]  /*34570*/  ULDC UR6, c[0x0][0x22c] ;  /* 0x00008b0000067ab9 */ /* 0x000fcc0000000800 */
[----:B------:R-:W4:Y:S01]  /*34580*/  LDC R12, c[0x0][0x248] ;  /* 0x00009200ff0c7b82 */ /* 0x000f220000000800 */
[-C--:B------:R-:W-:Y:S01]  /*34590*/  LEA.HI.X.SX32 R11, R0, R69.reuse, 0x1, P5 ;  /* 0x00000045000b7211 */ /* 0x080fe200028f0eff */
[----:B0-----:R-:W-:Y:S01]  /*345a0*/  IMAD R0, R17, 0x2, R0 ;  /* 0x0000000211007824 */ /* 0x001fe200078e0200 */
[----:B-1----:R-:W-:Y:S01]  /*345b0*/  PRMT R13, R52, 0x7770, RZ ;  /* 0x00007770340d7816 */ /* 0x002fe200000000ff */
[----:B------:R0:W-:Y:S01]  /*345c0*/  @P3 STG.E.U8 desc[UR28][R8.64], R51 ;  /* 0x0000003308003986 */ /* 0x0001e2000c10111c */
[----:B------:R-:W-:Y:S01]  /*345d0*/  ISETP.LT.AND P1, PT, R22, UR4, !P0 ;  /* 0x0000000416007c0c */ /* 0x000fe2000c721270 */
[----:B------:R-:W-:Y:S02]  /*345e0*/  ULDC UR4, c[0x0][0x22c] ;  /* 0x00008b0000047ab9 */ /* 0x000fe40000000800 */
[----:B------:R1:W-:Y:S01]  /*345f0*/  @P4 STG.E.U8 desc[UR28][R10.64], R13 ;  /* 0x0000000d0a004986 */ /* 0x0003e2000c10111c */
[-C--:B------:R-:W-:Y:S02]  /*34600*/  IADD3 R2, P4, R0, R68.reuse, RZ ;  /* 0x0000004400027210 */ /* 0x080fe40007f9e0ff */
[----:B----4-:R-:W-:Y:S01]  /*34610*/  ISETP.LT.AND P3, PT, R20, UR4, !P0 ;  /* 0x0000000414007c0c */ /* 0x010fe2000c761270 */
[----:B------:R-:W-:Y:S01]  /*34620*/  ULDC UR4, c[0x0][0x22c] ;  /* 0x00008b0000047ab9 */ /* 0x000fe20000000800 */
[----:B0-----:R-:W-:Y:S01]  /*34630*/  IMAD R9, R15, 0x2, R0 ;  /* 0x000000020f097824 */ /* 0x001fe200078e0200 */
[-C--:B------:R-:W-:Y:S01]  /*34640*/  LEA.HI.X.SX32 R3, R0, R69.reuse, 0x1, P4 ;  /* 0x0000004500037211 */ /* 0x080fe200020f0eff */
[----:B------:R-:W4:Y:S01]  /*34650*/  LDL.LU R22, [R1+0xd68] ;  /* 0x000d680001167983 */ /* 0x000f220000300800 */
[----:B------:R-:W-:Y:S01]  /*34660*/  ISETP.LT.AND P5, PT, R14, UR4, !P0 ;  /* 0x000000040e007c0c */ /* 0x000fe2000c7a1270 */
[----:B------:R-:W-:Y:S01]  /*34670*/  ULDC UR4, c[0x0][0x22c] ;  /* 0x00008b0000047ab9 */ /* 0x000fe20000000800 */
[C---:B------:R-:W-:Y:S01]  /*34680*/  IADD3 R8, P4, R9.reuse, R68, RZ ;  /* 0x0000004409087210 */ /* 0x040fe20007f9e0ff */
[----:B------:R-:W4:Y:S01]  /*34690*/  LDL.LU R23, [R1+0xb9c] ;  /* 0x000b9c0001177983 */ /* 0x000f220000300800 */
[----:B------:R-:W0:Y:S01]  /*346a0*/  LDC R14, c[0x0][0x248] ;  /* 0x00009200ff0e7b82 */ /* 0x000e220000000800 */
[----:B------:R-:W-:Y:S01]  /*346b0*/  IMAD R0, R12, 0x2, R9 ;  /* 0x000000020c007824 */ /* 0x000fe200078e0209 */
[----:B------:R-:W-:-:S02]  /*346c0*/  LEA.HI.X.SX32 R9, R9, R69, 0x1, P4 ;  /* 0x0000004509097211 */ /* 0x000fc400020f0eff */
[----:B--2---:R-:W-:Y:S02]  /*346d0*/  ISETP.LT.AND P4, PT, R18, UR4, !P0 ;  /* 0x0000000412007c0c */ /* 0x004fe4000c781270 */
[----:B------:R-:W-:Y:S01]  /*346e0*/  PRMT R17, R53, 0x7770, RZ ;  /* 0x0000777035117816 */ /* 0x000fe200000000ff */
[----:B------:R-:W2:Y:S01]  /*346f0*/  LDL.LU R18, [R1+0xd60] ;  /* 0x000d600001127983 */ /* 0x000ea20000300800 */
[----:B-1----:R-:W-:Y:S01]  /*34700*/  IMAD R13, R19, 0x2, R0 ;  /* 0x00000002130d7824 */ /* 0x002fe200078e0200 */
[----:B------:R-:W-:Y:S01]  /*34710*/  PRMT R15, R54, 0x7770, RZ ;  /* 0x00007770360f7816 */ /* 0x000fe200000000ff */
[----:B------:R-:W-:Y:S01]  /*34720*/  ULDC UR4, c[0x0][0x22c] ;  /* 0x00008b0000047ab9 */ /* 0x000fe20000000800 */
[----:B------:R1:W-:Y:S01]  /*34730*/  @P6 STG.E.U8 desc[UR28][R2.64], R17 ;  /* 0x0000001102006986 */ /* 0x0003e2000c10111c */
[----:B------:R-:W-:-:S03]  /*34740*/  IADD3 R10, P6, R0, R68, RZ ;  /* 0x00000044000a7210 */ /* 0x000fc60007fde0ff */
[----:B------:R-:W2:Y:S01]  /*34750*/  LDL.LU R20, [R1+0xd5c] ;  /* 0x000d5c0001147983 */ /* 0x000ea20000300800 */
[-C--:B------:R-:W-:Y:S01]  /*34760*/  LEA.HI.X.SX32 R11, R0, R69.reuse, 0x1, P6 ;  /* 0x00000045000b7211 */ /* 0x080fe200030f0eff */
[----:B0-----:R-:W-:Y:S01]  /*34770*/  IMAD R0, R14, 0x2, R13 ;  /* 0x000000020e007824 */ /* 0x001fe200078e020d */
[-C--:B------:R-:W-:Y:S02]  /*34780*/  IADD3 R12, P6, R13, R68.reuse, RZ ;  /* 0x000000440d0c7210 */ /* 0x080fe40007fde0ff */
[----:B------:R-:W-:Y:S01]  /*34790*/  PRMT R19, R55, 0x7770, RZ ;  /* 0x0000777037137816 */ /* 0x000fe200000000ff */
[----:B------:R0:W-:Y:S01]  /*347a0*/  @P2 STG.E.U8 desc[UR28][R8.64], R15 ;  /* 0x0000000f08002986 */ /* 0x0001e2000c10111c */
[----:B------:R-:W-:Y:S01]  /*347b0*/  LEA.HI.X.SX32 R13, R13, R69, 0x1, P6 ;  /* 0x000000450d0d7211 */ /* 0x000fe200030f0eff */
[----:B------:R-:W2:Y:S01]  /*347c0*/  LDC R14, c[0x0][0x248] ;  /* 0x00009200ff0e7b82 */ /* 0x000ea20000000800 */
[----:B-1----:R-:W-:Y:S02]  /*347d0*/  IADD3 R2, P6, R0, R68, RZ ;  /* 0x0000004400027210 */ /* 0x002fe40007fde0ff */
[----:B------:R-:W-:-:S02]  /*347e0*/  PRMT R17, R52, 0x7771, RZ ;  /* 0x0000777134117816 */ /* 0x000fc400000000ff */
[----:B------:R-:W-:Y:S01]  /*347f0*/  LEA.HI.X.SX32 R3, R0, R69, 0x1, P6 ;  /* 0x0000004500037211 */ /* 0x000fe200030f0eff */
[----:B------:R-:W-:Y:S01]  /*34800*/  IMAD R0, R21, 0x2, R0 ;  /* 0x0000000215007824 */ /* 0x000fe200078e0200 */
[----:B---3--:R-:W-:Y:S01]  /*34810*/  ISETP.LT.AND P2, PT, R16, UR4, !P0 ;  /* 0x0000000410007c0c */ /* 0x008fe2000c741270 */
[----:B------:R1:W-:Y:S01]  /*34820*/  @P1 STG.E.U8 desc[UR28][R10.64], R19 ;  /* 0x000000130a001986 */ /* 0x0003e2000c10111c */
[----:B------:R-:W-:Y:S01]  /*34830*/  ULDC UR4, c[0x0][0x22c] ;  /* 0x00008b0000047ab9 */ /* 0x000fe20000000800 */
[----:B------:R-:W3:Y:S02]  /*34840*/  LDC R21, c[0x0][0x248] ;  /* 0x00009200ff157b82 */ /* 0x000ee40000000800 */
[----:B------:R-:W3:Y:S04]  /*34850*/  LDL.LU R16, [R1+0xd54] ;  /* 0x000d540001107983 */ /* 0x000ee80000300800 */
[----:B------:R1:W-:Y:S01]  /*34860*/  @P3 STG.E.U8 desc[UR28][R12.64], R17 ;  /* 0x000000110c003986 */ /* 0x0003e2000c10111c */
[----:B0-----:R-:W-:-:S02]  /*34870*/  IADD3 R8, P3, R0, R68, RZ ;  /* 0x0000004400087210 */ /* 0x001fc40007f7e0ff */
[----:B----4-:R-:W-:Y:S01]  /*34880*/  ISETP.LT.AND P1, PT, R22, UR4, !P0 ;  /* 0x0000000416007c0c */ /* 0x010fe2000c721270 */
[----:B-1----:R-:W0:Y:S01]  /*34890*/  LDC R19, c[0x0][0x248] ;  /* 0x00009200ff137b82 */ /* 0x002e220000000800 */
[----:B------:R-:W4:Y:S01]  /*348a0*/  LDL.LU R22, [R1+0xd50] ;  /* 0x000d500001167983 */ /* 0x000f220000300800 */
[----:B------:R-:W-:Y:S01]  /*348b0*/  LEA.HI.X.SX32 R9, R0, R69, 0x1, P3 ;  /* 0x0000004500097211 */ /* 0x000fe200018f0eff */
[----:B------:R-:W-:Y:S01]  /*348c0*/  ULDC UR4, c[0x0][0x248] ;  /* 0x0000920000047ab9 */ /* 0x000fe20000000800 */
[----:B------:R-:W-:Y:S02]  /*348d0*/  PRMT R15, R53, 0x7771, RZ ;  /* 0x00007771350f7816 */ /* 0x000fe400000000ff */
[----:B------:R-:W-:Y:S02]  /*348e0*/  PRMT R11, R54, 0x7771, RZ ;  /* 0x00007771360b7816 */ /* 0x000fe400000000ff */
[----:B------:R-:W1:Y:S01]  /*348f0*/  LDC R12, c[0x0][0x248] ;  /* 0x00009200ff0c7b82 */ /* 0x000e620000000800 */
[----:B--2---:R-:W-:Y:S01]  /*34900*/  ISETP.LT.AND P3, PT, R18, UR7, !P0 ;  /* 0x0000000712007c0c */ /* 0x004fe2000c761270 */
[C---:B------:R-:W-:Y:S01]  /*34910*/  IMAD R10, R23.reuse, UR4, RZ ;  /* 0x00000004170a7c24 */ /* 0x040fe2000f8e02ff */
[----:B------:R-:W2:Y:S01]  /*34920*/  LDL.LU R18, [R1+0xd4c] ;  /* 0x000d4c0001127983 */ /* 0x000ea20000300800 */
[----:B------:R-:W-:Y:S01]  /*34930*/  ISETP.LT.AND P6, PT, R23, UR6, !P0 ;  /* 0x0000000617007c0c */ /* 0x000fe2000c7c1270 */
[----:B---3--:R-:W-:Y:S01]  /*34940*/  IMAD R0, R21, 0x4, R0 ;  /* 0x0000000415007824 */ /* 0x008fe200078e0200 */
[----:B------:R-:W-:Y:S01]  /*34950*/  PRMT R13, R55, 0x7771, RZ ;  /* 0x00007771370d7816 */ /* 0x000fe200000000ff */
[----:B------:R3:W-:Y:S01]  /*34960*/  @P5 STG.E.U8 desc[UR28][R2.64], R15 ;  /* 0x0000000f02005986 */ /* 0x0007e2000c10111c */
[----:B------:R-:W-:Y:S01]  /*34970*/  ULDC UR6, c[0x0][0x22c] ;  /* 0x00008b0000067ab9 */ /* 0x000fe20000000800 */
[----:B------:R-:W-:Y:S01]  /*34980*/  ULDC UR4, c[0x0][0x22c] ;  /* 0x00008b0000047ab9 */ /* 0x000fe20000000800 */
[----:B------:R-:W-:Y:S01]  /*34990*/  PRMT R17, R53, 0x7772, RZ ;  /* 0x0000777235117816 */ /* 0x000fe200000000ff */
[----:B------:R0:W-:Y:S01]  /*349a0*/  @P4 STG.E.U8 desc[UR28][R8.64], R11 ;  /* 0x0000000b08004986 */ /* 0x0001e2000c10111c */
[----:B------:R-:W2:Y:S01]  /*349b0*/  LDC R21, c[0x0][0x248] ;  /* 0x00009200ff157b82 */ /* 0x000ea20000000800 */
[----:B------:R-:W-:Y:S01]  /*349c0*/  ULDC UR7, c[0x0][0x22c] ;  /* 0x00008b0000077ab9 */ /* 0x000fe20000000800 */
[----:B---3--:R-:W-:-:S06]  /*349d0*/  IADD3 R2, P4, R10, R68, RZ ;  /* 0x000000440a027210 */ /* 0x008fcc0007f9e0ff */
[----:B------:R-:W3:Y:S01]  /*349e0*/  LDC R15, c[0x0][0x248] ;  /* 0x00009200ff0f7b82 */ /* 0x000ee20000000800 */
[----:B------:R-:W-:Y:S01]  /*349f0*/  LEA.HI.X.SX32 R3, R10, R69, 0x1, P4 ;  /* 0x000000450a037211 */ /* 0x000fe200020f0eff */
[----:B0-----:R-:W-:-:S04]  /*34a00*/  IMAD R11, R19, 0x2, R0 ;  /* 0x00000002130b7824 */ /* 0x001fc800078e0200 */
[----:B------:R0:W-:Y:S01]  /*34a10*/  @P6 STG.E.U8 desc[UR28][R2.64], R13 ;  /* 0x0000000d02006986 */ /* 0x0001e2000c10111c */
[-C--:B------:R-:W-:Y:S01]  /*34a20*/  IADD3 R8, P6, R0, R68.reuse, RZ ;  /* 0x0000004400087210 */ /* 0x080fe20007fde0ff */
[----:B------:R-:W2:Y:S01]  /*34a30*/  LDC R23, c[0x0][0x248] ;  /* 0x00009200ff177b82 */ /* 0x000ea20000000800 */
[----:B------:R-:W-:Y:S01]  /*34a40*/  ISETP.LT.AND P4, PT, R16, UR6, !P0 ;  /* 0x0000000610007c0c */ /* 0x000fe2000c781270 */
[----:B------:R-:W-:Y:S01]  /*34a50*/  ULDC UR6, c[0x0][0x22c] ;  /* 0x00008b0000067ab9 */ /* 0x000fe20000000800 */
[-C--:B------:R-:W-:Y:S01]  /*34a60*/  LEA.HI.X.SX32 R9, R0, R69.reuse, 0x1, P6 ;  /* 0x0000004500097211 */ /* 0x080fe200030f0eff */
[----:B------:R-:W2:Y:S01]  /*34a70*/  LDL.LU R16, [R1+0xd48] ;  /* 0x000d480001107983 */ /* 0x000ea20000300800 */
[C---:B------:R-:W-:Y:S02]  /*34a80*/  IADD3 R10, P6, R11.reuse, R68, RZ ;  /* 0x000000440b0a7210 */ /* 0x040fe40007fde0ff */
[----:B------:R-:W-:Y:S01]  /*34a90*/  PRMT R19, R52, 0x7772, RZ ;  /* 0x0000777234137816 */ /* 0x000fe200000000ff */
[----:B-1----:R-:W-:Y:S01]  /*34aa0*/  IMAD R0, R12, 0x2, R11 ;  /* 0x000000020c007824 */ /* 0x002fe200078e020b */
[----:B------:R-:W-:Y:S01]  /*34ab0*/  ISETP.LT.AND P5, PT, R20, UR4, !P0 ;  /* 0x0000000414007c0c */ /* 0x000fe2000c7a1270 */
[----:B------:R-:W-:Y:S01]  /*34ac0*/  ULDC UR4, c[0x0][0x22c] ;  /* 0x00008b0000047ab9 */ /* 0x000fe20000000800 */
[----:B------:R-:W-:Y:S01]  /*34ad0*/  LEA.HI.X.SX32 R11, R11, R69, 0x1, P6 ;  /* 0x000000450b0b7211 */ /* 0x000fe200030f0eff */
[----:B------:R-:W2:Y:S04]  /*34ae0*/  LDL.LU R20, [R1+0xd44] ;  /* 0x000d440001147983 */ /* 0x000ea80000300800 */
[----:B------:R1:W-:Y:S01]  /*34af0*/  @P2 STG.E.U8 desc[UR28][R8.64], R19 ;  /* 0x0000001308002986 */ /* 0x0003e2000c10111c */
[----:B----4-:R-:W-:Y:S01]  /*34b00*/  ISETP.LT.AND P2, PT, R22, UR4, !P0 ;  /* 0x0000000416007c0c */ /* 0x010fe2000c741270 */
[----:B------:R-:W-:-:S02]  /*34b10*/  ULDC UR4, c[0x0][0x22c] ;  /* 0x00008b0000047ab9 */ /* 0x000fc40000000800 */
[----:B------:R4:W-:Y:S04]  /*34b20*/  @P1 STG.E.U8 desc[UR28][R10.64], R17 ;  /* 0x000000110a001986 */ /* 0x0009e8000c10111c */
[----:B------:R-:W4:Y:S01]  /*34b30*/  LDL.LU R22, [R1+0xb98] ;  /* 0x000b980001167983 */ /* 0x000f220000300800 */
[-C--:B0-----:R-:W-:Y:S01]  /*34b40*/  IADD3 R2, P6, R0, R68.reuse, RZ ;  /* 0x0000004400027210 */ /* 0x081fe20007fde0ff */
[----:B---3--:R-:W-:Y:S01]  /*34b50*/  IMAD R13, R15, 0x2, R0 ;  /* 0x000000020f0d7824 */ /* 0x008fe200078e0200 */
[----:B------:R-:W-:Y:S01]  /*34b60*/  PRMT R53, R53, 0x7773, RZ ;  /* 0x0000777335357816 */ /* 0x000fe200000000ff */
[----:B-1----:R-:W0:Y:S01]  /*34b70*/  LDC R19, c[0x0][0x248] ;  /* 0x00009200ff137b82 */ /* 0x002e220000000800 */
[----:B--2---:R-:W-:Y:S01]  /*34b80*/  ISETP.LT.AND P1, PT, R18, UR4, !P0 ;  /* 0x0000000412007c0c */ /* 0x004fe2000c721270 */
[----:B------:R-:W-:Y:S01]  /*34b90*/  ULDC UR4, c[0x0][0x22c] ;  /* 0x00008b0000047ab9 */ /* 0x000fe20000000800 */
[----:B------:R-:W2:Y:S01]  /*34ba0*/  LDL.LU R18, [R1+0xd40] ;  /* 0x000d400001127983 */ /* 0x000ea20000300800 */
[----:B------:R-:W-:Y:S01]  /*34bb0*/  LEA.HI.X.SX32 R3, R0, R69, 0x1, P6 ;  /* 0x0000004500037211 */ /* 0x000fe200030f0eff */
[----:B------:R-:W-:Y:S01]  /*34bc0*/  IMAD R0, R14, 0x2, R13 ;  /* 0x000000020e007824 */ /* 0x000fe200078e020d */
[----:B------:R-:W-:-:S02]  /*34bd0*/  IADD3 R12, P6, R13, R68, RZ ;  /* 0x000000440d0c7210 */ /* 0x000fc40007fde0ff */
[----:B------:R-:W-:Y:S01]  /*34be0*/  PRMT R15, R54, 0x7772, RZ ;  /* 0x00007772360f7816 */ /* 0x000fe200000000ff */
[----:B------:R-:W-:Y:S01]  /*34bf0*/  IMAD R14, R21, 0x2, R0 ;  /* 0x00000002150e7824 */ /* 0x000fe200078e0200 */
[----:B------:R-:W-:Y:S01]  /*34c00*/  LEA.HI.X.SX32 R13, R13, R69, 0x1, P6 ;  /* 0x000000450d0d7211 */ /* 0x000fe200030f0eff */
[----:B------:R-:W1:Y:S01]  /*34c10*/  LDC R21, c[0x0][0x248] ;  /* 0x00009200ff157b82 */ /* 0x000e620000000800 */
[----:B----4-:R-:W-:Y:S01]  /*34c20*/  PRMT R17, R55, 0x7772, RZ ;  /* 0x0000777237117816 */ /* 0x010fe200000000ff */
[----:B------:R3:W-:Y:S01]  /*34c30*/  @P3 STG.E.U8 desc[UR28][R2.64], R15 ;  /* 0x0000000f02003986 */ /* 0x0007e2000c10111c */
[----:B------:R-:W-:-:S03]  /*34c40*/  IADD3 R8, P6, R0, R68, RZ ;  /* 0x0000004400087210 */ /* 0x000fc60007fde0ff */
[----:B------:R4:W-:Y:S01]  /*34c50*/  @P5 STG.E.U8 desc[UR28][R12.64], R17 ;  /* 0x000000110c005986 */ /* 0x0009e2000c10111c */
[----:B------:R-:W-:Y:S02]  /*34c60*/  IADD3 R10, P5, R14, R68, RZ ;  /* 0x000000440e0a7210 */ /* 0x000fe40007fbe0ff */
[-C--:B------:R-:W-:Y:S02]  /*34c70*/  LEA.HI.X.SX32 R9, R0, R69.reuse, 0x1, P6 ;  /* 0x0000004500097211 */ /* 0x080fe400030f0eff */
[----:B------:R-:W-:Y:S02]  /*34c80*/  LEA.HI.X.SX32 R11, R14, R69, 0x1, P5 ;  /* 0x000000450e0b7211 */ /* 0x000fe400028f0eff */
[----:B---3--:R-:W-:Y:S01]  /*34c90*/  PRMT R15, R52, 0x7773, RZ ;  /* 0x00007773340f7816 */ /* 0x008fe200000000ff */
[----:B----4-:R-:W3:Y:S01]  /*34ca0*/  LDC R17, c[0x0][0x248] ;  /* 0x00009200ff117b82 */ /* 0x010ee20000000800 */
[----:B------:R-:W-:Y:S01]  /*34cb0*/  ISETP.LT.AND P3, PT, R16, UR4, !P0 ;  /* 0x0000000410007c0c */ /* 0x000fe2000c761270 */
[----:B------:R-:W-:Y:S01]  /*34cc0*/  ULDC UR4, c[0x0][0x22c] ;  /* 0x00008b0000047ab9 */ /* 0x000fe20000000800 */
[----:B------:R-:W4:Y:S01]  /*34cd0*/  LDL.LU R16, [R1+0xd3c] ;  /* 0x000d3c0001107983 */ /* 0x000f220000300800 */
[----:B------:R-:W-:-:S03]  /*34ce0*/  ISETP.LT.AND P6, PT, R20, UR4, !P0 ;  /* 0x0000000414007c0c */ /* 0x000fc6000c7c1270 */
[----:B------:R0:W-:Y:S01]  /*34cf0*/  @P4 STG.E.U8 desc[UR28][R8.64], R15 ;  /* 0x0000000f08004986 */ /* 0x0001e2000c10111c */
[----:B------:R-:W-:Y:S01]  /*34d00*/  IMAD R14, R23, 0x2, R14 ;  /* 0x00000002170e7824 */ /* 0x000fe200078e020e */
[----:B------:R-:W-:Y:S01]  /*34d10*/  ULDC UR4, c[0x0][0x248] ;  /* 0x0000920000047ab9 */ /* 0x000fe20000000800 */
[----:B------:R-:W-:Y:S01]  /*34d20*/  PRMT R13, R54, 0x7773, RZ ;  /* 0x00007773360d7816 */ /* 0x000fe200000000ff */
[----:B------:R-:W4:Y:S01]  /*34d30*/  LDL.LU R20, [R1+0xd38] ;  /* 0x000d380001147983 */ /* 0x000f220000300800 */
[----:B------:R-:W-:Y:S01]  /*34d40*/  PRMT R55, R55, 0x7773, RZ ;  /* 0x0000777337377816 */ /* 0x000fe200000000ff */
[----:B------:R-:W1:Y:S02]  /*34d50*/  LDC R23, c[0x0][0x248] ;  /* 0x00009200ff177b82 */ /* 0x000e640000000800 */
[----:B------:R-:W4:Y:S04]  /*34d60*/  LDL.LU R12, [R1+0xd34] ;  /* 0x000d3400010c7983 */ /* 0x000f280000300800 */
[----:B------:R3:W-:Y:S02]  /*34d70*/  @P2 STG.E.U8 desc[UR28][R10.64], R53 ;  /* 0x000000350a002986 */ /* 0x0007e4000c10111c */
[----:B0-----:R-:W0:Y:S01]  /*34d80*/  LDC R15, c[0x0][0x248] ;  /* 0x00009200ff0f7b82 */ /* 0x001e220000000800 */
[----:B--2---:R-:W-:Y:S01]  /*34d90*/  ISETP.LT.AND P2, PT, R18, UR7, !P0 ;  /* 0x0000000712007c0c */ /* 0x004fe2000c741270 */
[----:B------:R-:W-:Y:S01]  /*34da0*/  IMAD R0, R22, UR4, RZ ;  /* 0x0000000416007c24 */ /* 0x000fe2000f8e02ff */
[----:B------:R-:W2:Y:S01]  /*34db0*/  LDL.LU R18, [R1+0xd30] ;  /* 0x000d300001127983 */ /* 0x000ea20000300800 */
[-C--:B------:R-:W-:Y:S01]  /*34dc0*/  IADD3 R2, P5, R14, R68.reuse, RZ ;  /* 0x000000440e027210 */ /* 0x080fe20007fbe0ff */
[----:B------:R-:W-:Y:S01]  /*34dd0*/  ULDC UR4, c[0x0][0x22c] ;  /* 0x00008b0000047ab9 */ /* 0x000fe20000000800 */
[----:B------:R-:W-:Y:S01]  /*34de0*/  ISETP.LT.AND P4, PT, R22, UR6, !P0 ;  /* 0x0000000616007c0c */ /* 0x000fe2000c781270 */
[----:B------:R-:W-:Y:S01]  /*34df0*/  ULDC UR7, c[0x0][0x22c] ;  /* 0x00008b0000077ab9 */ /* 0x000fe20000000800 */
[----:B------:R-:W-:Y:S01]  /*34e00*/  LEA.HI.X.SX32 R3, R14, R69, 0x1, P5 ;  /* 0x000000450e037211 */ /* 0x000fe200028f0eff */
[----:B------:R-:W-:Y:S01]  /*34e10*/  IMAD R14, R19, 0x4, R14 ;  /* 0x00000004130e7824 */ /* 0x000fe200078e020e */
[----:B------:R-:W-:Y:S01]  /*34e20*/  IADD3 R8, P5, R0, R68, RZ ;  /* 0x0000004400087210 */ /* 0x000fe20007fbe0ff */
[----:B------:R-:W1:Y:S01]  /*34e30*/  LDC R19, c[0x0][0x248] ;  /* 0x00009200ff137b82 */ /* 0x000e620000000800 */
[----:B------:R-:W-:-:S02]  /*34e40*/  ULDC UR6, c[0x0][0x22c] ;  /* 0x00008b0000067ab9 */ /* 0x000fc40000000800 */
[-C--:B------:R-:W-:Y:S02]  /*34e50*/  LEA.HI.X.SX32 R9, R0, R69.reuse, 0x1, P5 ;  /* 0x0000004500097211 */ /* 0x080fe400028f0eff */
[CC--:B---3--:R-:W-:Y:S01]  /*34e60*/  IADD3 R10, P5, R14.reuse, R68.reuse, RZ ;  /* 0x000000440e0a7210 */ /* 0x0c8fe20007fbe0ff */
[----:B------:R3:W-:Y:S03]  /*34e70*/  @P1 STG.E.U8 desc[UR28][R2.64], R13 ;  /* 0x0000000d02001986 */ /* 0x0007e6000c10111c */
[----:B------:R-:W-:Y:S01]  /*34e80*/  LEA.HI.X.SX32 R11, R14, R69, 0x1, P5 ;  /* 0x000000450e0b7211 */ /* 0x000fe200028f0eff */
[----:B------:R-:W-:Y:S01]  /*34e90*/  IMAD R14, R17, 0x2, R14 ;  /* 0x00000002110e7824 */ /* 0x000fe200078e020e */
[----:B------:R4:W-:Y:S01]  /*34ea0*/  @P4 STG.E.U8 desc[UR28][R8.64], R55 ;  /* 0x0000003708004986 */ /* 0x0009e2000c10111c */
[----:B---3--:R-:W-:Y:S02]  /*34eb0*/  PRMT R13, R56, 0x7770, RZ ;  /* 0x00007770380d7816 */ /* 0x008fe400000000ff */
[----:B0-----:R-:W-:Y:S01]  /*34ec0*/  IMAD R0, R15, 0x2, R14 ;  /* 0x000000020f007824 */ /* 0x001fe200078e020e */
[----:B----4-:R-:W-:Y:S01]  /*34ed0*/  ISETP.LT.AND P1, PT, R16, UR4, !P0 ;  /* 0x0000000410007c0c */ /* 0x010fe2000c721270 */
[----:B------:R-:W-:Y:S01]  /*34ee0*/  ULDC UR4, c[0x0][0x22c] ;  /* 0x00008b0000047ab9 */ /* 0x000fe20000000800 */
[----:B------:R0:W-:Y:S01]  /*34ef0*/  @P3 STG.E.U8 desc[UR28][R10.64], R13 ;  /* 0x0000000d0a003986 */ /* 0x0001e2000c10111c */
[----:B------:R-:W-:-:S03]  /*34f00*/  IADD3 R2, P3, R14, R68, RZ ;  /* 0x000000440e027210 */ /* 0x000fc60007f7e0ff */
[----:B------:R-:W3:Y:S01]  /*34f10*/  LDL.LU R16, [R1+0xd2c] ;  /* 0x000d2c0001107983 */ /* 0x000ee20000300800 */
[-C--:B------:R-:W-:Y:S02]  /*34f20*/  LEA.HI.X.SX32 R3, R14, R69.reuse, 0x1, P3 ;  /* 0x000000450e037211 */ /* 0x080fe400018f0eff */
[----:B------:R-:W-:Y:S01]  /*34f30*/  IADD3 R8, P3, R0, R68, RZ ;  /* 0x0000004400087210 */ /* 0x000fe20007f7e0ff */
[----:B------:R-:W4:Y:S01]  /*34f40*/  LDL.LU R22, [R1+0xd28] ;  /* 0x000d280001167983 */ /* 0x000f220000300800 */
[----:B------:R-:W-:Y:S01]  /*34f50*/  ISETP.LT.AND P4, PT, R20, UR4, !P0 ;  /* 0x0000000414007c0c */ /* 0x000fe2000c781270 */
[----:B------:R-:W-:Y:S01]  /*34f60*/  ULDC UR4, c[0x0][0x22c] ;  /* 0x00008b0000047ab9 */ /* 0x000fe20000000800 */
[----:B------:R-:W-:Y:S01]  /*34f70*/  LEA.HI.X.SX32 R9, R0, R69, 0x1, P3 ;  /* 0x0000004500097211 */ /* 0x000fe200018f0eff */
[----:B------:R-:W4:Y:S01]  /*34f80*/  LDL.LU R24, [R1+0xb94] ;  /* 0x000b940001187983 */ /* 0x000f220000300800 */
[----:B------:R-:W-:Y:S01]  /*34f90*/  ISETP.LT.AND P5, PT, R12, UR4, !P0 ;  /* 0x000000040c007c0c */ /* 0x000fe2000c7a1270 */
[----:B------:R-:W-:-:S02]  /*34fa0*/  ULDC UR4, c[0x0][0x22c] ;  /* 0x00008b0000047ab9 */ /* 0x000fc40000000800 */
[----:B--2---:R-:W-:Y:S01]  /*34fb0*/  ISETP.LT.AND P3, PT, R18, UR4, !P0 ;  /* 0x0000000412007c0c */ /* 0x004fe2000c761270 */
[----:B-1----:R-:W-:Y:S01]  /*34fc0*/  IMAD R12, R21, 0x2, R0 ;  /* 0x00000002150c7824 */ /* 0x002fe200078e0200 */
[----:B------:R-:W2:Y:S01]  /*34fd0*/  LDL.LU R18, [R1+0xd24] ;  /* 0x000d240001127983 */ /* 0x000ea20000300800 */
[----:B------:R-:W-:Y:S01]  /*34fe0*/  PRMT R17, R57, 0x7770, RZ ;  /* 0x0000777039117816 */ /* 0x000fe200000000ff */
[----:B------:R-:W-:Y:S01]  /*34ff0*/  ULDC UR4, c[0x0][0x22c] ;  /* 0x00008b0000047ab9 */ /* 0x000fe20000000800 */
[----:B------:R-:W-:Y:S01]  /*35000*/  IMAD R0, R19, 0x2, R12 ;  /* 0x0000000213007824 */ /* 0x000fe200078e020c */
[----:B------:R-:W-:Y:S01]  /*35010*/  PRMT R15, R58, 0x7770, RZ ;  /* 0x000077703a0f7816 */ /* 0x000fe200000000ff */
[----:B------:R-:W2:Y:S01]  /*35020*/  LDL.LU R20, [R1+0xd20] ;  /* 0x000d200001147983 */ /* 0x000ea20000300800 */
[----:B------:R-:W1:Y:S03]  /*35030*/  LDC R21, c[0x0][0x248] ;  /* 0x00009200ff157b82 */ /* 0x000e660000000800 */
[----:B------:R0:W-:Y:S02]  /*35040*/  @P6 STG.E.U8 desc[UR28][R2.64], R17 ;  /* 0x0000001102006986 */ /* 0x0001e4000c10111c */
[----:B0-----:R-:W-:Y:S01]  /*35050*/  IADD3 R10, P6, R12, R68, RZ ;  /* 0x000000440c0a7210 */ /* 0x001fe20007fde0ff */
[----:B------:R-:W-:-:S03]  /*35060*/  IMAD R14, R23, 0x2, R0 ;  /* 0x00000002170e7824 */ /* 0x000fc600078e0200 */
[-C--:B------:R-:W-:Y:S02]  /*35070*/  LEA.HI.X.SX32 R11, R12, R69.reuse, 0x1, P6 ;  /* 0x000000450c0b7211 */ /* 0x080fe400030f0eff */
[----:B------:R-:W-:Y:S01]  /*35080*/  PRMT R19, R59, 0x7770, RZ ;  /* 0x000077703b137816 */ /* 0x000fe200000000ff */
[----:B------:R0:W-:Y:S01]  /*35090*/  @P2 STG.E.U8 desc[UR28][R8.64], R15 ;  /* 0x0000000f08002986 */ /* 0x0001e2000c10111c */
[CC--:B------:R-:W-:Y:S01]  /*350a0*/  IADD3 R12, P6, R0.reuse, R68.reuse, RZ ;  /* 0x00000044000c7210 */ /* 0x0c0fe20007fde0ff */
[----:B------:R-:W1:Y:S03]  /*350b0*/  LDC R23, c[0x0][0x248] ;  /* 0x00009200ff177b82 */ /* 0x000e660000000800 */
[----:B------:R-:W-:Y:S02]  /*350c0*/  LEA.HI.X.SX32 R13, R0, R69, 0x1, P6 ;  /* 0x00000045000d7211 */ /* 0x000fe400030f0eff */
[----:B------:R-:W-:-:S02]  /*350d0*/  IADD3 R2, P6, R14, R68, RZ ;  /* 0x000000440e027210 */ /* 0x000fc40007fde0ff */
[----:B------:R-:W-:Y:S02]  /*350e0*/  PRMT R17, R56, 0x7771, RZ ;  /* 0x0000777138117816 */ /* 0x000fe400000000ff */
[----:B------:R-:W-:Y:S01]  /*350f0*/  LEA.HI.X.SX32 R3, R14, R69, 0x1, P6 ;  /* 0x000000450e037211 */ /* 0x000fe200030f0eff */
[----:B------:R-:W-:Y:S01]  /*35100*/  IMAD R14, R25, 0x2, R14 ;  /* 0x00000002190e7824 */ /* 0x000fe200078e020e */
[----:B------:R4:W-:Y:S01]  /*35110*/  @P1 STG.E.U8 desc[UR28][R10.64], R19 ;  /* 0x000000130a001986 */ /* 0x0009e2000c10111c */
[----:B---3--:R-:W-:-:S03]  /*35120*/  ISETP.LT.AND P2, PT, R16, UR4, !P0 ;  /* 0x0000000410007c0c */ /* 0x008fc6000c741270 */
[----:B------:R3:W-:Y:S01]  /*35130*/  @P4 STG.E.U8 desc[UR28][R12.64], R17 ;  /* 0x000000110c004986 */ /* 0x0007e2000c10111c */
[----:B------:R-:W-:Y:S01]  /*35140*/  ULDC UR4, c[0x0][0x22c] ;  /* 0x00008b0000047ab9 */ /* 0x000fe20000000800 */
[----:B0-----:R-:W-:Y:S02]  /*35150*/  IADD3 R8, P4, R14, R68, RZ ;  /* 0x000000440e087210 */ /* 0x001fe40007f9e0ff */
[----:B------:R-:W3:Y:S01]  /*35160*/  LDL.LU R16, [R1+0xd1c] ;  /* 0x000d1c0001107983 */ /* 0x000ee20000300800 */
[----:B----4-:R-:W-:Y:S01]  /*35170*/  ISETP.LT.AND P1, PT, R22, UR4, !P0 ;  /* 0x0000000416007c0c */ /* 0x010fe2000c721270 */
[----:B------:R-:W-:Y:S01]  /*35180*/  ULDC UR4, c[0x0][0x248] ;  /* 0x0000920000047ab9 */ /* 0x000fe20000000800 */
[----:B------:R-:W-:Y:S01]  /*35190*/  LEA.HI.X.SX32 R9, R14, R69, 0x1, P4 ;  /* 0x000000450e097211 */ /* 0x000fe200020f0eff */
[----:B------:R-:W4:Y:S01]  /*351a0*/  LDL.LU R22, [R1+0xd18] ;  /* 0x000d180001167983 */ /* 0x000f220000300800 */
[----:B------:R-:W0:Y:S01]  /*351b0*/  LDC R19, c[0x0][0x248] ;  /* 0x00009200ff137b82 */ /* 0x000e220000000800 */
[----:B--2---:R-:W-:-:S02]  /*351c0*/  ISETP.LT.AND P4, PT, R18, UR7, !P0 ;  /* 0x0000000712007c0c */ /* 0x004fc4000c781270 */
[----:B------:R-:W-:Y:S01]  /*351d0*/  PRMT R15, R57, 0x7771, RZ ;  /* 0x00007771390f7816 */ /* 0x000fe200000000ff */
[----:B------:R-:W2:Y:S01]  /*351e0*/  LDL.LU R18, [R1+0xd14] ;  /* 0x000d140001127983 */ /* 0x000ea20000300800 */
[----:B------:R-:W-:Y:S01]  /*351f0*/  PRMT R11, R58, 0x7771, RZ ;  /* 0x000077713a0b7816 */ /* 0x000fe200000000ff */
[C---:B------:R-:W-:Y:S01]  /*35200*/  IMAD R0, R24.reuse, UR4, RZ ;  /* 0x0000000418007c24 */ /* 0x040fe2000f8e02ff */
[----:B------:R-:W-:Y:S01]  /*35210*/  ISETP.LT.AND P6, PT, R24, UR6, !P0 ;  /* 0x0000000618007c0c */ /* 0x000fe2000c7c1270 */
[----:B------:R0:W-:Y:S01]  /*35220*/  @P5 STG.E.U8 desc[UR28][R2.64], R15 ;  /* 0x0000000f02005986 */ /* 0x0001e2000c10111c */
[----:B---3--:R-:W-:Y:S01]  /*35230*/  PRMT R13, R59, 0x7771, RZ ;  /* 0x000077713b0d7816 */ /* 0x008fe200000000ff */
[----:B-1----:R-:W-:Y:S01]  /*35240*/  IMAD R14, R21, 0x4, R14 ;  /* 0x00000004150e7824 */ /* 0x002fe200078e020e */
[----:B------:R-:W-:Y:S01]  /*35250*/  ULDC UR4, c[0x0][0x22c] ;  /* 0x00008b0000047ab9 */ /* 0x000fe20000000800 */
[----:B------:R1:W-:Y:S01]  /*35260*/  @P3 STG.E.U8 desc[UR28][R8.64], R11 ;  /* 0x0000000b08003986 */ /* 0x0003e2000c10111c */
[----:B------:R-:W-:Y:S01]  /*35270*/  PRMT R17, R57, 0x7772, RZ ;  /* 0x0000777239117816 */ /* 0x000fe200000000ff */
[----:B------:R-:W3:Y:S01]  /*35280*/  LDC R21, c[0x0][0x248] ;  /* 0x00009200ff157b82 */ /* 0x000ee20000000800 */
[----:B------:R-:W-:Y:S01]  /*35290*/  ULDC UR6, c[0x0][0x22c] ;  /* 0x00008b0000067ab9 */ /* 0x000fe20000000800 */
[----:B------:R-:W3:Y:S01]  /*352a0*/  LDL.LU R24, [R1+0xd10] ;  /* 0x000d100001187983 */ /* 0x000ee20000300800 */
[----:B------:R-:W-:Y:S01]  /*352b0*/  ULDC UR7, c[0x0][0x22c] ;  /* 0x00008b0000077ab9 */ /* 0x000fe20000000800 */
[----:B0-----:R-:W-:-:S04]  /*352c0*/  IADD3 R2, P3, R0, R68, RZ ;  /* 0x0000004400027210 */ /* 0x001fc80007f7e0ff */
[----:B------:R-:W0:Y:S01]  /*352d0*/  LDC R15, c[0x0][0x248] ;  /* 0x00009200ff0f7b82 */ /* 0x000e220000000800 */
[----:B------:R-:W-:Y:S01]  /*352e0*/  LEA.HI.X.SX32 R3, R0, R69, 0x1, P3 ;  /* 0x0000004500037211 */ /* 0x000fe200018f0eff */
[----:B------:R-:W-:-:S04]  /*352f0*/  IMAD R0, R19, 0x2, R14 ;  /* 0x0000000213007824 */ /* 0x000fc800078e020e */
[----:B------:R-:W-:Y:S01]  /*35300*/  @P6 STG.E.U8 desc[UR28][R2.64], R13 ;  /* 0x0000000d02006986 */ /* 0x000fe2000c10111c */
[-C--:B-1----:R-:W-:Y:S02]  /*35310*/  IADD3 R8, P6, R14, R68.reuse, RZ ;  /* 0x000000440e087210 */ /* 0x082fe40007fde0ff */
[----:B------:R-:W-:Y:S02]  /*35320*/  PRMT R19, R56, 0x7772, RZ ;  /* 0x0000777238137816 */ /* 0x000fe400000000ff */
[-C--:B------:R-:W-:Y:S02]  /*35330*/  LEA.HI.X.SX32 R9, R14, R69.reuse, 0x1, P6 ;  /* 0x000000450e097211 */ /* 0x080fe400030f0eff */
[----:B------:R-:W-:Y:S02]  /*35340*/  IADD3 R10, P6, R0, R68, RZ ;  /* 0x00000044000a7210 */ /* 0x000fe40007fde0ff */
[----:B------:R-:W-:Y:S01]  /*35350*/  ISETP.LT.AND P5, PT, R20, UR4, !P0 ;  /* 0x0000000414007c0c */ /* 0x000fe2000c7a1270 */
[----:B------:R-:W-:Y:S01]  /*35360*/  ULDC UR4, c[0x0][0x22c] ;  /* 0x00008b0000047ab9 */ /* 0x000fe20000000800 */
[----:B------:R-:W-:Y:S01]  /*35370*/  LEA.HI.X.SX32 R11, R0, R69, 0x1, P6 ;  /* 0x00000045000b7211 */ /* 0x000fe200030f0eff */
[----:B------:R-:W3:Y:S04]  /*35380*/  LDL.LU R20, [R1+0xd0c] ;  /* 0x000d0c0001147983 */ /* 0x000ee80000300800 */
[----:B------:R1:W-:Y:S01]  /*35390*/  @P2 STG.E.U8 desc[UR28][R8.64], R19 ;  /* 0x0000001308002986 */ /* 0x0003e2000c10111c */
[----:B----4-:R-:W-:Y:S01]  /*353a0*/  ISETP.LT.AND P2, PT, R22, UR4, !P0 ;  /* 0x0000000416007c0c */ /* 0x010fe2000c741270 */
[----:B------:R-:W-:-:S02]  /*353b0*/  ULDC UR4, c[0x0][0x22c] ;  /* 0x00008b0000047ab9 */ /* 0x000fc40000000800 */
[----:B------:R4:W-:Y:S04]  /*353c0*/  @P1 STG.E.U8 desc[UR28][R10.64], R17 ;  /* 0x000000110a001986 */ /* 0x0009e8000c10111c */
[----:B------:R-:W4:Y:S01]  /*353d0*/  LDL.LU R22, [R1+0xb90] ;  /* 0x000b900001167983 */ /* 0x000f220000300800 */
[----:B------:R-:W-:Y:S01]  /*353e0*/  ISETP.LT.AND P3, PT, R16, UR6, !P0 ;  /* 0x0000000610007c0c */ /* 0x000fe2000c761270 */
[----:B------:R-:W-:Y:S01]  /*353f0*/  IMAD R12, R23, 0x2, R0 ;  /* 0x00000002170c7824 */ /* 0x000fe200078e0200 */
[----:B------:R-:W4:Y:S01]  /*35400*/  LDC R16, c[0x0][0x248] ;  /* 0x00009200ff107b82 */ /* 0x000f220000000800 */
[----:B------:R-:W-:Y:S01]  /*35410*/  PRMT R57, R57, 0x7773, RZ ;  /* 0x0000777339397816 */ /* 0x000fe200000000ff */
[----:B------:R-:W-:-:S06]  /*35420*/  ULDC UR6, c[0x0][0x22c] ;  /* 0x00008b0000067ab9 */ /* 0x000fcc0000000800 */
[----:B-1----:R-:W1:Y:S01]  /*35430*/  LDC R19, c[0x0][0x248] ;  /* 0x00009200ff137b82 */ /* 0x002e620000000800 */
[----:B--2---:R-:W-:Y:S01]  /*35440*/  ISETP.LT.AND P1, PT, R18, UR4, !P0 ;  /* 0x0000000412007c0c */ /* 0x004fe2000c721270 */
[----:B0-----:R-:W-:Y:S01]  /*35450*/  IMAD R0, R15, 0x2, R12 ;  /* 0x000000020f007824 */ /* 0x001fe200078e020c */
[----:B------:R-:W2:Y:S01]  /*35460*/  LDL.LU R18, [R1+0xd08] ;  /* 0x000d080001127983 */ /* 0x000ea20000300800 */
[CC--:B------:R-:W-:Y:S01]  /*35470*/  IADD3 R2, P6, R12.reuse, R68.reuse, RZ ;  /* 0x000000440c027210 */ /* 0x0c0fe20007fde0ff */
[----:B------:R-:W-:Y:S01]  /*35480*/  ULDC UR4, c[0x0][0x22c] ;  /* 0x00008b0000047ab9 */ /* 0x000fe20000000800 */
[----:B---3--:R-:W-:Y:S01]  /*35490*/  IMAD R9, R21, 0x2, R0 ;  /* 0x0000000215097824 */ /* 0x008fe200078e0200 */
[----:B----4-:R-:W-:Y:S01]  /*354a0*/  PRMT R17, R59, 0x7772, RZ ;  /* 0x000077723b117816 */ /* 0x010fe200000000ff */
[----:B------:R-:W3:Y:S01]  /*354b0*/  LDL.LU R21, [R1+0xd04] ;  /* 0x000d040001157983 */ /* 0x000ee20000300800 */
[----:B------:R-:W-:Y:S01]  /*354c0*/  LEA.HI.X.SX32 R3, R12, R69, 0x1, P6 ;  /* 0x000000450c037211 */ /* 0x000fe200030f0eff */
[----:B------:R-:W0:Y:S01]  /*354d0*/  LDC R23, c[0x0][0x248] ;  /* 0x00009200ff177b82 */ /* 0x000e220000000800 */
[----:B------:R-:W-:-:S02]  /*354e0*/  IADD3 R12, P6, R0, R68, RZ ;  /* 0x00000044000c7210 */ /* 0x000fc40007fde0ff */
[----:B------:R-:W-:Y:S02]  /*354f0*/  PRMT R15, R58, 0x7772, RZ ;  /* 0x000077723a0f7816 */ /* 0x000fe400000000ff */
[-C--:B------:R-:W-:Y:S02]  /*35500*/  LEA.HI.X.SX32 R13, R0, R69.reuse, 0x1, P6 ;  /* 0x00000045000d7211 */ /* 0x080fe400030f0eff */
[C---:B------:R-:W-:Y:S01]  /*35510*/  IADD3 R8, P6, R9.reuse, R68, RZ ;  /* 0x0000004409087210 */ /* 0x040fe20007fde0ff */
[----:B------:R4:W-:Y:S01]  /*35520*/  @P4 STG.E.U8 desc[UR28][R2.64], R15 ;  /* 0x0000000f02004986 */ /* 0x0009e2000c10111c */
[----:B------:R-:W-:Y:S01]  /*35530*/  ISETP.LT.AND P4, PT, R24, UR4, !P0 ;  /* 0x0000000418007c0c */ /* 0x000fe2000c781270 */
[----:B------:R-:W-:Y:S01]  /*35540*/  IMAD R0, R16, 0x2, R9 ;  /* 0x0000000210007824 */ /* 0x000fe200078e0209 */
[----:B------:R-:W-:Y:S01]  /*35550*/  ULDC UR4, c[0x0][0x22c] ;  /* 0x00008b0000047ab9 */ /* 0x000fe20000000800 */
[----:B------:R-:W-:Y:S01]  /*35560*/  LEA.HI.X.SX32 R9, R9, R69, 0x1, P6 ;  /* 0x0000004509097211 */ /* 0x000fe200030f0eff */
[----:B------:R1:W-:Y:S01]  /*35570*/  @P5 STG.E.U8 desc[UR28][R12.64], R17 ;  /* 0x000000110c005986 */ /* 0x0003e2000c10111c */
[----:B----4-:R-:W-:-:S02]  /*35580*/  PRMT R15, R56, 0x7773, RZ ;  /* 0x00007773380f7816 */ /* 0x010fc400000000ff */
[----:B------:R-:W-:-:S03]  /*35590*/  ISETP.LT.AND P6, PT, R20, UR4, !P0 ;  /* 0x0000000414007c0c */ /* 0x000fc6000c7c1270 */
[----:B------:R4:W-:Y:S01]  /*355a0*/  @P3 STG.E.U8 desc[UR28][R8.64], R15 ;  /* 0x0000000f08003986 */ /* 0x0009e2000c10111c */
[----:B------:R-:W-:Y:S01]  /*355b0*/  IADD3 R10, P5, R0, R68, RZ ;  /* 0x00000044000a7210 */ /* 0x000fe20007fbe0ff */
[----:B-1----:R-:W1:Y:S01]  /*355c0*/  LDC R17, c[0x0][0x248] ;  /* 0x00009200ff117b82 */ /* 0x002e620000000800 */
[----:B------:R-:W-:Y:S01]  /*355d0*/  ULDC UR4, c[0x0][0x248] ;  /* 0x0000920000047ab9 */ /* 0x000fe20000000800 */
[----:B------:R-:W3:Y:S04]  /*355e0*/  LDL.LU R20, [R1+0xd00] ;  /* 0x000d000001147983 */ /* 0x000ee80000300800 */
[----:B------:R-:W3:Y:S02]  /*355f0*/  LDL.LU R14, [R1+0xcfc] ;  /* 0x000cfc00010e7983 */ /* 0x000ee40000300800 */
[----:B----4-:R-:W4:Y:S01]  /*35600*/  LDC R15, c[0x0][0x248] ;  /* 0x00009200ff0f7b82 */ /* 0x010f220000000800 */
[----:B--2---:R-:W-:-:S02]  /*35610*/  ISETP.LT.AND P3, PT, R18, UR7, !P0 ;  /* 0x0000000712007c0c */ /* 0x004fc4000c761270 */
[-C--:B------:R-:W-:Y:S01]  /*35620*/  LEA.HI.X.SX32 R11, R0, R69.reuse, 0x1, P5 ;  /* 0x00000045000b7211 */ /* 0x080fe200028f0eff */
[----:B------:R-:W2:Y:S01]  /*35630*/  LDL.LU R18, [R1+0xcf8] ;  /* 0x000cf80001127983 */ /* 0x000ea20000300800 */
[----:B------:R-:W-:Y:S01]  /*35640*/  IMAD R12, R22, UR4, RZ ;  /* 0x00000004160c7c24 */ /* 0x000fe2000f8e02ff */
[----:B------:R-:W-:Y:S01]  /*35650*/  PRMT R13, R58, 0x7773, RZ ;  /* 0x000077733a0d7816 */ /* 0x000fe200000000ff */
[----:B0-----:R-:W-:Y:S01]  /*35660*/  IMAD R0, R23, 0x2, R0 ;  /* 0x0000000217007824 */ /* 0x001fe200078e0200 */
[----:B------:R-:W2:Y:S01]  /*35670*/  LDL.LU R16, [R1+0xcf4] ;  /* 0x000cf40001107983 */ /* 0x000ea20000300800 */
[----:B------:R-:W-:Y:S01]  /*35680*/  ISETP.LT.AND P5, PT, R22, UR6, !P0 ;  /* 0x0000000616007c0c */ /* 0x000fe2000c7a1270 */
[----:B------:R-:W-:Y:S01]  /*35690*/  ULDC UR4, c[0x0][0x22c] ;  /* 0x00008b0000047ab9 */ /* 0x000fe20000000800 */
[----:B------:R-:W-:Y:S01]  /*356a0*/  PRMT R59, R59, 0x7773, RZ ;  /* 0x000077733b3b7816 */ /* 0x000fe200000000ff */
[----:B------:R0:W-:Y:S01]  /*356b0*/  @P2 STG.E.U8 desc[UR28][R10.64], R57 ;  /* 0x000000390a002986 */ /* 0x0001e2000c10111c */
[C---:B------:R-:W-:Y:S01]  /*356c0*/  IADD3 R2, P2, R0.reuse, R68, RZ ;  /* 0x0000004400027210 */ /* 0x040fe20007f5e0ff */
[----:B------:R-:W-:Y:S01]  /*356d0*/  ULDC UR7, c[0x0][0x22c] ;  /* 0x00008b0000077ab9 */ /* 0x000fe20000000800 */
[----:B------:R-:W-:Y:S01]  /*356e0*/  ULDC UR6, c[0x0][0x22c] ;  /* 0x00008b0000067ab9 */ /* 0x000fe20000000800 */
[----:B------:R-:W2:Y:S01]  /*356f0*/  LDL.LU R22, [R1+0xcf0] ;  /* 0x000cf00001167983 */ /* 0x000ea20000300800 */
[----:B------:R-:W-:-:S02]  /*35700*/  LEA.HI.X.SX32 R3, R0, R69, 0x1, P2 ;  /* 0x0000004500037211 */ /* 0x000fc400010f0eff */
[CC--:B------:R-:W-:Y:S01]  /*35710*/  IADD3 R8, P2, R12.reuse, R68.reuse, RZ ;  /* 0x000000440c087210 */ /* 0x0c0fe20007f5e0ff */
[----:B------:R-:W-:Y:S01]  /*35720*/  IMAD R0, R19, 0x4, R0 ;  /* 0x0000000413007824 */ /* 0x000fe200078e0200 */
[----:B------:R-:W2:Y:S01]  /*35730*/  LDL.LU R23, [R1+0xb8c] ;  /* 0x000b8c0001177983 */ /* 0x000ea20000300800 */
[----:B------:R-:W2:Y:S01]  /*35740*/  LDC R19, c[0x0][0x248] ;  /* 0x00009200ff137b82 */ /* 0x000ea20000000800 */
[----:B------:R-:W-:Y:S02]  /*35750*/  LEA.HI.X.SX32 R9, R12, R69, 0x1, P2 ;  /* 0x000000450c097211 */ /* 0x000fe400010f0eff */
[----:B------:R4:W-:Y:S05]  /*35760*/  @P1 STG.E.U8 desc[UR28][R2.64], R13 ;  /* 0x0000000d02001986 */ /* 0x0009ea000c10111c */
[----:B------:R-:W3:Y:S01]  /*35770*/  LDC R12, c[0x0][0x248] ;  /* 0x00009200ff0c7b82 */ /* 0x000ee20000000800 */
[----:B------:R3:W-:Y:S01]  /*35780*/  @P5 STG.E.U8 desc[UR28][R8.64], R59 ;  /* 0x0000003b08005986 */ /* 0x0007e2000c10111c */
[----:B0-----:R-:W-:-:S04]  /*35790*/  IADD3 R10, P5, R0, R68, RZ ;  /* 0x00000044000a7210 */ /* 0x001fc80007fbe0ff */
[----:B------:R-:W-:Y:S01]  /*357a0*/  LEA.HI.X.SX32 R11, R0, R69, 0x1, P5 ;  /* 0x00000045000b7211 */ /* 0x000fe200028f0eff */
[----:B-1----:R-:W-:Y:S01]  /*357b0*/  IMAD R0, R17, 0x2, R0 ;  /* 0x0000000211007824 */ /* 0x002fe200078e0200 */
[----:B----4-:R-:W-:-:S05]  /*357c0*/  PRMT R13, R4, 0x7770, RZ ;  /* 0x00007770040d7816 */ /* 0x010fca00000000ff */
[----:B------:R0:W-:Y:S01]  /*357d0*/  @P4 STG.E.U8 desc[UR28][R10.64], R13 ;  /* 0x0000000d0a004986 */ /* 0x0001e2000c10111c */
[CC--:B------:R-:W-:Y:S01]  /*357e0*/  IADD3 R2, P4, R0.reuse, R68.reuse, RZ ;  /* 0x0000004400027210 */ /* 0x0c0fe20007f9e0ff */
[----:B---3--:R-:W-:Y:S01]  /*357f0*/  IMAD R9, R15, 0x2, R0 ;  /* 0x000000020f097824 */ /* 0x008fe200078e0200 */
[----:B------:R-:W-:Y:S01]  /*35800*/  ISETP.LT.AND P2, PT, R21, UR4, !P0 ;  /* 0x0000000415007c0c */ /* 0x000fe2000c741270 */
[----:B------:R-:W-:Y:S01]  /*35810*/  ULDC UR4, c[0x0][0x22c] ;  /* 0x00008b0000047ab9 */ /* 0x000fe20000000800 */
[-C--:B------:R-:W-:Y:S01]  /*35820*/  LEA.HI.X.SX32 R3, R0, R69.reuse, 0x1, P4 ;  /* 0x0000004500037211 */ /* 0x080fe200020f0eff */
[----:B------:R-:W1:Y:S01]  /*35830*/  LDC R21, c[0x0][0x248] ;  /* 0x00009200ff157b82 */ /* 0x000e620000000800 */
[----:B------:R-:W-:Y:S02]  /*35840*/  IADD3 R8, P4, R9, R68, RZ ;  /* 0x0000004409087210 */ /* 0x000fe40007f9e0ff */
[----:B------:R-:W-:Y:S01]  /*35850*/  ISETP.LT.AND P1, PT, R20, UR4, !P0 ;  /* 0x0000000414007c0c */ /* 0x000fe2000c721270 */
[----:B------:R-:W-:Y:S01]  /*35860*/  ULDC UR4, c[0x0][0x22c] ;  /* 0x00008b0000047ab9 */ /* 0x000fe20000000800 */
[----:B------:R-:W-:Y:S01]  /*35870*/  PRMT R17, R5, 0x7770, RZ ;  /* 0x0000777005117816 */ /* 0x000fe200000000ff */
[----:B------:R-:W-:Y:S01]  /*35880*/  IMAD R0, R12, 0x2, R9 ;  /* 0x000000020c007824 */ /* 0x000fe200078e0209 */
[----:B------:R-:W-:Y:S01]  /*35890*/  ISETP.LT.AND P5, PT, R14, UR4, !P0 ;  /* 0x000000040e007c0c */ /* 0x000fe2000c7a1270 */
[----:B------:R-:W-:Y:S01]  /*358a0*/  ULDC UR4, c[0x0][0x22c] ;  /* 0x00008b0000047ab9 */ /* 0x000fe20000000800 */
[----:B------:R-:W-:Y:S01]  /*358b0*/  PRMT R15, R6, 0x7770, RZ ;  /* 0x00007770060f7816 */ /* 0x000fe200000000ff */
[----:B------:R-:W3:Y:S01]  /*358c0*/  LDL.LU R20, [R1+0xcec] ;  /* 0x000cec0001147983 */ /* 0x000ee20000300800 */
[----:B------:R-:W-:Y:S01]  /*358d0*/  LEA.HI.X.SX32 R9, R9, R69, 0x1, P4 ;  /* 0x0000004509097211 */ /* 0x000fe200020f0eff */
[----:B------:R-:W4:Y:S02]  /*358e0*/  LDC R14, c[0x0][0x248] ;  /* 0x00009200ff0e7b82 */ /* 0x000f240000000800 */
[----:B------:R1:W-:Y:S04]  /*358f0*/  @P6 STG.E.U8 desc[UR28][R2.64], R17 ;  /* 0x0000001102006986 */ /* 0x0003e8000c10111c */
[----:B------:R1:W-:Y:S01]  /*35900*/  @P3 STG.E.U8 desc[UR28][R8.64], R15 ;  /* 0x0000000f08003986 */ /* 0x0003e2000c10111c */
[----:B--2---:R-:W-:Y:S01]  /*35910*/  ISETP.LT.AND P4, PT, R18, UR4, !P0 ;  /* 0x0000000412007c0c */ /* 0x004fe2000c781270 */
[----:B------:R-:W-:-:S02]  /*35920*/  ULDC UR4, c[0x0][0x22c] ;  /* 0x00008b0000047ab9 */ /* 0x000fc40000000800 */
[----:B------:R-:W2:Y:S01]  /*35930*/  LDL.LU R18, [R1+0xce8] ;  /* 0x000ce80001127983 */ /* 0x000ea20000300800 */
[----:B------:R-:W-:Y:S01]  /*35940*/  ISETP.LT.AND P3, PT, R16, UR4, !P0 ;  /* 0x0000000410007c0c */ /* 0x000fe2000c761270 */
[----:B0-----:R-:W-:Y:S02]  /*35950*/  IMAD R13, R19, 0x2, R0 ;  /* 0x00000002130d7824 */ /* 0x001fe400078e0200 */
[----:B------:R-:W2:Y:S01]  /*35960*/  LDL.LU R16, [R1+0xce4] ;  /* 0x000ce40001107983 */ /* 0x000ea20000300800 */
[----:B------:R-:W-:Y:S01]  /*35970*/  IADD3 R10, P6, R0, R68, RZ ;  /* 0x00000044000a7210 */ /* 0x000fe20007fde0ff */
[----:B------:R-:W-:-:S03]  /*35980*/  ULDC UR4, c[0x0][0x22c] ;  /* 0x00008b0000047ab9 */ /* 0x000fc60000000800 */
[-C--:B------:R-:W-:Y:S01]  /*35990*/  LEA.HI.X.SX32 R11, R0, R69.reuse, 0x1, P6 ;  /* 0x00000045000b7211 */ /* 0x080fe200030f0eff */
[----:B----4-:R-:W-:Y:S01]  /*359a0*/  IMAD R0, R14, 0x2, R13 ;  /* 0x000000020e007824 */ /* 0x010fe200078e020d */
[CC--:B------:R-:W-:Y:S01]  /*359b0*/  IADD3 R12, P6, R13.reuse, R68.reuse, RZ ;  /* 0x000000440d0c7210 */ /* 0x0c0fe20007fde0ff */
[----:B------:R-:W0:Y:S03]  /*359c0*/  LDC R14, c[0x0][0x248] ;  /* 0x00009200ff0e7b82 */ /* 0x000e260000000800 */
[----:B------:R-:W-:Y:S02]  /*359d0*/  LEA.HI.X.SX32 R13, R13, R69, 0x1, P6 ;  /* 0x000000450d0d7211 */ /* 0x000fe400030f0eff */
[----:B-1----:R-:W-:Y:S02]  /*359e0*/  IADD3 R2, P6, R0, R68, RZ ;  /* 0x0000004400027210 */ /* 0x002fe40007fde0ff */
[----:B------:R-:W-:-:S02]  /*359f0*/  PRMT R19, R7, 0x7770, RZ ;  /* 0x0000777007137816 */ /* 0x000fc400000000ff */
[----:B------:R-:W-:Y:S02]  /*35a00*/  PRMT R17, R4, 0x7771, RZ ;  /* 0x0000777104117816 */ /* 0x000fe400000000ff */
[-C--:B------:R-:W-:Y:S01]  /*35a10*/  LEA.HI.X.SX32 R3, R0, R69.reuse, 0x1, P6 ;  /* 0x0000004500037211 */ /* 0x080fe200030f0eff */
[----:B------:R-:W-:Y:S01]  /*35a20*/  IMAD R0, R21, 0x2, R0 ;  /* 0x0000000215007824 */ /* 0x000fe200078e0200 */
[----:B------:R1:W-:Y:S01]  /*35a30*/  @P2 STG.E.U8 desc[UR28][R10.64], R19 ;  /* 0x000000130a002986 */ /* 0x0003e2000c10111c */
[----:B------:R-:W-:Y:S01]  /*35a40*/  ISETP.LT.AND P2, PT, R22, UR4, !P0 ;  /* 0x0000000416007c0c */ /* 0x000fe2000c741270 */
[----:B------:R-:W-:Y:S01]  /*35a50*/  ULDC UR4, c[0x0][0x248] ;  /* 0x0000920000047ab9 */ /* 0x000fe20000000800 */
[----:B------:R-:W-:Y:S01]  /*35a60*/  PRMT R15, R5, 0x7771, RZ ;  /* 0x00007771050f7816 */ /* 0x000fe200000000ff */
[----:B------:R-:W-:Y:S01]  /*35a70*/  @P1 STG.E.U8 desc[UR28][R12.64], R17 ;  /* 0x000000110c001986 */ /* 0x000fe2000c10111c */
[C---:B------:R-:W-:Y:S01]  /*35a80*/  IADD3 R8, P1, R0.reuse, R68, RZ ;  /* 0x0000004400087210 */ /* 0x040fe20007f3e0ff */
[----:B------:R-:W4:Y:S02]  /*35a90*/  LDC R21, c[0x0][0x248] ;  /* 0x00009200ff157b82 */ /* 0x000f240000000800 */
[----:B------:R-:W2:Y:S01]  /*35aa0*/  LDL.LU R22, [R1+0xce0] ;  /* 0x000ce00001167983 */ /* 0x000ea20000300800 */
[----:B------:R-:W-:-:S02]  /*35ab0*/  LEA.HI.X.SX32 R9, R0, R69, 0x1, P1 ;  /* 0x0000004500097211 */ /* 0x000fc400008f0eff */
[----:B-1----:R-:W-:Y:S01]  /*35ac0*/  PRMT R11, R6, 0x7771, RZ ;  /* 0x00007771060b7816 */ /* 0x002fe200000000ff */
[C---:B------:R-:W-:Y:S01]  /*35ad0*/  IMAD R10, R23.reuse, UR4, RZ ;  /* 0x00000004170a7c24 */ /* 0x040fe2000f8e02ff */
[----:B------:R1:W-:Y:S01]  /*35ae0*/  @P5 STG.E.U8 desc[UR28][R2.64], R15 ;  /* 0x0000000f02005986 */ /* 0x0003e2000c10111c */
[----:B------:R-:W-:Y:S01]  /*35af0*/  ULDC UR4, c[0x0][0x22c] ;  /* 0x00008b0000047ab9 */ /* 0x000fe20000000800 */
[----:B------:R-:W-:Y:S01]  /*35b00*/  ISETP.LT.AND P6, PT, R23, UR6, !P0 ;  /* 0x0000000617007c0c */ /* 0x000fe2000c7c1270 */
[----:B------:R-:W-:Y:S01]  /*35b10*/  ULDC UR6, c[0x0][0x22c] ;  /* 0x00008b0000067ab9 */ /* 0x000fe20000000800 */
[----:B------:R0:W-:Y:S01]  /*35b20*/  @P4 STG.E.U8 desc[UR28][R8.64], R11 ;  /* 0x0000000b08004986 */ /* 0x0001e2000c10111c */
[----:B------:R-:W0:Y:S01]  /*35b30*/  LDC R19, c[0x0][0x248] ;  /* 0x00009200ff137b82 */ /* 0x000e220000000800 */
[----:B-1----:R-:W-:-:S07]  /*35b40*/  IADD3 R2, P4, R10, R68, RZ ;  /* 0x000000440a027210 */ /* 0x002fce0007f9e0ff */
[----:B------:R-:W1:Y:S01]  /*35b50*/  LDC R12, c[0x0][0x248] ;  /* 0x00009200ff0c7b82 */ /* 0x000e620000000800 */
[----:B---3--:R-:W-:Y:S01]  /*35b60*/  ISETP.LT.AND P1, PT, R20, UR7, !P0 ;  /* 0x0000000714007c0c */ /* 0x008fe2000c721270 */
[----:B------:R-:W-:Y:S01]  /*35b70*/  ULDC UR7, c[0x0][0x22c] ;  /* 0x00008b0000077ab9 */ /* 0x000fe20000000800 */
[----:B------:R-:W3:Y:S01]  /*35b80*/  LDL.LU R20, [R1+0xcdc] ;  /* 0x000cdc0001147983 */ /* 0x000ee20000300800 */
[----:B------:R-:W-:-:S04]  /*35b90*/  LEA.HI.X.SX32 R3, R10, R69, 0x1, P4 ;  /* 0x000000450a037211 */ /* 0x000fc800020f0eff */
[----:B------:R-:W1:Y:S01]  /*35ba0*/  LDC R15, c[0x0][0x248] ;  /* 0x00009200ff0f7b82 */ /* 0x000e620000000800 */
[----:B------:R-:W-:Y:S01]  /*35bb0*/  PRMT R13, R7, 0x7771, RZ ;  /* 0x00007771070d7816 */ /* 0x000fe200000000ff */
[----:B----4-:R-:W-:Y:S01]  /*35bc0*/  IMAD R0, R21, 0x4, R0 ;  /* 0x0000000415007824 */ /* 0x010fe200078e0200 */
[----:B------:R-:W-:-:S05]  /*35bd0*/  PRMT R17, R5, 0x7772, RZ ;  /* 0x0000777205117816 */ /* 0x000fca00000000ff */
[----:B------:R-:W4:Y:S01]  /*35be0*/  LDC R23, c[0x0][0x248] ;  /* 0x00009200ff177b82 */ /* 0x000f220000000800 */
[----:B--2---:R-:W-:Y:S02]  /*35bf0*/  ISETP.LT.AND P5, PT, R18, UR4, !P0 ;  /* 0x0000000412007c0c */ /* 0x004fe4000c7a1270 */
[----:B------:R-:W-:Y:S01]  /*35c00*/  ISETP.LT.AND P4, PT, R16, UR6, !P0 ;  /* 0x0000000610007c0c */ /* 0x000fe2000c781270 */
[----:B------:R-:W2:Y:S01]  /*35c10*/  LDL.LU R18, [R1+0xcd8] ;  /* 0x000cd80001127983 */ /* 0x000ea20000300800 */
[----:B0-----:R-:W-:Y:S01]  /*35c20*/  IMAD R11, R19, 0x2, R0 ;  /* 0x00000002130b7824 */ /* 0x001fe200078e0200 */
[----:B------:R-:W-:Y:S02]  /*35c30*/  ULDC UR4, c[0x0][0x22c] ;  /* 0x00008b0000047ab9 */ /* 0x000fe40000000800 */
[----:B------:R-:W0:Y:S01]  /*35c40*/  LDC R21, c[0x0][0x248] ;  /* 0x00009200ff157b82 */ /* 0x000e220000000800 */
[----:B------:R-:W4:Y:S04]  /*35c50*/  LDL.LU R16, [R1+0xcd4] ;  /* 0x000cd40001107983 */ /* 0x000f280000300800 */
[----:B------:R1:W-:Y:S01]  /*35c60*/  @P6 STG.E.U8 desc[UR28][R2.64], R13 ;  /* 0x0000000d02006986 */ /* 0x0003e2000c10111c */
[----:B------:R-:W-:Y:S01]  /*35c70*/  IADD3 R8, P6, R0, R68, RZ ;  /* 0x0000004400087210 */ /* 0x000fe20007fde0ff */
[----:B------:R-:W-:-:S02]  /*35c80*/  ULDC UR6, c[0x0][0x22c] ;  /* 0x00008b0000067ab9 */ /* 0x000fc40000000800 */
[----:B------:R-:W4:Y:S01]  /*35c90*/  LDL.LU R24, [R1+0xb88] ;  /* 0x000b880001187983 */ /* 0x000f220000300800 */
[-C--:B------:R-:W-:Y:S01]  /*35ca0*/  LEA.HI.X.SX32 R9, R0, R69.reuse, 0x1, P6 ;  /* 0x0000004500097211 */ /* 0x080fe200030f0eff */
[----:B-1----:R-:W-:Y:S01]  /*35cb0*/  IMAD R0, R12, 0x2, R11 ;  /* 0x000000020c007824 */ /* 0x002fe200078e020b */
[CC--:B------:R-:W-:Y:S02]  /*35cc0*/  IADD3 R10, P6, R11.reuse, R68.reuse, RZ ;  /* 0x000000440b0a7210 */ /* 0x0c0fe40007fde0ff */
[----:B------:R-:W-:Y:S02]  /*35cd0*/  PRMT R19, R4, 0x7772, RZ ;  /* 0x0000777204137816 */ /* 0x000fe400000000ff */
[----:B------:R-:W-:Y:S01]  /*35ce0*/  LEA.HI.X.SX32 R11, R11, R69, 0x1, P6 ;  /* 0x000000450b0b7211 */ /* 0x000fe200030f0eff */
[----:B------:R-:W-:Y:S01]  /*35cf0*/  IMAD R13, R15, 0x2, R0 ;  /* 0x000000020f0d7824 */ /* 0x000fe200078e0200 */
[----:B------:R-:W-:Y:S01]  /*35d00*/  IADD3 R2, P6, R0, R68, RZ ;  /* 0x0000004400027210 */ /* 0x000fe20007fde0ff */
[----:B------:R1:W-:Y:S01]  /*35d10*/  @P3 STG.E.U8 desc[UR28][R8.64], R19 ;  /* 0x0000001308003986 */ /* 0x0003e2000c10111c */
[----:B------:R-:W-:-:S02]  /*35d20*/  PRMT R15, R6, 0x7772, RZ ;  /* 0x00007772060f7816 */ /* 0x000fc400000000ff */
[-C--:B------:R-:W-:Y:S01]  /*35d30*/  LEA.HI.X.SX32 R3, R0, R69.reuse, 0x1, P6 ;  /* 0x0000004500037211 */ /* 0x080fe200030f0eff */
[----:B------:R-:W-:Y:S01]  /*35d40*/  IMAD R0, R14, 0x2, R13 ;  /* 0x000000020e007824 */ /* 0x000fe200078e020d */
[CC--:B------:R-:W-:Y:S02]  /*35d50*/  IADD3 R12, P6, R13.reuse, R68.reuse, RZ ;  /* 0x000000440d0c7210 */ /* 0x0c0fe40007fde0ff */
[----:B------:R-:W-:Y:S01]  /*35d60*/  ISETP.LT.AND P3, PT, R22, UR4, !P0 ;  /* 0x0000000416007c0c */ /* 0x000fe2000c761270 */
[----:B------:R-:W-:Y:S01]  /*35d70*/  ULDC UR4, c[0x0][0x22c] ;  /* 0x00008b0000047ab9 */ /* 0x000fe20000000800 */
[----:B------:R0:W-:Y:S01]  /*35d80*/  @P2 STG.E.U8 desc[UR28][R10.64], R17 ;  /* 0x000000110a002986 */ /* 0x0001e2000c10111c */
[-C--:B------:R-:W-:Y:S02]  /*35d90*/  LEA.HI.X.SX32 R13, R13, R69.reuse, 0x1, P6 ;  /* 0x000000450d0d7211 */ /* 0x080fe400030f0eff */
[C---:B-1----:R-:W-:Y:S01]  /*35da0*/  IADD3 R8, P6, R0.reuse, R68, RZ ;  /* 0x0000004400087210 */ /* 0x042fe20007fde0ff */
[----:B------:R-:W4:Y:S01]  /*35db0*/  LDL.LU R22, [R1+0xcd0] ;  /* 0x000cd00001167983 */ /* 0x000f220000300800 */
[----:B------:R-:W1:Y:S03]  /*35dc0*/  LDC R19, c[0x0][0x248] ;  /* 0x00009200ff137b82 */ /* 0x000e660000000800 */
[----:B------:R0:W-:Y:S01]  /*35dd0*/  @P1 STG.E.U8 desc[UR28][R2.64], R15 ;  /* 0x0000000f02001986 */ /* 0x0001e2000c10111c */
[----:B------:R-:W-:-:S02]  /*35de0*/  LEA.HI.X.SX32 R9, R0, R69, 0x1, P6 ;  /* 0x0000004500097211 */ /* 0x000fc400030f0eff */
[----:B---3--:R-:W-:Y:S01]  /*35df0*/  ISETP.LT.AND P2, PT, R20, UR4, !P0 ;  /* 0x0000000414007c0c */ /* 0x008fe2000c741270 */
[----:B------:R-:W-:Y:S01]  /*35e00*/  ULDC UR4, c[0x0][0x22c] ;  /* 0x00008b0000047ab9 */ /* 0x000fe20000000800 */
[----:B------:R-:W3:Y:S01]  /*35e10*/  LDL.LU R20, [R1+0xccc] ;  /* 0x000ccc0001147983 */ /* 0x000ee20000300800 */
[----:B--2---:R-:W-:Y:S01]  /*35e20*/  ISETP.LT.AND P1, PT, R18, UR4, !P0 ;  /* 0x0000000412007c0c */ /* 0x004fe2000c721270 */
[----:B------:R-:W-:Y:S02]  /*35e30*/  ULDC UR4, c[0x0][0x22c] ;  /* 0x00008b0000047ab9 */ /* 0x000fe40000000800 */
[----:B------:R-:W2:Y:S01]  /*35e40*/  LDL.LU R18, [R1+0xcc8] ;  /* 0x000cc80001127983 */ /* 0x000ea20000300800 */
[----:B----4-:R-:W-:Y:S01]  /*35e50*/  ISETP.LT.AND P6, PT, R16, UR4, !P0 ;  /* 0x0000000410007c0c */ /* 0x010fe2000c7c1270 */
[----:B0-----:R-:W-:Y:S02]  /*35e60*/  IMAD R14, R21, 0x2, R0 ;  /* 0x00000002150e7824 */ /* 0x001fe400078e0200 */
[----:B------:R-:W4:Y:S01]  /*35e70*/  LDL.LU R16, [R1+0xcc4] ;  /* 0x000cc40001107983 */ /* 0x000f220000300800 */
[----:B------:R-:W-:Y:S01]  /*35e80*/  PRMT R17, R7, 0x7772, RZ ;  /* 0x0000777207117816 */ /* 0x000fe200000000ff */
[----:B------:R-:W-:Y:S01]  /*35e90*/  ULDC UR4, c[0x0][0x248] ;  /* 0x0000920000047ab9 */ /* 0x000fe20000000800 */
[----:B------:R-:W-:Y:S01]  /*35ea0*/  PRMT R15, R4, 0x7773, RZ ;  /* 0x00007773040f7816 */ /* 0x000fe200000000ff */
[----:B------:R-:W0:Y:S02]  /*35eb0*/  LDC R21, c[0x0][0x248] ;  /* 0x00009200ff157b82 */ /* 0x000e240000000800 */
[----:B------:R1:W-:Y:S01]  /*35ec0*/  @P5 STG.E.U8 desc[UR28][R12.64], R17 ;  /* 0x000000110c005986 */ /* 0x0003e2000c10111c */
[----:B------:R-:W-:-:S02]  /*35ed0*/  IADD3 R10, P5, R14, R68, RZ ;  /* 0x000000440e0a7210 */ /* 0x000fc40007fbe0ff */
[----:B------:R-:W-:Y:S02]  /*35ee0*/  PRMT R5, R5, 0x7773, RZ ;  /* 0x0000777305057816 */ /* 0x000fe400000000ff */
[-C--:B------:R-:W-:Y:S01]  /*35ef0*/  LEA.HI.X.SX32 R11, R14, R69.reuse, 0x1, P5 ;  /* 0x000000450e0b7211 */ /* 0x080fe200028f0eff */
[----:B------:R-:W-:Y:S01]  /*35f00*/  IMAD R14, R23, 0x2, R14 ;  /* 0x00000002170e7824 */ /* 0x000fe200078e020e */
[----:B------:R1:W-:Y:S01]  /*35f10*/  @P4 STG.E.U8 desc[UR28][R8.64], R15 ;  /* 0x0000000f08004986 */ /* 0x0003e2000c10111c */
[----:B------:R-:W-:Y:S01]  /*35f20*/  IMAD R0, R24, UR4, RZ ;  /* 0x0000000418007c24 */ /* 0x000fe2000f8e02ff */
[----:B-1----:R-:W1:Y:S02]  /*35f30*/  LDC R13, c[0x0][0x248] ;  /* 0x00009200ff0d7b82 */ /* 0x002e640000000800 */
[----:B------:R0:W-:Y:S01]  /*35f40*/  @P3 STG.E.U8 desc[UR28][R10.64], R5 ;  /* 0x000000050a003986 */ /* 0x0001e2000c10111c */
[-C--:B------:R-:W-:Y:S01]  /*35f50*/  IADD3 R2, P3, R14, R68.reuse, RZ ;  /* 0x000000440e027210 */ /* 0x080fe20007f7e0ff */
[----:B------:R-:W-:Y:S01]  /*35f60*/  ULDC UR4, c[0x0][0x22c] ;  /* 0x00008b0000047ab9 */ /* 0x000fe20000000800 */
[----:B------:R-:W-:Y:S01]  /*35f70*/  ISETP.LT.AND P4, PT, R24, UR6, !P0 ;  /* 0x0000000618007c0c */ /* 0x000fe2000c781270 */
[----:B------:R-:W4:Y:S01]  /*35f80*/  LDL.LU R12, [R1+0xcc0] ;  /* 0x000cc000010c7983 */ /* 0x000f220000300800 */
[----:B------:R-:W-:Y:S01]  /*35f90*/  LEA.HI.X.SX32 R3, R14, R69, 0x1, P3 ;  /* 0x000000450e037211 */ /* 0x000fe200018f0eff */
[----:B------:R-:W-:Y:S01]  /*35fa0*/  ULDC UR6, c[0x0][0x22c] ;  /* 0x00008b0000067ab9 */ /* 0x000fe20000000800 */
[----:B------:R-:W3:Y:S01]  /*35fb0*/  LDC R17, c[0x0][0x248] ;  /* 0x00009200ff117b82 */ /* 0x000ee20000000800 */
[----:B------:R-:W-:Y:S01]  /*35fc0*/  IADD3 R4, P3, R0, R68, RZ ;  /* 0x0000004400047210 */ /* 0x000fe20007f7e0ff */
[----:B------:R-:W-:Y:S01]  /*35fd0*/  IMAD R14, R19, 0x4, R14 ;  /* 0x00000004130e7824 */ /* 0x000fe200078e020e */
[----:B------:R-:W-:-:S02]  /*35fe0*/  PRMT R9, R7, 0x7773, RZ ;  /* 0x0000777307097816 */ /* 0x000fc400000000ff */
[----:B0-----:R-:W-:Y:S01]  /*35ff0*/  PRMT R11, R6, 0x7773, RZ ;  /* 0x00007773060b7816 */ /* 0x001fe200000000ff */
[----:B------:R-:W4:Y:S01]  /*36000*/  LDL.LU R10, [R1+0xcbc] ;  /* 0x000cbc00010a7983 */ /* 0x000f220000300800 */
[----:B------:R-:W-:Y:S01]  /*36010*/  LEA.HI.X.SX32 R5, R0, R69, 0x1, P3 ;  /* 0x0000004500057211 */ /* 0x000fe200018f0eff */
[----:B------:R-:W0:Y:S02]  /*36020*/  LDC R19, c[0x0][0x248] ;  /* 0x00009200ff137b82 */ /* 0x000e240000000800 */
[----:B------:R3:W-:Y:S04]  /*36030*/  @P2 STG.E.U8 desc[UR28][R2.64], R11 ;  /* 0x0000000b02002986 */ /* 0x0007e8000c10111c */
[----:B------:R4:W-:Y:S01]  /*36040*/  @P4 STG.E.U8 desc[UR28][R4.64], R9 ;  /* 0x0000000904004986 */ /* 0x0009e2000c10111c */
[----:B------:R-:W-:Y:S01]  /*36050*/  IADD3 R6, P4, R14, R68, RZ ;  /* 0x000000440e067210 */ /* 0x000fe20007f9e0ff */
[----:B------:R-:W0:Y:S01]  /*36060*/  LDC R23, c[0x0][0x248] ;  /* 0x00009200ff177b82 */ /* 0x000e220000000800 */
[----:B------:R-:W-:-:S02]  /*36070*/  PRMT R15, R64, 0x7770, RZ ;  /* 0x00007770400f7816 */ /* 0x000fc400000000ff */
[-C--:B------:R-:W-:Y:S01]  /*36080*/  LEA.HI.X.SX32 R7, R14, R69.reuse, 0x1, P4 ;  /* 0x000000450e077211 */ /* 0x080fe200020f0eff */
[----:B-1----:R-:W-:Y:S01]  /*36090*/  IMAD R14, R13, 0x2, R14 ;  /* 0x000000020d0e7824 */ /* 0x002fe200078e020e */
[----:B---3--:R-:W-:Y:S01]  /*360a0*/  ISETP.LT.AND P3, PT, R20, UR4, !P0 ;  /* 0x0000000414007c0c */ /* 0x008fe2000c761270 */
[----:B------:R-:W-:Y:S02]  /*360b0*/  ULDC UR4, c[0x0][0x22c] ;  /* 0x00008b0000047ab9 */ /* 0x000fe40000000800 */
[----:B------:R1:W-:Y:S01]  /*360c0*/  @P1 STG.E.U8 desc[UR28][R6.64], R15 ;  /* 0x0000000f06001986 */ /* 0x0003e2000c10111c */
[----:B------:R-:W-:Y:S01]  /*360d0*/  IADD3 R2, P1, R14, R68, RZ ;  /* 0x000000440e027210 */ /* 0x000fe20007f3e0ff */
[----:B------:R-:W-:Y:S01]  /*360e0*/  IMAD R0, R17, 0x2, R14 ;  /* 0x0000000211007824 */ /* 0x000fe200078e020e */
[----:B------:R-:W-:Y:S01]  /*360f0*/  ISETP.LT.AND P5, PT, R22, UR7, !P0 ;  /* 0x0000000716007c0c */ /* 0x000fe2000c7a1270 */
[----:B------:R-:W3:Y:S01]  /*36100*/  LDC R17, c[0x0][0x248] ;  /* 0x00009200ff117b82 */ /* 0x000ee20000000800 */
[----:B------:R-:W-:-:S02]  /*36110*/  LEA.HI.X.SX32 R3, R14, R69, 0x1, P1 ;  /* 0x000000450e037211 */ /* 0x000fc400008f0eff */
[----:B--2---:R-:W-:Y:S01]  /*36120*/  ISETP.LT.AND P2, PT, R18, UR4, !P0 ;  /* 0x0000000412007c0c */ /* 0x004fe2000c741270 */
[----:B------:R-:W-:Y:S01]  /*36130*/  ULDC UR4, c[0x0][0x22c] ;  /* 0x00008b0000047ab9 */ /* 0x000fe20000000800 */
[----:B------:R-:W2:Y:S01]  /*36140*/  LDL.LU R18, [R1+0xcb8] ;  /* 0x000cb80001127983 */ /* 0x000ea20000300800 */
[----:B------:R-:W-:Y:S01]  /*36150*/  PRMT R13, R65, 0x7770, RZ ;  /* 0x00007770410d7816 */ /* 0x000fe200000000ff */
[----:B------:R-:W-:Y:S01]  /*36160*/  IMAD R8, R21, 0x2, R0 ;  /* 0x0000000215087824 */ /* 0x000fe200078e0200 */
[----:B----4-:R-:W-:Y:S01]  /*36170*/  ISETP.LT.AND P4, PT, R16, UR4, !P0 ;  /* 0x0000000410007c0c */ /* 0x010fe2000c781270 */
[----:B------:R-:W4:Y:S01]  /*36180*/  LDL.LU R20, [R1+0xb84] ;  /* 0x000b840001147983 */ /* 0x000f220000300800 */
[----:B------:R-:W-:Y:S01]  /*36190*/  IADD3 R4, P1, R0, R68, RZ ;  /* 0x0000004400047210 */ /* 0x000fe20007f3e0ff */
[----:B------:R-:W-:Y:S01]  /*361a0*/  ULDC UR4, c[0x0][0x22c] ;  /* 0x00008b0000047ab9 */ /* 0x000fe20000000800 */
[----:B------:R-:W-:Y:S01]  /*361b0*/  PRMT R11, R66, 0x7770, RZ ;  /* 0x00007770420b7816 */ /* 0x000fe200000000ff */
[----:B------:R-:W4:Y:S01]  /*361c0*/  LDL.LU R16, [R1+0xcb4] ;  /* 0x000cb40001107983 */ /* 0x000f220000300800 */
[----:B-1----:R-:W-:Y:S01]  /*361d0*/  PRMT R15, R67, 0x7770, RZ ;  /* 0x00007770430f7816 */ /* 0x002fe200000000ff */
[----:B------:R-:W-:-:S02]  /*361e0*/  ULDC UR7, c[0x0][0x22c] ;  /* 0x00008b0000077ab9 */ /* 0x000fc40000000800 */
[----:B------:R-:W4:Y:S01]  /*361f0*/  LDL.LU R14, [R1+0xcb0] ;  /* 0x000cb000010e7983 */ /* 0x000f220000300800 */
[-C--:B------:R-:W-:Y:S01]  /*36200*/  LEA.HI.X.SX32 R5, R0, R69.reuse, 0x1, P1 ;  /* 0x0000004500057211 */ /* 0x080fe200008f0eff */
[----:B0-----:R-:W-:Y:S02]  /*36210*/  IMAD R0, R19, 0x2, R8 ;  /* 0x0000000213007824 */ /* 0x001fe400078e0208 */
[----:B------:R0:W-:Y:S01]  /*36220*/  @P6 STG.E.U8 desc[UR28][R2.64], R13 ;  /* 0x0000000d02006986 */ /* 0x0001e2000c10111c */
[CC--:B------:R-:W-:Y:S01]  /*36230*/  IADD3 R6, P6, R8.reuse, R68.reuse, RZ ;  /* 0x0000004408067210 */ /* 0x0c0fe20007fde0ff */
[----:B------:R-:W1:Y:S02]  /*36240*/  LDC R19, c[0x0][0x248] ;  /* 0x00009200ff137b82 */ /* 0x000e640000000800 */
[----:B------:R3:W-:Y:S01]  /*36250*/  @P5 STG.E.U8 desc[UR28][R4.64], R11 ;  /* 0x0000000b04005986 */ /* 0x0007e2000c10111c */
[----:B------:R-:W-:Y:S02]  /*36260*/  LEA.HI.X.SX32 R7, R8, R69, 0x1, P6 ;  /* 0x0000004508077211 */ /* 0x000fe400030f0eff */
[----:B------:R-:W-:Y:S01]  /*36270*/  ISETP.LT.AND P1, PT, R12, UR4, !P0 ;  /* 0x000000040c007c0c */ /* 0x000fe2000c721270 */
[----:B------:R-:W-:Y:S01]  /*36280*/  ULDC UR4, c[0x0][0x22c] ;  /* 0x00008b0000047ab9 */ /* 0x000fe20000000800 */
[----:B------:R-:W-:-:S02]  /*36290*/  IADD3 R8, P6, R0, R68, RZ ;  /* 0x0000004400087210 */ /* 0x000fc40007fde0ff */
[----:B0-----:R-:W-:Y:S01]  /*362a0*/  PRMT R13, R64, 0x7771, RZ ;  /* 0x00007771400d7816 */ /* 0x001fe200000000ff */
[----:B------:R0:W-:Y:S01]  /*362b0*/  @P3 STG.E.U8 desc[UR28][R6.64], R15 ;  /* 0x0000000f06003986 */ /* 0x0001e2000c10111c */
[----:B------:R-:W-:Y:S01]  /*362c0*/  ISETP.LT.AND P5, PT, R10, UR4, !P0 ;  /* 0x000000040a007c0c */ /* 0x000fe2000c7a1270 */
[----:B------:R-:W-:Y:S01]  /*362d0*/  IMAD R10, R23, 0x2, R0 ;  /* 0x00000002170a7824 */ /* 0x000fe200078e0200 */
[-C--:B------:R-:W-:Y:S01]  /*362e0*/  LEA.HI.X.SX32 R9, R0, R69.reuse, 0x1, P6 ;  /* 0x0000004500097211 */ /* 0x080fe200030f0eff */
[----:B------:R-:W-:Y:S01]  /*362f0*/  ULDC UR4, c[0x0][0x22c] ;  /* 0x00008b0000047ab9 */ /* 0x000fe20000000800 */
[----:B---3--:R-:W-:Y:S01]  /*36300*/  PRMT R11, R65, 0x7771, RZ ;  /* 0x00007771410b7816 */ /* 0x008fe200000000ff */
[----:B------:R-:W3:Y:S01]  /*36310*/  LDL.LU R12, [R1+0xcac] ;  /* 0x000cac00010c7983 */ /* 0x000ee20000300800 */
[CC--:B------:R-:W-:Y:S01]  /*36320*/  IADD3 R2, P6, R10.reuse, R68.reuse, RZ ;  /* 0x000000440a027210 */ /* 0x0c0fe20007fde0ff */
[----:B------:R-:W3:Y:S03]  /*36330*/  LDC R23, c[0x0][0x248] ;  /* 0x00009200ff177b82 */ /* 0x000ee60000000800 */
[-C--:B------:R-:W-:Y:S01]  /*36340*/  LEA.HI.X.SX32 R3, R10, R69.reuse, 0x1, P6 ;  /* 0x000000450a037211 */ /* 0x080fe200030f0eff */
[----:B------:R-:W-:Y:S01]  /*36350*/  IMAD R10, R17, 0x2, R10 ;  /* 0x00000002110a7824 */ /* 0x000fe200078e020a */
[----:B------:R-:W-:Y:S03]  /*36360*/  @P2 STG.E.U8 desc[UR28][R8.64], R13 ;  /* 0x0000000d08002986 */ /* 0x000fe6000c10111c */
[----:B------:R-:W1:Y:S01]  /*36370*/  LDC R17, c[0x0][0x248] ;  /* 0x00009200ff117b82 */ /* 0x000e620000000800 */
[C---:B------:R-:W-:Y:S01]  /*36380*/  IADD3 R4, P2, R10.reuse, R68, RZ ;  /* 0x000000440a047210 */ /* 0x040fe20007f5e0ff */
[----:B------:R4:W-:Y:S03]  /*36390*/  @P4 STG.E.U8 desc[UR28][R2.64], R11 ;  /* 0x0000000b02004986 */ /* 0x0009e6000c10111c */
[----:B------:R-:W-:-:S03]  /*363a0*/  LEA.HI.X.SX32 R5, R10, R69, 0x1, P2 ;  /* 0x000000450a057211 */ /* 0x000fc600010f0eff */
[----:B0-----:R-:W0:Y:S01]  /*363b0*/  LDC R15, c[0x0][0x248] ;  /* 0x00009200ff0f7b82 */ /* 0x001e220000000800 */
[----:B--2---:R-:W-:Y:S01]  /*363c0*/  ISETP.LT.AND P3, PT, R18, UR4, !P0 ;  /* 0x0000000412007c0c */ /* 0x004fe2000c761270 */
[----:B------:R-:W-:Y:S01]  /*363d0*/  ULDC UR4, c[0x0][0x248] ;  /* 0x0000920000047ab9 */ /* 0x000fe20000000800 */
[----:B------:R-:W2:Y:S01]  /*363e0*/  LDL.LU R18, [R1+0xca8] ;  /* 0x000ca80001127983 */ /* 0x000ea20000300800 */
[----:B------:R-:W-:Y:S01]  /*363f0*/  PRMT R7, R66, 0x7771, RZ ;  /* 0x0000777142077816 */ /* 0x000fe200000000ff */
[C---:B----4-:R-:W-:Y:S01]  /*36400*/  IMAD R0, R20.reuse, UR4, RZ ;  /* 0x0000000414007c24 */ /* 0x050fe2000f8e02ff */
[----:B------:R-:W-:Y:S01]  /*36410*/  ULDC UR4, c[0x0][0x22c] ;  /* 0x00008b0000047ab9 */ /* 0x000fe20000000800 */
[----:B------:R-:W-:Y:S01]  /*36420*/  ISETP.LT.AND P6, PT, R20, UR6, !P0 ;  /* 0x0000000614007c0c */ /* 0x000fe2000c7c1270 */
[----:B------:R-:W4:Y:S01]  /*36430*/  LDC R11, c[0x0][0x248] ;  /* 0x00009200ff0b7b82 */ /* 0x000f220000000800 */
[----:B------:R-:W-:Y:S01]  /*36440*/  ISETP.LT.AND P4, PT, R16, UR7, !P0 ;  /* 0x0000000710007c0c */ /* 0x000fe2000c781270 */
[----:B------:R0:W-:Y:S01]  /*36450*/  @P1 STG.E.U8 desc[UR28][R4.64], R7 ;  /* 0x0000000704001986 */ /* 0x0001e2000c10111c */
[----:B------:R-:W-:Y:S01]  /*36460*/  PRMT R9, R67, 0x7771, RZ ;  /* 0x0000777143097816 */ /* 0x000fe200000000ff */
[----:B-1----:R-:W-:Y:S01]  /*36470*/  IMAD R10, R17, 0x4, R10 ;  /* 0x00000004110a7824 */ /* 0x002fe200078e020a */
[----:B------:R-:W-:Y:S01]  /*36480*/  ISETP.LT.AND P2, PT, R14, UR4, !P0 ;  /* 0x000000040e007c0c */ /* 0x000fe2000c741270 */
[----:B------:R-:W2:Y:S01]  /*36490*/  LDL.LU R16, [R1+0xca4] ;  /* 0x000ca40001107983 */ /* 0x000ea20000300800 */
[C---:B------:R-:W-:Y:S01]  /*364a0*/  IADD3 R2, P1, R0.reuse, R68, RZ ;  /* 0x0000004400027210 */ /* 0x040fe20007f3e0ff */
[----:B------:R-:W-:Y:S01]  /*364b0*/  ULDC UR4, c[0x0][0x22c] ;  /* 0x00008b0000047ab9 */ /* 0x000fe20000000800 */
[----:B------:R-:W-:Y:S01]  /*364c0*/  PRMT R13, R65, 0x7772, RZ ;  /* 0x00007772410d7816 */ /* 0x000fe200000000ff */
[----:B------:R-:W2:Y:S01]  /*364d0*/  LDL.LU R14, [R1+0xca0] ;  /* 0x000ca000010e7983 */ /* 0x000ea20000300800 */
[----:B------:R-:W-:Y:S01]  /*364e0*/  LEA.HI.X.SX32 R3, R0, R69, 0x1, P1 ;  /* 0x0000004500037211 */ /* 0x000fe200008f0eff */
[----:B0-----:R-:W-:Y:S01]  /*364f0*/  IMAD R0, R15, 0x2, R10 ;  /* 0x000000020f007824 */ /* 0x001fe200078e020a */
[----:B------:R-:W0:Y:S01]  /*36500*/  LDC R17, c[0x0][0x248] ;  /* 0x00009200ff117b82 */ /* 0x000e220000000800 */
[----:B------:R-:W2:Y:S01]  /*36510*/  LDL.LU R21, [R1+0xc9c] ;  /* 0x000c9c0001157983 */ /* 0x000ea20000300800 */
[----:B------:R-:W-:Y:S01]  /*36520*/  ULDC UR6, c[0x0][0x22c] ;  /* 0x00008b0000067ab9 */ /* 0x000fe20000000800 */
[----:B------:R-:W-:-:S02]  /*36530*/  ULDC UR7, c[0x0][0x22c] ;  /* 0x00008b0000077ab9 */ /* 0x000fc40000000800 */
[----:B------:R1:W-:Y:S01]  /*36540*/  @P6 STG.E.U8 desc[UR28][R2.64], R9 ;  /* 0x0000000902006986 */ /* 0x0003e2000c10111c */
[-C--:B------:R-:W-:Y:S01]  /*36550*/  IADD3 R4, P6, R10, R68.reuse, RZ ;  /* 0x000000440a047210 */ /* 0x080fe20007fde0ff */
[----:B------:R-:W-:Y:S01]  /*36560*/  IMAD R8, R19, 0x2, R0 ;  /* 0x0000000213087824 */ /* 0x000fe200078e0200 */
[----:B------:R-:W-:Y:S01]  /*36570*/  PRMT R15, R64, 0x7772, RZ ;  /* 0x00007772400f7816 */ /* 0x000fe200000000ff */
[----:B------:R-:W2:Y:S01]  /*36580*/  LDL.LU R20, [R1+0xb80] ;  /* 0x000b800001147983 */ /* 0x000ea20000300800 */
[----:B------:R-:W-:Y:S01]  /*36590*/  LEA.HI.X.SX32 R5, R10, R69, 0x1, P6 ;  /* 0x000000450a057211 */ /* 0x000fe200030f0eff */
[----:B------:R-:W0:Y:S01]  /*365a0*/  LDC R19, c[0x0][0x248] ;  /* 0x00009200ff137b82 */ /* 0x000e220000000800 */
[----:B------:R-:W-:-:S04]  /*365b0*/  IADD3 R6, P6, R0, R68, RZ ;  /* 0x0000004400067210 */ /* 0x000fc80007fde0ff */
[-C--:B------:R-:W-:Y:S02]  /*365c0*/  LEA.HI.X.SX32 R7, R0, R69.reuse, 0x1, P6 ;  /* 0x0000004500077211 */ /* 0x080fe400030f0eff */
[----:B-1----:R-:W-:Y:S01]  /*365d0*/  IADD3 R2, P6, R8, R68, RZ ;  /* 0x0000004408027210 */ /* 0x002fe20007fde0ff */
[----:B------:R1:W-:Y:S01]  /*365e0*/  @P5 STG.E.U8 desc[UR28][R4.64], R15 ;  /* 0x0000000f04005986 */ /* 0x0003e2000c10111c */
[----:B----4-:R-:W-:Y:S01]  /*365f0*/  IMAD R0, R11, 0x2, R8 ;  /* 0x000000020b007824 */ /* 0x010fe200078e0208 */
[----:B------:R-:W-:Y:S02]  /*36600*/  PRMT R11, R66, 0x7772, RZ ;  /* 0x00007772420b7816 */ /* 0x000fe400000000ff */
[----:B------:R-:W-:Y:S01]  /*36610*/  LEA.HI.X.SX32 R3, R8, R69, 0x1, P6 ;  /* 0x0000004508037211 */ /* 0x000fe200030f0eff */
[----:B------:R4:W-:Y:S04]  /*36620*/  @P3 STG.E.U8 desc[UR28][R6.64], R13 ;  /* 0x0000000d06003986 */ /* 0x0009e8000c10111c */
[----:B------:R4:W-:Y:S01]  /*36630*/  @P4 STG.E.U8 desc[UR28][R2.64], R11 ;  /* 0x0000000b02004986 */ /* 0x0009e2000c10111c */
[----:B---3--:R-:W-:Y:S01]  /*36640*/  ISETP.LT.AND P1, PT, R12, UR6, !P0 ;  /* 0x000000060c007c0c */ /* 0x008fe2000c721270 */
[----:B------:R-:W-:Y:S01]  /*36650*/  ULDC UR6, c[0x0][0x22c] ;  /* 0x00008b0000067ab9 */ /* 0x000fe20000000800 */
[----:B------:R-:W3:Y:S01]  /*36660*/  LDC R12, c[0x0][0x248] ;  /* 0x00009200ff0c7b82 */ /* 0x000ee20000000800 */
[----:B------:R-:W-:-:S07]  /*36670*/  PRMT R65, R65, 0x7773, RZ ;  /* 0x0000777341417816 */ /* 0x000fce00000000ff */
[----:B-1----:R-:W1:Y:S01]  /*36680*/  LDC R15, c[0x0][0x248] ;  /* 0x00009200ff0f7b82 */ /* 0x002e620000000800 */
[----:B--2---:R-:W-:Y:S01]  /*36690*/  ISETP.LT.AND P5, PT, R18, UR4, !P0 ;  /* 0x0000000412007c0c */ /* 0x004fe2000c7a1270 */
[----:B------:R-:W-:Y:S01]  /*366a0*/  ULDC UR4, c[0x0][0x22c] ;  /* 0x00008b0000047ab9 */ /* 0x000fe20000000800 */
[----:B------:R-:W-:Y:S01]  /*366b0*/  IADD3 R8, P6, R0, R68, RZ ;  /* 0x0000004400087210 */ /* 0x000fe20007fde0ff */
[----:B0-----:R-:W-:Y:S01]  /*366c0*/  IMAD R5, R17, 0x2, R0 ;  /* 0x0000000211057824 */ /* 0x001fe200078e0200 */
[----:B----4-:R-:W-:-:S03]  /*366d0*/  PRMT R7, R67, 0x7772, RZ ;  /* 0x0000777243077816 */ /* 0x010fc600000000ff */
[----:B------:R-:W0:Y:S01]  /*366e0*/  LDC R13, c[0x0][0x248] ;  /* 0x00009200ff0d7b82 */ /* 0x000e220000000800 */
[----:B------:R-:W-:Y:S01]  /*366f0*/  ISETP.LT.AND P3, PT, R16, UR4, !P0 ;  /* 0x0000000410007c0c */ /* 0x000fe2000c761270 */
[----:B------:R-:W-:Y:S01]  /*36700*/  ULDC UR4, c[0x0][0x22c] ;  /* 0x00008b0000047ab9 */ /* 0x000fe20000000800 */
[----:B------:R-:W2:Y:S01]  /*36710*/  LDL.LU R16, [R1+0xc98] ;  /* 0x000c980001107983 */ /* 0x000ea20000300800 */
[----:B------:R-:W-:-:S04]  /*36720*/  LEA.HI.X.SX32 R9, R0, R69, 0x1, P6 ;  /* 0x0000004500097211 */ /* 0x000fc800030f0eff */
[----:B------:R-:W4:Y:S01]  /*36730*/  LDC R17, c[0x0][0x248] ;  /* 0x00009200ff117b82 */ /* 0x000f220000000800 */
[----:B------:R-:W-:Y:S01]  /*36740*/  ISETP.LT.AND P4, PT, R14, UR4, !P0 ;  /* 0x000000040e007c0c */ /* 0x000fe2000c781270 */
[----:B------:R-:W4:Y:S01]  /*36750*/  LDL.LU R18, [R1+0xc94] ;  /* 0x000c940001127983 */ /* 0x000f220000300800 */
[CC--:B------:R-:W-:Y:S01]  /*36760*/  IADD3 R4, P6, R5.reuse, R68.reuse, RZ ;  /* 0x0000004405047210 */ /* 0x0c0fe20007fde0ff */
[----:B---3--:R-:W-:Y:S01]  /*36770*/  IMAD R0, R12, 0x2, R5 ;  /* 0x000000020c007824 */ /* 0x008fe200078e0205 */
[----:B------:R-:W-:Y:S01]  /*36780*/  PRMT R11, R64, 0x7773, RZ ;  /* 0x00007773400b7816 */ /* 0x000fe200000000ff */
[----:B------:R-:W3:Y:S01]  /*36790*/  LDL.LU R14, [R1+0xc90] ;  /* 0x000c9000010e7983 */ /* 0x000ee20000300800 */
[-C--:B------:R-:W-:Y:S01]  /*367a0*/  LEA.HI.X.SX32 R5, R5, R69.reuse, 0x1, P6 ;  /* 0x0000004505057211 */ /* 0x080fe200030f0eff */
[----:B------:R-:W-:Y:S01]  /*367b0*/  ULDC UR4, c[0x0][0x22c] ;  /* 0x00008b0000047ab9 */ /* 0x000fe20000000800 */
[CC--:B------:R-:W-:Y:S01]  /*367c0*/  IADD3 R2, P6, R0.reuse, R68.reuse, RZ ;  /* 0x0000004400027210 */ /* 0x0c0fe20007fde0ff */
[----:B------:R-:W4:Y:S03]  /*367d0*/  LDL.LU R10, [R1+0xc8c] ;  /* 0x000c8c00010a7983 */ /* 0x000f260000300800 */
[-C--:B------:R-:W-:Y:S01]  /*367e0*/  LEA.HI.X.SX32 R3, R0, R69.reuse, 0x1, P6 ;  /* 0x0000004500037211 */ /* 0x080fe200030f0eff */
[----:B------:R-:W-:Y:S01]  /*367f0*/  IMAD R0, R19, 0x2, R0 ;  /* 0x0000000213007824 */ /* 0x000fe200078e0200 */
[----:B------:R1:W-:Y:S01]  /*36800*/  @P2 STG.E.U8 desc[UR28][R8.64], R7 ;  /* 0x0000000708002986 */ /* 0x0003e2000c10111c */
[----:B------:R-:W-:Y:S01]  /*36810*/  ISETP.LT.AND P6, PT, R20, UR6, !P0 ;  /* 0x0000000614007c0c */ /* 0x000fe2000c7c1270 */
[----:B------:R-:W-:Y:S01]  /*36820*/  ULDC UR6, c[0x0][0x22c] ;  /* 0x00008b0000067ab9 */ /* 0x000fe20000000800 */
[----:B------:R-:W-:Y:S01]  /*36830*/  PRMT R67, R67, 0x7773, RZ ;  /* 0x0000777343437816 */ /* 0x000fe200000000ff */
[----:B------:R3:W-:Y:S01]  /*36840*/  @P1 STG.E.U8 desc[UR28][R4.64], R11 ;  /* 0x0000000b04001986 */ /* 0x0007e2000c10111c */
[C---:B------:R-:W-:Y:S01]  /*36850*/  IADD3 R6, P1, R0.reuse, R68, RZ ;  /* 0x0000004400067210 */ /* 0x040fe20007f3e0ff */
[----:B------:R-:W4:Y:S02]  /*36860*/  LDC R19, c[0x0][0x248] ;  /* 0x00009200ff137b82 */ /* 0x000f240000000800 */
[----:B------:R0:W-:Y:S01]  /*36870*/  @P5 STG.E.U8 desc[UR28][R2.64], R65 ;  /* 0x0000004102005986 */ /* 0x0001e2000c10111c */
[----:B-1----:R-:W-:-:S02]  /*36880*/  LEA.HI.X.SX32 R7, R0, R69, 0x1, P1 ;  /* 0x0000004500077211 */ /* 0x002fc400008f0eff */
[----:B------:R-:W-:-:S03]  /*36890*/  PRMT R9, R66, 0x7773, RZ ;  /* 0x0000777342097816 */ /* 0x000fc600000000ff */
[----:B------:R-:W1:Y:S02]  /*368a0*/  LDC R8, c[0x0][0x248] ;  /* 0x00009200ff087b82 */ /* 0x000e640000000800 */
[----:B------:R0:W-:Y:S01]  /*368b0*/  @P3 STG.E.U8 desc[UR28][R6.64], R9 ;  /* 0x0000000906003986 */ /* 0x0001e2000c10111c */
[----:B------:R-:W-:Y:S01]  /*368c0*/  ISETP.LT.AND P2, PT, R21, UR4, !P0 ;  /* 0x0000000415007c0c */ /* 0x000fe2000c741270 */
[----:B------:R-:W-:Y:S01]  /*368d0*/  ULDC UR4, c[0x0][0x248] ;  /* 0x0000920000047ab9 */ /* 0x000fe20000000800 */
[----:B--2---:R-:W-:Y:S02]  /*368e0*/  ISETP.LT.AND P1, PT, R16, UR7, !P0 ;  /* 0x0000000710007c0c */ /* 0x004fe4000c721270 */
[----:B---3--:R-:W-:Y:S01]  /*368f0*/  ISETP.LT.AND P3, PT, R14, UR6, !P0 ;  /* 0x000000060e007c0c */ /* 0x008fe2000c761270 */
[----:B------:R-:W2:Y:S01]  /*36900*/  LDL.LU R16, [R1+0xc88] ;  /* 0x000c880001107983 */ /* 0x000ea20000300800 */
[----:B------:R-:W-:Y:S01]  /*36910*/  IMAD R4, R20, UR4, RZ ;  /* 0x0000000414047c24 */ /* 0x000fe2000f8e02ff */
[----:B------:R-:W-:Y:S01]  /*36920*/  PRMT R11, R72, 0x7770, RZ ;  /* 0x00007770480b7816 */ /* 0x000fe200000000ff */
[----:B0-----:R-:W-:Y:S01]  /*36930*/  IMAD R0, R13, 0x4, R0 ;  /* 0x000000040d007824 */ /* 0x001fe200078e0200 */
[----:B------:R-:W3:Y:S01]  /*36940*/  LDL.LU R14, [R1+0xc84] ;  /* 0x000c8400010e7983 */ /* 0x000ee20000300800 */
[----:B------:R-:W-:Y:S01]  /*36950*/  ULDC UR4, c[0x0][0x22c] ;  /* 0x00008b0000047ab9 */ /* 0x000fe20000000800 */
[----:B------:R-:W0:Y:S01]  /*36960*/  LDC R21, c[0x0][0x248] ;  /* 0x00009200ff157b82 */ /* 0x000e220000000800 */
[----:B------:R-:W-:Y:S01]  /*36970*/  ULDC UR6, c[0x0][0x22c] ;  /* 0x00008b0000067ab9 */ /* 0x000fe20000000800 */
[----:B------:R-:W3:Y:S01]  /*36980*/  LDL.LU R12, [R1+0xc80] ;  /* 0x000c8000010c7983 */ /* 0x000ee20000300800 */
[C---:B------:R-:W-:Y:S01]  /*36990*/  IADD3 R2, P5, R4.reuse, R68, RZ ;  /* 0x0000004404027210 */ /* 0x040fe20007fbe0ff */
[----:B------:R-:W-:Y:S01]  /*369a0*/  IMAD R7, R15, 0x2, R0 ;  /* 0x000000020f077824 */ /* 0x000fe200078e0200 */
[----:B------:R-:W-:Y:S01]  /*369b0*/  ULDC UR7, c[0x0][0x22c] ;  /* 0x00008b0000077ab9 */ /* 0x000fe20000000800 */
[----:B------:R-:W3:Y:S01]  /*369c0*/  LDL.LU R20, [R1+0xb7c] ;  /* 0x000b7c0001147983 */ /* 0x000ee20000300800 */
[----:B------:R-:W-:-:S05]  /*369d0*/  LEA.HI.X.SX32 R3, R4, R69, 0x1, P5 ;  /* 0x0000004504037211 */ /* 0x000fca00028f0eff */
[----:B------:R4:W-:Y:S01]  /*369e0*/  @P6 STG.E.U8 desc[UR28][R2.64], R67 ;  /* 0x0000004302006986 */ /* 0x0009e2000c10111c */
[----:B------:R-:W-:-:S04]  /*369f0*/  IADD3 R4, P6, R0, R68, RZ ;  /* 0x0000004400047210 */ /* 0x000fc80007fde0ff */
[-C--:B------:R-:W-:Y:S01]  /*36a00*/  LEA.HI.X.SX32 R5, R0, R69.reuse, 0x1, P6 ;  /* 0x0000004500057211 */ /* 0x080fe200030f0eff */
[----:B-1----:R-:W-:Y:S01]  /*36a10*/  IMAD R0, R8, 0x2, R7 ;  /* 0x0000000208007824 */ /* 0x002fe200078e0207 */
[CC--:B------:R-:W-:Y:S02]  /*36a20*/  IADD3 R6, P6, R7.reuse, R68.reuse, RZ ;  /* 0x0000004407067210 */ /* 0x0c0fe40007fde0ff */
[----:B----4-:R-:W-:Y:S01]  /*36a30*/  ISETP.LT.AND P5, PT, R18, UR4, !P0 ;  /* 0x0000000412007c0c */ /* 0x010fe2000c7a1270 */
[----:B------:R-:W-:Y:S01]  /*36a40*/  ULDC UR4, c[0x0][0x22c] ;  /* 0x00008b0000047ab9 */ /* 0x000fe20000000800 */
[----:B------:R1:W-:Y:S01]  /*36a50*/  @P4 STG.E.U8 desc[UR28][R4.64], R11 ;  /* 0x0000000b04004986 */ /* 0x0003e2000c10111c */
[-C--:B------:R-:W-:Y:S02]  /*36a60*/  LEA.HI.X.SX32 R7, R7, R69.reuse, 0x1, P6 ;  /* 0x0000004507077211 */ /* 0x080fe400030f0eff */
[----:B------:R-:W-:Y:S01]  /*36a70*/  ISETP.LT.AND P4, PT, R10, UR4, !P0 ;  /* 0x000000040a007c0c */ /* 0x000fe2000c781270 */
[----:B------:R-:W-:Y:S01]  /*36a80*/  IMAD R10, R17, 0x2, R0 ;  /* 0x00000002110a7824 */ /* 0x000fe200078e0200 */
[CC--:B------:R-:W-:Y:S01]  /*36a90*/  IADD3 R2, P6, R0.reuse, R68.reuse, RZ ;  /* 0x0000004400027210 */ /* 0x0c0fe20007fde0ff */
[----:B------:R-:W-:Y:S01]  /*36aa0*/  ULDC UR4, c[0x0][0x22c] ;  /* 0x00008b0000047ab9 */ /* 0x000fe20000000800 */
[----:B------:R-:W-:Y:S01]  /*36ab0*/  PRMT R15, R73, 0x7770, RZ ;  /* 0x00007770490f7816 */ /* 0x000fe200000000ff */
[----:B------:R-:W4:Y:S01]  /*36ac0*/  LDL.LU R18, [R1+0xc7c] ;  /* 0x000c7c0001127983 */ /* 0x000f220000300800 */
[----:B------:R-:W-:Y:S01]  /*36ad0*/  LEA.HI.X.SX32 R3, R0, R69, 0x1, P6 ;  /* 0x0000004500037211 */ /* 0x000fe200030f0eff */
[----:B------:R-:W3:Y:S01]  /*36ae0*/  LDC R17, c[0x0][0x248] ;  /* 0x00009200ff117b82 */ /* 0x000ee20000000800 */
[----:B------:R-:W-:-:S02]  /*36af0*/  IADD3 R8, P6, R10, R68, RZ ;  /* 0x000000440a087210 */ /* 0x000fc40007fde0ff */
[----:B------:R-:W-:Y:S02]  /*36b00*/  PRMT R13, R74, 0x7770, RZ ;  /* 0x000077704a0d7816 */ /* 0x000fe400000000ff */
[-C--:B------:R-:W-:Y:S01]  /*36b10*/  LEA.HI.X.SX32 R9, R10, R69.reuse, 0x1, P6 ;  /* 0x000000450a097211 */ /* 0x080fe200030f0eff */
[----:B------:R-:W-:Y:S01]  /*36b20*/  IMAD R10, R19, 0x2, R10 ;  /* 0x00000002130a7824 */ /* 0x000fe200078e020a */
[----:B------:R0:W-:Y:S01]  /*36b30*/  @P2 STG.E.U8 desc[UR28][R6.64], R15 ;  /* 0x0000000f06002986 */ /* 0x0001e2000c10111c */
[----:B-1----:R-:W-:Y:S01]  /*36b40*/  PRMT R11, R75, 0x7770, RZ ;  /* 0x000077704b0b7816 */ /* 0x002fe200000000ff */
[----:B------:R-:W1:Y:S02]  /*36b50*/  LDC R19, c[0x0][0x248] ;  /* 0x00009200ff137b82 */ /* 0x000e640000000800 */
[C---:B------:R-:W-:Y:S01]  /*36b60*/  IADD3 R4, P6, R10.reuse, R68, RZ ;  /* 0x000000440a047210 */ /* 0x040fe20007fde0ff */
[----:B------:R-:W-:Y:S03]  /*36b70*/  @P1 STG.E.U8 desc[UR28][R2.64], R13 ;  /* 0x0000000d02001986 */ /* 0x000fe6000c10111c */
[----:B------:R-:W-:Y:S01]  /*36b80*/  LEA.HI.X.SX32 R5, R10, R69, 0x1, P6 ;  /* 0x000000450a057211 */ /* 0x000fe200030f0eff */
[----:B------:R3:W-:Y:S01]  /*36b90*/  @P5 STG.E.U8 desc[UR28][R8.64], R11 ;  /* 0x0000000b08005986 */ /* 0x0007e2000c10111c */
[----:B0-----:R-:W-:Y:S01]  /*36ba0*/  IMAD R0, R21, 0x2, R10 ;  /* 0x0000000215007824 */ /* 0x001fe200078e020a */
[----:B------:R-:W-:Y:S01]  /*36bb0*/  PRMT R15, R72, 0x7771, RZ ;  /* 0x00007771480f7816 */ /* 0x000fe200000000ff */
[----:B------:R-:W0:Y:S01]  /*36bc0*/  LDC R21, c[0x0][0x248] ;  /* 0x00009200ff157b82 */ /* 0x000e220000000800 */
[----:B--2---:R-:W-:Y:S01]  /*36bd0*/  ISETP.LT.AND P2, PT, R16, UR4, !P0 ;  /* 0x0000000410007c0c */ /* 0x004fe2000c741270 */
[----:B------:R-:W-:Y:S01]  /*36be0*/  ULDC UR4, c[0x0][0x22c] ;  /* 0x00008b0000047ab9 */ /* 0x000fe20000000800 */
[----:B------:R-:W2:Y:S01]  /*36bf0*/  LDL.LU R16, [R1+0xc78] ;  /* 0x000c780001107983 */ /* 0x000ea20000300800 */
[----:B---3--:R-:W-:Y:S01]  /*36c00*/  ISETP.LT.AND P1, PT, R14, UR4, !P0 ;  /* 0x000000040e007c0c */ /* 0x008fe2000c721270 */
[----:B------:R-:W-:-:S02]  /*36c10*/  ULDC UR4, c[0x0][0x22c] ;  /* 0x00008b0000047ab9 */ /* 0x000fc40000000800 */
[----:B------:R-:W3:Y:S01]  /*36c20*/  LDL.LU R14, [R1+0xc74] ;  /* 0x000c7400010e7983 */ /* 0x000ee20000300800 */
[----:B------:R-:W-:Y:S01]  /*36c30*/  ISETP.LT.AND P6, PT, R12, UR4, !P0 ;  /* 0x000000040c007c0c */ /* 0x000fe2000c7c1270 */
[----:B------:R-:W-:Y:S02]  /*36c40*/  ULDC UR4, c[0x0][0x248] ;  /* 0x0000920000047ab9 */ /* 0x000fe40000000800 */
[----:B------:R-:W3:Y:S04]  /*36c50*/  LDL.LU R12, [R1+0xc70] ;  /* 0x000c7000010c7983 */ /* 0x000ee80000300800 */
[----:B------:R-:W3:Y:S04]  /*36c60*/  LDL.LU R8, [R1+0xc6c] ;  /* 0x000c6c0001087983 */ /* 0x000ee80000300800 */
[----:B------:R-:W3:Y:S01]  /*36c70*/  LDL.LU R10, [R1+0xb78] ;  /* 0x000b7800010a7983 */ /* 0x000ee20000300800 */
[----:B------:R-:W-:-:S04]  /*36c80*/  IADD3 R2, P5, R0, R68, RZ ;  /* 0x0000004400027210 */ /* 0x000fc80007fbe0ff */
[-C--:B------:R-:W-:Y:S01]  /*36c90*/  LEA.HI.X.SX32 R3, R0, R69.reuse, 0x1, P5 ;  /* 0x0000004500037211 */ /* 0x080fe200028f0eff */
[----:B------:R-:W-:Y:S02]  /*36ca0*/  IMAD R0, R17, 0x2, R0 ;  /* 0x0000000211007824 */ /* 0x000fe400078e0200 */
[----:B------:R-:W0:Y:S01]  /*36cb0*/  LDC R17, c[0x0][0x248] ;  /* 0x00009200ff117b82 */ /* 0x000e220000000800 */
[----:B------:R1:W-:Y:S01]  /*36cc0*/  @P3 STG.E.U8 desc[UR28][R4.64], R15 ;  /* 0x0000000f04003986 */ /* 0x0003e2000c10111c */
[----:B------:R-:W-:Y:S02]  /*36cd0*/  PRMT R13, R73, 0x7771, RZ ;  /* 0x00007771490d7816 */ /* 0x000fe400000000ff */
[----:B------:R-:W-:Y:S02]  /*36ce0*/  IADD3 R6, P3, R0, R68, RZ ;  /* 0x0000004400067210 */ /* 0x000fe40007f7e0ff */
[----:B------:R-:W-:Y:S01]  /*36cf0*/  PRMT R11, R74, 0x7771, RZ ;  /* 0x000077714a0b7816 */ /* 0x000fe200000000ff */
[----:B------:R4:W-:Y:S01]  /*36d00*/  @P4 STG.E.U8 desc[UR28][R2.64], R13 ;  /* 0x0000000d02004986 */ /* 0x0009e2000c10111c */
[----:B------:R-:W-:-:S02]  /*36d10*/  LEA.HI.X.SX32 R7, R0, R69, 0x1, P3 ;  /* 0x0000004500077211 */ /* 0x000fc400018f0eff */
[C---:B------:R-:W-:Y:S01]  /*36d20*/  ISETP.LT.AND P3, PT, R20.reuse, UR6, !P0 ;  /* 0x0000000614007c0c */ /* 0x040fe2000c761270 */
[----:B-1----:R-:W-:Y:S02]  /*36d30*/  IMAD R4, R20, UR4, RZ ;  /* 0x0000000414047c24 */ /* 0x002fe4000f8e02ff */
[----:B------:R1:W-:Y:S01]  /*36d40*/  @P2 STG.E.U8 desc[UR28][R6.64], R11 ;  /* 0x0000000b06002986 */ /* 0x0003e2000c10111c */
[----:B------:R-:W-:Y:S01]  /*36d50*/  IMAD R0, R19, 0x4, R0 ;  /* 0x0000000413007824 */ /* 0x000fe200078e0200 */
[----:B------:R-:W3:Y:S01]  /*36d60*/  LDC R15, c[0x0][0x248] ;  /* 0x00009200ff0f7b82 */ /* 0x000ee20000000800 */
[----:B------:R-:W-:Y:S01]  /*36d70*/  PRMT R9, R75, 0x7771, RZ ;  /* 0x000077714b097816 */ /* 0x000fe200000000ff */
[----:B------:R-:W-:Y:S01]  /*36d80*/  ULDC UR4, c[0x0][0x22c] ;  /* 0x00008b0000047ab9 */ /* 0x000fe20000000800 */
[----:B----4-:R-:W-:Y:S01]  /*36d90*/  IADD3 R2, P2, R4, R68, RZ ;  /* 0x0000004404027210 */ /* 0x010fe20007f5e0ff */
[----:B------:R-:W-:-:S04]  /*36da0*/  ULDC UR6, c[0x0][0x22c] ;  /* 0x00008b0000067ab9 */ /* 0x000fc80000000800 */
[----:B------:R-:W4:Y:S01]  /*36db0*/  LDC R13, c[0x0][0x248] ;  /* 0x00009200ff0d7b82 */ /* 0x000f220000000800 */
[-C--:B------:R-:W-:Y:S02]  /*36dc0*/  LEA.HI.X.SX32 R3, R4, R69.reuse, 0x1, P2 ;  /* 0x0000004504037211 */ /* 0x080fe400010f0eff */
[----:B------:R-:W-:Y:S02]  /*36dd0*/  IADD3 R4, P2, R0, R68, RZ ;  /* 0x0000004400047210 */ /* 0x000fe40007f5e0ff */
[----:B-1----:R-:W-:Y:S01]  /*36de0*/  PRMT R11, R72, 0x7772, RZ ;  /* 0x00007772480b7816 */ /* 0x002fe200000000ff */
[----:B------:R1:W-:Y:S01]  /*36df0*/  @P3 STG.E.U8 desc[UR28][R2.64], R9 ;  /* 0x0000000902003986 */ /* 0x0003e2000c10111c */
[----:B------:R-:W-:Y:S01]  /*36e00*/  LEA.HI.X.SX32 R5, R0, R69, 0x1, P2 ;  /* 0x0000004500057211 */ /* 0x000fe200010f0eff */
[----:B0-----:R-:W-:-:S04]  /*36e10*/  IMAD R0, R17, 0x2, R0 ;  /* 0x0000000211007824 */ /* 0x001fc800078e0200 */
[----:B------:R0:W-:Y:S01]  /*36e20*/  @P1 STG.E.U8 desc[UR28][R4.64], R11 ;  /* 0x0000000b04001986 */ /* 0x0001e2000c10111c */
[----:B------:R-:W-:-:S04]  /*36e30*/  IADD3 R6, P1, R0, R68, RZ ;  /* 0x0000004400067210 */ /* 0x000fc80007f3e0ff */
[----:B------:R-:W-:Y:S02]  /*36e40*/  LEA.HI.X.SX32 R7, R0, R69, 0x1, P1 ;  /* 0x0000004500077211 */ /* 0x000fe400008f0eff */
[----:B-1----:R-:W-:Y:S01]  /*36e50*/  PRMT R9, R73, 0x7772, RZ ;  /* 0x0000777249097816 */ /* 0x002fe200000000ff */
[----:B----4-:R-:W-:-:S04]  /*36e60*/  IMAD R0, R13, 0x2, R0 ;  /* 0x000000020d007824 */ /* 0x010fc800078e0200 */
[----:B------:R1:W-:Y:S01]  /*36e70*/  @P6 STG.E.U8 desc[UR28][R6.64], R9 ;  /* 0x0000000906006986 */ /* 0x0003e2000c10111c */
[----:B------:R-:W-:Y:S02]  /*36e80*/  ISETP.LT.AND P5, PT, R18, UR7, !P0 ;  /* 0x0000000712007c0c */ /* 0x000fe4000c7a1270 */
[----:B------:R-:W-:-:S04]  /*36e90*/  IADD3 R2, P6, R0, R68, RZ ;  /* 0x0000004400027210 */ /* 0x000fc80007fde0ff */
[----:B------:R-:W-:Y:S02]  /*36ea0*/  LEA.HI.X.SX32 R3, R0, R69, 0x1, P6 ;  /* 0x0000004500037211 */ /* 0x000fe400030f0eff */
[----:B------:R-:W-:Y:S02]  /*36eb0*/  PRMT R19, R74, 0x7772, RZ ;  /* 0x000077724a137816 */ /* 0x000fe400000000ff */
[----:B------:R-:W-:-:S03]  /*36ec0*/  PRMT R17, R75, 0x7772, RZ ;  /* 0x000077724b117816 */ /* 0x000fc600000000ff */
[----:B------:R4:W-:Y:S01]  /*36ed0*/  @P5 STG.E.U8 desc[UR28][R2.64], R19 ;  /* 0x0000001302005986 */ /* 0x0009e2000c10111c */
[----:B------:R-:W-:Y:S02]  /*36ee0*/  PRMT R73, R73, 0x7773, RZ ;  /* 0x0000777349497816 */ /* 0x000fe400000000ff */
[----:B------:R-:W-:Y:S02]  /*36ef0*/  PRMT R13, R74, 0x7773, RZ ;  /* 0x000077734a0d7816 */ /* 0x000fe400000000ff */
[----:B------:R-:W-:Y:S02]  /*36f00*/  PRMT R75, R75, 0x7773, RZ ;  /* 0x000077734b4b7816 */ /* 0x000fe400000000ff */
[----:B--2---:R-:W-:Y:S01]  /*36f10*/  ISETP.LT.AND P4, PT, R16, UR4, !P0 ;  /* 0x0000000410007c0c */ /* 0x004fe2000c781270 */
[----:B------:R-:W-:Y:S02]  /*36f20*/  ULDC UR4, c[0x0][0x22c] ;  /* 0x00008b0000047ab9 */ /* 0x000fe40000000800 */
[----:B---3--:R-:W-:Y:S01]  /*36f30*/  ISETP.LT.AND P3, PT, R14, UR4, !P0 ;  /* 0x000000040e007c0c */ /* 0x008fe2000c761270 */
[----:B------:R-:W-:-:S02]  /*36f40*/  ULDC UR4, c[0x0][0x22c] ;  /* 0x00008b0000047ab9 */ /* 0x000fc40000000800 */
[----:B------:R-:W-:Y:S01]  /*36f50*/  ISETP.LT.AND P2, PT, R12, UR4, !P0 ;  /* 0x000000040c007c0c */ /* 0x000fe2000c741270 */
[----:B------:R-:W-:Y:S01]  /*36f60*/  ULDC UR4, c[0x0][0x22c] ;  /* 0x00008b0000047ab9 */ /* 0x000fe20000000800 */
[----:B------:R-:W2:Y:S01]  /*36f70*/  LDC R12, c[0x0][0x248] ;  /* 0x00009200ff0c7b82 */ /* 0x000ea20000000800 */
[----:B------:R-:W-:Y:S01]  /*36f80*/  ISETP.LT.AND P1, PT, R8, UR4, !P0 ;  /* 0x0000000408007c0c */ /* 0x000fe2000c721270 */
[----:B------:R-:W-:Y:S01]  /*36f90*/  IMAD R8, R15, 0x2, R0 ;  /* 0x000000020f087824 */ /* 0x000fe200078e0200 */
[----:B------:R-:W-:-:S03]  /*36fa0*/  ULDC UR4, c[0x0][0x248] ;  /* 0x0000920000047ab9 */ /* 0x000fc60000000800 */
[----:B------:R-:W-:Y:S01]  /*36fb0*/  IMAD R0, R21, 0x2, R8 ;  /* 0x0000000215007824 */ /* 0x000fe200078e0208 */
[----:B0-----:R-:W-:-:S03]  /*36fc0*/  IADD3 R4, P6, R8, R68, RZ ;  /* 0x0000004408047210 */ /* 0x001fc60007fde0ff */
[----:B-1----:R-:W-:Y:S01]  /*36fd0*/  IMAD R9, R23, 0x2, R0 ;  /* 0x0000000217097824 */ /* 0x002fe200078e0200 */
[-C--:B------:R-:W-:Y:S01]  /*36fe0*/  LEA.HI.X.SX32 R5, R8, R69.reuse, 0x1, P6 ;  /* 0x0000004508057211 */ /* 0x080fe200030f0eff */
[----:B------:R-:W-:Y:S01]  /*36ff0*/  IMAD R11, R10, UR4, RZ ;  /* 0x000000040a0b7c24 */ /* 0x000fe2000f8e02ff */
[-C--:B------:R-:W-:Y:S02]  /*37000*/  IADD3 R6, P6, R0, R68.reuse, RZ ;  /* 0x0000004400067210 */ /* 0x080fe40007fde0ff */
[----:B------:R-:W-:Y:S01]  /*37010*/  ISETP.LT.AND P0, PT, R10, UR6, !P0 ;  /* 0x000000060a007c0c */ /* 0x000fe2000c701270 */
[----:B------:R4:W-:Y:S01]  /*37020*/  @P4 STG.E.U8 desc[UR28][R4.64], R17 ;  /* 0x0000001104004986 */ /* 0x0009e2000c10111c */
[-C--:B------:R-:W-:Y:S02]  /*37030*/  IADD3 R10, P4, R11, R68.reuse, RZ ;  /* 0x000000440b0a7210 */ /* 0x080fe40007f9e0ff */
[----:B------:R-:W-:Y:S01]  /*37040*/  IADD3 R8, P5, R9, R68, RZ ;  /* 0x0000004409087210 */ /* 0x000fe20007fbe0ff */
[----:B--2---:R-:W-:Y:S01]  /*37050*/  IMAD R12, R12, 0x2, R9 ;  /* 0x000000020c0c7824 */ /* 0x004fe200078e0209 */
[----:B------:R-:W-:-:S02]  /*37060*/  LEA.HI.X.SX32 R7, R0, R69, 0x1, P6 ;  /* 0x0000004500077211 */ /* 0x000fc400030f0eff */
[----:B------:R-:W-:Y:S02]  /*37070*/  PRMT R15, R72, 0x7773, RZ ;  /* 0x00007773480f7816 */ /* 0x000fe400000000ff */
[C---:B------:R-:W-:Y:S02]  /*37080*/  IADD3 R68, P6, R12.reuse, R68, RZ ;  /* 0x000000440c447210 */ /* 0x040fe40007fde0ff */
[-C--:B------:R-:W-:Y:S02]  /*37090*/  LEA.HI.X.SX32 R9, R9, R69.reuse, 0x1, P5 ;  /* 0x0000004509097211 */ /* 0x080fe400028f0eff */
[-C--:B------:R-:W-:Y:S02]  /*370a0*/  LEA.HI.X.SX32 R11, R11, R69.reuse, 0x1, P4 ;  /* 0x000000450b0b7211 */ /* 0x080fe400020f0eff */
[----:B------:R-:W-:Y:S01]  /*370b0*/  LEA.HI.X.SX32 R69, R12, R69, 0x1, P6 ;  /* 0x000000450c457211 */ /* 0x000fe200030f0eff */
[----:B------:R4:W-:Y:S04]  /*370c0*/  @P3 STG.E.U8 desc[UR28][R6.64], R15 ;  /* 0x0000000f06003986 */ /* 0x0009e8000c10111c */
[----:B------:R4:W-:Y:S04]  /*370d0*/  @P2 STG.E.U8 desc[UR28][R8.64], R73 ;  /* 0x0000004908002986 */ /* 0x0009e8000c10111c */
[----:B------:R4:W-:Y:S01]  /*370e0*/  @P1 STG.E.U8 desc[UR28][R68.64], R13 ;  /* 0x0000000d44001986 */ /* 0x0009e2000c10111c */
[----:B------:R-:W-:Y:S05]  /*370f0*/  @!P0 EXIT ;  /* 0x000000000000894d */ /* 0x000fea0003800000 */
[----:B------:R-:W-:Y:S01]  /*37100*/  STG.E.U8 desc[UR28][R10.64], R75 ;  /* 0x0000004b0a007986 */ /* 0x000fe2000c10111c */
[----:B------:R-:W-:Y:S05]  /*37110*/  EXIT ;  /* 0x000000000000794d */ /* 0x000fea0003800000 */
.L_x_3:
[----:B------:R-:W-:-:S00]  /*37120*/  BRA `(.L_x_3) ;  /* 0xfffffffc00fc7947 */ /* 0x000fc0000383ffff */
[----:B------:R-:W-:-:S00]  /*37130*/  NOP ;  /* 0x0000000000007918 */ /* 0x000fc00000000000 */
        /* <DEDUP_REMOVED lines=12> */
.L_x_4:


//--------------------- .nv.shared.matmul_kernel  --------------------------
	.section	.nv.shared.matmul_kernel,"aw",@nobits
	.sectionflags	@""
	.align	16
	.zero		1024


//--------------------- .nv.shared.reserved.0     --------------------------
	.section	.nv.shared.reserved.0,"aw",@nobits
	.weak		__nv_reservedSMEM_offset_0_alias
	.size		__nv_reservedSMEM_offset_0_alias, 0, 0
	.other		__nv_reservedSMEM_offset_0_alias,@"STO_CUDA_RESERVED_SHARED STV_DEFAULT"
__nv_reservedSMEM_offset_0_alias:
	.zero		0


//--------------------- .nv.constant0.matmul_kernel --------------------------
	.section	.nv.constant0.matmul_kernel,"a",@progbits
	.sectionflags	@""
	.align	4
.nv.constant0.matmul_kernel:
	.zero		608


//--------------------- SYMBOLS --------------------------

	.type		.nv.reservedSmem.offset0,@object
	.size		.nv.reservedSmem.offset0,0x4
